	.target	sm_100a

	.elftype	@"ET_EXEC"


//--------------------- .note.nv.tkinfo           --------------------------
	.section	.note.nv.tkinfo,"",@"SHT_NOTE"
	.sectionflags	@"SHF_NOTE_NV_TKINFO"
	.tkinfo
        /*0018*/ 	.word	0x00000002
        /*0030*/ 	.string	""
        /*0030*/ 	.string	"ptxas"
        /*0030*/ 	.string	"Cuda compilation tools, release 13.0, V13.0.88"
        /*0030*/ 	.string	"Build cuda_13.0.r13.0/compiler.36424714_0"
        /*0030*/ 	.string	"-arch sm_100a -m 64 "



//--------------------- .note.nv.cuinfo           --------------------------
	.section	.note.nv.cuinfo,"",@"SHT_NOTE"
	.sectionflags	@"SHF_NOTE_NV_CUINFO"
        /*0018*/ 	.short	0x0002
        /*001a*/ 	.short	0x0064
        /*001c*/ 	.short	0x0082
	.zero		2


//--------------------- .nv.info                  --------------------------
	.section	.nv.info,"",@"SHT_CUDA_INFO"
	.align	4


	//----- nvinfo : EIATTR_REGCOUNT
	.align		4
        /*0000*/ 	.byte	0x04, 0x2f
        /*0002*/ 	.short	(.L_19 - .L_18)
	.align		4
.L_18:
        /*0004*/ 	.word	index@(_ZN7cutlass13device_kernelINS_4conv6kernel13ConvUniversalINS1_16ConvProblemShapeILNS1_8OperatorE2ELi3EEENS1_10collective14CollectiveConvINS1_47MainloopSm100TmaUmmaWarpSpecializedImplicitGemmILS5_2ELi9ELi3ELi1ELi2EN4cute5tupleIJNSA_1CILi2EEENSC_ILi1EEESE_EEEEENSB_IJNSC_ILi256EEENSB_IJNSC_ILi64EEEEEENSB_IJNSC_ILi32EEEEEEEEENS_10tfloat32_tESN_NSA_8TiledMMAINSA_8MMA_AtomIJNSA_23SM100_MMA_TF32_2x1SM_SSISN_SN_fLi256ELi64ELNSA_4UMMA5MajorE1ELSS_1ELNSR_7ScaleInE0ELST_0EEEEEENSA_6LayoutINSB_IJSE_SE_SE_EEENSB_IJNSC_ILi0EEESY_SY_EEEEENSB_IJNSA_10UnderscoreES11_S11_EEEEENS7_6detail27Sm100ImplicitGemmTileTraitsINSA_18SM100_TMA_2SM_LOADENSA_14ComposedLayoutINSA_7SwizzleILi2ELi5ELi2EEENSA_18smem_ptr_flag_bitsILi32EEENSW_INSB_IJSK_NSC_ILi4EEEEEENSB_IJSE_SK_EEEEEEEvEENS15_INSA_25SM100_TMA_2SM_LOAD_IM2COLES1G_vEEEENS_8epilogue10collective18CollectiveEpilogueINS1L_23Sm100TmaWarpSpecializedILi4ELi2ELi16ELb1ELb0EEEJNSB_IJNSC_ILi128EEESJ_SL_EEENSB_IJNSW_IS1Q_SE_EENSW_INSC_ILi16EEESE_EEEEESN_NSB_IJlNSB_IJSE_lllEEESY_EEESN_S1X_NS1L_6fusion15FusionCallbacksIS1P_NS1Y_17LinearCombinationISN_fSN_fLNS_15FloatRoundStyleE2EEES1R_S1V_JEEENSA_5SM1004TMEM4LOAD26SM100_TMEM_LOAD_32dp32b16xENSA_13SM90_TMA_LOADENS17_INS18_ILi2ELi4ELi3EEES1B_NSW_INSB_IJNSC_ILi8EEES1T_EEENSB_IJS1T_SE_EEEEEEENSA_39AutoVectorizingCopyWithAssumedAlignmentILi128EEENSA_14SM90_TMA_STOREES2E_S2G_S2G_EEEvvEEEEvNT_6ParamsE)
        /*0008*/ 	.word	0x00000050


	//----- nvinfo : EIATTR_FRAME_SIZE
	.align		4
.L_19:
        /*000c*/ 	.byte	0x04, 0x11
        /*000e*/ 	.short	(.L_21 - .L_20)
	.align		4
.L_20:
        /*0010*/ 	.word	index@($__internal_2_$__cuda_sm10x_tcgen05_guardrail_trap_unallocated_columns_being_dealloced)
        /*0014*/ 	.word	0x00000008


	//----- nvinfo : EIATTR_FRAME_SIZE
	.align		4
.L_21:
        /*0018*/ 	.byte	0x04, 0x11
        /*001a*/ 	.short	(.L_23 - .L_22)
	.align		4
.L_22:
        /*001c*/ 	.word	index@($__internal_1_$__cuda_sm10x_tcgen05_guardrail_trap_phase_invalid_during_alloc)
        /*0020*/ 	.word	0x00000008


	//----- nvinfo : EIATTR_FRAME_SIZE
	.align		4
.L_23:
        /*0024*/ 	.byte	0x04, 0x11
        /*0026*/ 	.short	(.L_25 - .L_24)
	.align		4
.L_24:
        /*0028*/ 	.word	index@($__internal_0_$__cuda_sm10x_tcgen05_guardrail_trap_col_being_dealloced_not_returned_by_alloc)
        /*002c*/ 	.word	0x00000008


	//----- nvinfo : EIATTR_FRAME_SIZE
	.align		4
.L_25:
        /*0030*/ 	.byte	0x04, 0x11
        /*0032*/ 	.short	(.L_27 - .L_26)
	.align		4
.L_26:
        /*0034*/ 	.word	index@(_ZN7cutlass13device_kernelINS_4conv6kernel13ConvUniversalINS1_16ConvProblemShapeILNS1_8OperatorE2ELi3EEENS1_10collective14CollectiveConvINS1_47MainloopSm100TmaUmmaWarpSpecializedImplicitGemmILS5_2ELi9ELi3ELi1ELi2EN4cute5tupleIJNSA_1CILi2EEENSC_ILi1EEESE_EEEEENSB_IJNSC_ILi256EEENSB_IJNSC_ILi64EEEEEENSB_IJNSC_ILi32EEEEEEEEENS_10tfloat32_tESN_NSA_8TiledMMAINSA_8MMA_AtomIJNSA_23SM100_MMA_TF32_2x1SM_SSISN_SN_fLi256ELi64ELNSA_4UMMA5MajorE1ELSS_1ELNSR_7ScaleInE0ELST_0EEEEEENSA_6LayoutINSB_IJSE_SE_SE_EEENSB_IJNSC_ILi0EEESY_SY_EEEEENSB_IJNSA_10UnderscoreES11_S11_EEEEENS7_6detail27Sm100ImplicitGemmTileTraitsINSA_18SM100_TMA_2SM_LOADENSA_14ComposedLayoutINSA_7SwizzleILi2ELi5ELi2EEENSA_18smem_ptr_flag_bitsILi32EEENSW_INSB_IJSK_NSC_ILi4EEEEEENSB_IJSE_SK_EEEEEEEvEENS15_INSA_25SM100_TMA_2SM_LOAD_IM2COLES1G_vEEEENS_8epilogue10collective18CollectiveEpilogueINS1L_23Sm100TmaWarpSpecializedILi4ELi2ELi16ELb1ELb0EEEJNSB_IJNSC_ILi128EEESJ_SL_EEENSB_IJNSW_IS1Q_SE_EENSW_INSC_ILi16EEESE_EEEEESN_NSB_IJlNSB_IJSE_lllEEESY_EEESN_S1X_NS1L_6fusion15FusionCallbacksIS1P_NS1Y_17LinearCombinationISN_fSN_fLNS_15FloatRoundStyleE2EEES1R_S1V_JEEENSA_5SM1004TMEM4LOAD26SM100_TMEM_LOAD_32dp32b16xENSA_13SM90_TMA_LOADENS17_INS18_ILi2ELi4ELi3EEES1B_NSW_INSB_IJNSC_ILi8EEES1T_EEENSB_IJS1T_SE_EEEEEEENSA_39AutoVectorizingCopyWithAssumedAlignmentILi128EEENSA_14SM90_TMA_STOREES2E_S2G_S2G_EEEvvEEEEvNT_6ParamsE)
        /*0038*/ 	.word	0x00000008


	//----- nvinfo : EIATTR_MIN_STACK_SIZE
	.align		4
.L_27:
        /*003c*/ 	.byte	0x04, 0x12
        /*003e*/ 	.short	(.L_29 - .L_28)
	.align		4
.L_28:
        /*0040*/ 	.word	index@(_ZN7cutlass13device_kernelINS_4conv6kernel13ConvUniversalINS1_16ConvProblemShapeILNS1_8OperatorE2ELi3EEENS1_10collective14CollectiveConvINS1_47MainloopSm100TmaUmmaWarpSpecializedImplicitGemmILS5_2ELi9ELi3ELi1ELi2EN4cute5tupleIJNSA_1CILi2EEENSC_ILi1EEESE_EEEEENSB_IJNSC_ILi256EEENSB_IJNSC_ILi64EEEEEENSB_IJNSC_ILi32EEEEEEEEENS_10tfloat32_tESN_NSA_8TiledMMAINSA_8MMA_AtomIJNSA_23SM100_MMA_TF32_2x1SM_SSISN_SN_fLi256ELi64ELNSA_4UMMA5MajorE1ELSS_1ELNSR_7ScaleInE0ELST_0EEEEEENSA_6LayoutINSB_IJSE_SE_SE_EEENSB_IJNSC_ILi0EEESY_SY_EEEEENSB_IJNSA_10UnderscoreES11_S11_EEEEENS7_6detail27Sm100ImplicitGemmTileTraitsINSA_18SM100_TMA_2SM_LOADENSA_14ComposedLayoutINSA_7SwizzleILi2ELi5ELi2EEENSA_18smem_ptr_flag_bitsILi32EEENSW_INSB_IJSK_NSC_ILi4EEEEEENSB_IJSE_SK_EEEEEEEvEENS15_INSA_25SM100_TMA_2SM_LOAD_IM2COLES1G_vEEEENS_8epilogue10collective18CollectiveEpilogueINS1L_23Sm100TmaWarpSpecializedILi4ELi2ELi16ELb1ELb0EEEJNSB_IJNSC_ILi128EEESJ_SL_EEENSB_IJNSW_IS1Q_SE_EENSW_INSC_ILi16EEESE_EEEEESN_NSB_IJlNSB_IJSE_lllEEESY_EEESN_S1X_NS1L_6fusion15FusionCallbacksIS1P_NS1Y_17LinearCombinationISN_fSN_fLNS_15FloatRoundStyleE2EEES1R_S1V_JEEENSA_5SM1004TMEM4LOAD26SM100_TMEM_LOAD_32dp32b16xENSA_13SM90_TMA_LOADENS17_INS18_ILi2ELi4ELi3EEES1B_NSW_INSB_IJNSC_ILi8EEES1T_EEENSB_IJS1T_SE_EEEEEEENSA_39AutoVectorizingCopyWithAssumedAlignmentILi128EEENSA_14SM90_TMA_STOREES2E_S2G_S2G_EEEvvEEEEvNT_6ParamsE)
        /*0044*/ 	.word	0x00000008
.L_29:


//--------------------- .nv.compat                --------------------------
	.section	.nv.compat,"",@"SHT_CUDA_COMPAT_INFO"
	.align	4
        /*0000*/ 	.byte	0x02, 0x09, 0x01, 0x00, 0x02, 0x02, 0x02, 0x00, 0x02, 0x05, 0x05, 0x00, 0x03, 0x07, 0x01, 0x01
        /*0010*/ 	.byte	0x02, 0x03, 0x01, 0x00, 0x02, 0x06, 0x01, 0x00, 0x04, 0x0b, 0x08, 0x00, 0x09, 0x00, 0x00, 0x00
        /*0020*/ 	.byte	0x00, 0x00, 0x00, 0x00


//--------------------- .nv.info._ZN7cutlass13device_kernelINS_4conv6kernel13ConvUniversalINS1_16ConvProblemShapeILNS1_8OperatorE2ELi3EEENS1_10collective14CollectiveConvINS1_47MainloopSm100TmaUmmaWarpSpecializedImplicitGemmILS5_2ELi9ELi3ELi1ELi2EN4cute5tupleIJNSA_1CILi2EEENSC_ILi1EEESE_EEEEENSB_IJNSC_ILi256EEENSB_IJNSC_ILi64EEEEEENSB_IJNSC_ILi32EEEEEEEEENS_10tfloat32_tESN_NSA_8TiledMMAINSA_8MMA_AtomIJNSA_23SM100_MMA_TF32_2x1SM_SSISN_SN_fLi256ELi64ELNSA_4UMMA5MajorE1ELSS_1ELNSR_7ScaleInE0ELST_0EEEEEENSA_6LayoutINSB_IJSE_SE_SE_EEENSB_IJNSC_ILi0EEESY_SY_EEEEENSB_IJNSA_10UnderscoreES11_S11_EEEEENS7_6detail27Sm100ImplicitGemmTileTraitsINSA_18SM100_TMA_2SM_LOADENSA_14ComposedLayoutINSA_7SwizzleILi2ELi5ELi2EEENSA_18smem_ptr_flag_bitsILi32EEENSW_INSB_IJSK_NSC_ILi4EEEEEENSB_IJSE_SK_EEEEEEEvEENS15_INSA_25SM100_TMA_2SM_LOAD_IM2COLES1G_vEEEENS_8epilogue10collective18CollectiveEpilogueINS1L_23Sm100TmaWarpSpecializedILi4ELi2ELi16ELb1ELb0EEEJNSB_IJNSC_ILi128EEESJ_SL_EEENSB_IJNSW_IS1Q_SE_EENSW_INSC_ILi16EEESE_EEEEESN_NSB_IJlNSB_IJSE_lllEEESY_EEESN_S1X_NS1L_6fusion15FusionCallbacksIS1P_NS1Y_17LinearCombinationISN_fSN_fLNS_15FloatRoundStyleE2EEES1R_S1V_JEEENSA_5SM1004TMEM4LOAD26SM100_TMEM_LOAD_32dp32b16xENSA_13SM90_TMA_LOADENS17_INS18_ILi2ELi4ELi3EEES1B_NSW_INSB_IJNSC_ILi8EEES1T_EEENSB_IJS1T_SE_EEEEEEENSA_39AutoVectorizingCopyWithAssumedAlignmentILi128EEENSA_14SM90_TMA_STOREES2E_S2G_S2G_EEEvvEEEEvNT_6ParamsE --------------------------
	.section	.nv.info._ZN7cutlass13device_kernelINS_4conv6kernel13ConvUniversalINS1_16ConvProblemShapeILNS1_8OperatorE2ELi3EEENS1_10collective14CollectiveConvINS1_47MainloopSm100TmaUmmaWarpSpecializedImplicitGemmILS5_2ELi9ELi3ELi1ELi2EN4cute5tupleIJNSA_1CILi2EEENSC_ILi1EEESE_EEEEENSB_IJNSC_ILi256EEENSB_IJNSC_ILi64EEEEEENSB_IJNSC_ILi32EEEEEEEEENS_10tfloat32_tESN_NSA_8TiledMMAINSA_8MMA_AtomIJNSA_23SM100_MMA_TF32_2x1SM_SSISN_SN_fLi256ELi64ELNSA_4UMMA5MajorE1ELSS_1ELNSR_7ScaleInE0ELST_0EEEEEENSA_6LayoutINSB_IJSE_SE_SE_EEENSB_IJNSC_ILi0EEESY_SY_EEEEENSB_IJNSA_10UnderscoreES11_S11_EEEEENS7_6detail27Sm100ImplicitGemmTileTraitsINSA_18SM100_TMA_2SM_LOADENSA_14ComposedLayoutINSA_7SwizzleILi2ELi5ELi2EEENSA_18smem_ptr_flag_bitsILi32EEENSW_INSB_IJSK_NSC_ILi4EEEEEENSB_IJSE_SK_EEEEEEEvEENS15_INSA_25SM100_TMA_2SM_LOAD_IM2COLES1G_vEEEENS_8epilogue10collective18CollectiveEpilogueINS1L_23Sm100TmaWarpSpecializedILi4ELi2ELi16ELb1ELb0EEEJNSB_IJNSC_ILi128EEESJ_SL_EEENSB_IJNSW_IS1Q_SE_EENSW_INSC_ILi16EEESE_EEEEESN_NSB_IJlNSB_IJSE_lllEEESY_EEESN_S1X_NS1L_6fusion15FusionCallbacksIS1P_NS1Y_17LinearCombinationISN_fSN_fLNS_15FloatRoundStyleE2EEES1R_S1V_JEEENSA_5SM1004TMEM4LOAD26SM100_TMEM_LOAD_32dp32b16xENSA_13SM90_TMA_LOADENS17_INS18_ILi2ELi4ELi3EEES1B_NSW_INSB_IJNSC_ILi8EEES1T_EEENSB_IJS1T_SE_EEEEEEENSA_39AutoVectorizingCopyWithAssumedAlignmentILi128EEENSA_14SM90_TMA_STOREES2E_S2G_S2G_EEEvvEEEEvNT_6ParamsE,"",@"SHT_CUDA_INFO"
	.sectionflags	@""
	.align	4


	//----- nvinfo : EIATTR_CUDA_API_VERSION
	.align		4
        /*0000*/ 	.byte	0x04, 0x37
        /*0002*/ 	.short	(.L_31 - .L_30)
.L_30:
        /*0004*/ 	.word	0x00000082


	//----- nvinfo : EIATTR_KPARAM_INFO
	.align		4
.L_31:
        /*0008*/ 	.byte	0x04, 0x17
        /*000a*/ 	.short	(.L_33 - .L_32)
.L_32:
        /*000c*/ 	.word	0x00000000
        /*0010*/ 	.short	0x0000
        /*0012*/ 	.short	0x0000
        /*0014*/ 	.byte	0x00, 0xf0, 0x01, 0x24


	//----- nvinfo : EIATTR_AT_ENTRY_FRAGMENTS
	.align		4
.L_33:
        /*0018*/ 	.byte	0x04, 0x4f
        /*001a*/ 	.short	(.L_35 - .L_34)


	//   ....[0]....
.L_34:
        /*001c*/ 	.word	0x00000007


	//----- nvinfo : EIATTR_RESERVED_SMEM_USED
	.align		4
.L_35:
        /*0020*/ 	.byte	0x01, 0x41
	.zero		2


	//----- nvinfo : EIATTR_SPARSE_MMA_MASK
	.align		4
        /*0024*/ 	.byte	0x03, 0x50
        /*0026*/ 	.short	0x0000


	//----- nvinfo : EIATTR_TCGEN05_2CTA_USED
	.align		4
        /*0028*/ 	.byte	0x01, 0x52
	.zero		2


	//----- nvinfo : EIATTR_MAXREG_COUNT
	.align		4
        /*002c*/ 	.byte	0x03, 0x1b
        /*002e*/ 	.short	0x00ff


	//----- nvinfo : EIATTR_NUM_BARRIERS
	.align		4
        /*0030*/ 	.byte	0x02, 0x4c
        /*0032*/ 	.byte	0x07
	.zero		1


	//----- nvinfo : EIATTR_EXTERNS
	.align		4
        /*0034*/ 	.byte	0x04, 0x0f
        /*0036*/ 	.short	(.L_37 - .L_36)


	//   ....[0]....
	.align		4
.L_36:
        /*0038*/ 	.word	index@(__assertfail)


	//----- nvinfo : EIATTR_MERCURY_ISA_VERSION
	.align		4
.L_37:
        /*003c*/ 	.byte	0x03, 0x5f
        /*003e*/ 	.short	0x0101


	//----- nvinfo : EIATTR_INT_WARP_WIDE_INSTR_OFFSETS
	.align		4
        /*0040*/ 	.byte	0x04, 0x31
        /*0042*/ 	.short	(.L_39 - .L_38)


	//   ....[0]....
.L_38:
        /*0044*/ 	.word	0x00000d20


	//   ....[1]....
        /*0048*/ 	.word	0x00000dd0


	//   ....[2]....
        /*004c*/ 	.word	0x00004e40


	//   ....[3]....
        /*0050*/ 	.word	0x00004e60


	//   ....[4]....
        /*0054*/ 	.word	0x00004e90


	//   ....[5]....
        /*0058*/ 	.word	0x000060f0


	//   ....[6]....
        /*005c*/ 	.word	0x00006150


	//   ....[7]....
        /*0060*/ 	.word	0x00006250


	//   ....[8]....
        /*0064*/ 	.word	0x000062d0


	//   ....[9]....
        /*0068*/ 	.word	0x000063b0


	//   ....[10]....
        /*006c*/ 	.word	0x00006440


	//   ....[11]....
        /*0070*/ 	.word	0x00006530


	//   ....[12]....
        /*0074*/ 	.word	0x000065e0


	//----- nvinfo : EIATTR_COOP_GROUP_MASK_REGIDS
	.align		4
.L_39:
        /*0078*/ 	.byte	0x04, 0x29
        /*007a*/ 	.short	(.L_41 - .L_40)


	//   ....[0]....
.L_40:
        /*007c*/ 	.word	0xffffffff


	//   ....[1]....
        /*0080*/ 	.word	0xffffffff


	//   ....[2]....
        /*0084*/ 	.word	0xffffffff


	//   ....[3]....
        /*0088*/ 	.word	0xffffffff


	//   ....[4]....
        /*008c*/ 	.word	0xffffffff


	//   ....[5]....
        /*0090*/ 	.word	0xffffffff


	//   ....[6]....
        /*0094*/ 	.word	0xffffffff


	//   ....[7]....
        /*0098*/ 	.word	0xffffffff


	//   ....[8]....
        /*009c*/ 	.word	0xffffffff


	//   ....[9]....
        /*00a0*/ 	.word	0xffffffff


	//   ....[10]....
        /*00a4*/ 	.word	0xffffffff


	//   ....[11]....
        /*00a8*/ 	.word	0xffffffff


	//   ....[12]....
        /*00ac*/ 	.word	0xffffffff


	//----- nvinfo : EIATTR_COOP_GROUP_INSTR_OFFSETS
	.align		4
.L_41:
        /*00b0*/ 	.byte	0x04, 0x28
        /*00b2*/ 	.short	(.L_43 - .L_42)


	//   ....[0]....
.L_42:
        /*00b4*/ 	.word	0x000000d0


	//   ....[1]....
        /*00b8*/ 	.word	0x00000540


	//   ....[2]....
        /*00bc*/ 	.word	0x000007b0


	//   ....[3]....
        /*00c0*/ 	.word	0x00000950


	//   ....[4]....
        /*00c4*/ 	.word	0x00000a50


	//   ....[5]....
        /*00c8*/ 	.word	0x00000ba0


	//   ....[6]....
        /*00cc*/ 	.word	0x00000e40


	//   ....[7]....
        /*00d0*/ 	.word	0x00002dc0


	//   ....[8]....
        /*00d4*/ 	.word	0x00003d20


	//   ....[9]....
        /*00d8*/ 	.word	0x000041f0


	//   ....[10]....
        /*00dc*/ 	.word	0x00004220


	//   ....[11]....
        /*00e0*/ 	.word	0x00004d50


	//   ....[12]....
        /*00e4*/ 	.word	0x00004f60


	//----- nvinfo : EIATTR_VRC_CTA_INIT_COUNT
	.align		4
.L_43:
        /*00e8*/ 	.byte	0x02, 0x4a
        /*00ea*/ 	.byte	0x80
	.zero		1


	//----- nvinfo : EIATTR_SYSCALL_OFFSETS
	.align		4
        /*00ec*/ 	.byte	0x04, 0x46
        /*00ee*/ 	.short	(.L_45 - .L_44)


	//   ....[0]....
.L_44:
        /*00f0*/ 	.word	0x00007850


	//   ....[1]....
        /*00f4*/ 	.word	0x00007940


	//   ....[2]....
        /*00f8*/ 	.word	0x00008110


	//   ....[3]....
        /*00fc*/ 	.word	0x00008a90


	//   ....[4]....
        /*0100*/ 	.word	0x000093d0


	//   ....[5]....
        /*0104*/ 	.word	0x00009d00


	//----- nvinfo : EIATTR_MBARRIER_INSTR_OFFSETS
	.align		4
.L_45:
        /*0108*/ 	.byte	0x04, 0x39
        /*010a*/ 	.short	(.L_47 - .L_46)


	//   ....[0]....
.L_46:
        /*010c*/ 	.word	0x00000670
        /*0110*/ 	.word	0x000000ff
        /*0114*/ 	.word	0x00000000
        /*0118*/ 	.short	0x0100
        /*011a*/ 	.byte	0x04
	.zero		1


	//   ....[1]....
        /*011c*/ 	.word	0x00000680
        /*0120*/ 	.word	0x000000ff
        /*0124*/ 	.word	0x00000048
        /*0128*/ 	.short	0x0100
        /*012a*/ 	.byte	0x04
	.zero		1


	//   ....[2]....
        /*012c*/ 	.word	0x00000690
        /*0130*/ 	.word	0x000000ff
        /*0134*/ 	.word	0x00000008
        /*0138*/ 	.short	0x0100
        /*013a*/ 	.byte	0x04
	.zero		1


	//   ....[3]....
        /*013c*/ 	.word	0x000006a0
        /*0140*/ 	.word	0x000000ff
        /*0144*/ 	.word	0x00000050
        /*0148*/ 	.short	0x0100
        /*014a*/ 	.byte	0x04
	.zero		1


	//   ....[4]....
        /*014c*/ 	.word	0x000006b0
        /*0150*/ 	.word	0x000000ff
        /*0154*/ 	.word	0x00000010
        /*0158*/ 	.short	0x0100
        /*015a*/ 	.byte	0x04
	.zero		1


	//   ....[5]....
        /*015c*/ 	.word	0x000006c0
        /*0160*/ 	.word	0x000000ff
        /*0164*/ 	.word	0x00000058
        /*0168*/ 	.short	0x0100
        /*016a*/ 	.byte	0x04
	.zero		1


	//   ....[6]....
        /*016c*/ 	.word	0x000006d0
        /*0170*/ 	.word	0x000000ff
        /*0174*/ 	.word	0x00000018
        /*0178*/ 	.short	0x0100
        /*017a*/ 	.byte	0x04
	.zero		1


	//   ....[7]....
        /*017c*/ 	.word	0x000006e0
        /*0180*/ 	.word	0x000000ff
        /*0184*/ 	.word	0x00000060
        /*0188*/ 	.short	0x0100
        /*018a*/ 	.byte	0x04
	.zero		1


	//   ....[8]....
        /*018c*/ 	.word	0x000006f0
        /*0190*/ 	.word	0x000000ff
        /*0194*/ 	.word	0x00000020
        /*0198*/ 	.short	0x0100
        /*019a*/ 	.byte	0x04
	.zero		1


	//   ....[9]....
        /*019c*/ 	.word	0x00000700
        /*01a0*/ 	.word	0x000000ff
        /*01a4*/ 	.word	0x00000068
        /*01a8*/ 	.short	0x0100
        /*01aa*/ 	.byte	0x04
	.zero		1


	//   ....[10]....
        /*01ac*/ 	.word	0x00000710
        /*01b0*/ 	.word	0x000000ff
        /*01b4*/ 	.word	0x00000028
        /*01b8*/ 	.short	0x0100
        /*01ba*/ 	.byte	0x04
	.zero		1


	//   ....[11]....
        /*01bc*/ 	.word	0x00000720
        /*01c0*/ 	.word	0x000000ff
        /*01c4*/ 	.word	0x00000070
        /*01c8*/ 	.short	0x0100
        /*01ca*/ 	.byte	0x04
	.zero		1


	//   ....[12]....
        /*01cc*/ 	.word	0x00000730
        /*01d0*/ 	.word	0x000000ff
        /*01d4*/ 	.word	0x00000030
        /*01d8*/ 	.short	0x0100
        /*01da*/ 	.byte	0x04
	.zero		1


	//   ....[13]....
        /*01dc*/ 	.word	0x00000740
        /*01e0*/ 	.word	0x000000ff
        /*01e4*/ 	.word	0x00000078
        /*01e8*/ 	.short	0x0100
        /*01ea*/ 	.byte	0x04
	.zero		1


	//   ....[14]....
        /*01ec*/ 	.word	0x00000750
        /*01f0*/ 	.word	0x000000ff
        /*01f4*/ 	.word	0x00000038
        /*01f8*/ 	.short	0x0100
        /*01fa*/ 	.byte	0x04
	.zero		1


	//   ....[15]....
        /*01fc*/ 	.word	0x00000760
        /*0200*/ 	.word	0x000000ff
        /*0204*/ 	.word	0x00000080
        /*0208*/ 	.short	0x0100
        /*020a*/ 	.byte	0x04
	.zero		1


	//   ....[16]....
        /*020c*/ 	.word	0x00000770
        /*0210*/ 	.word	0x000000ff
        /*0214*/ 	.word	0x00000040
        /*0218*/ 	.short	0x0100
        /*021a*/ 	.byte	0x04
	.zero		1


	//   ....[17]....
        /*021c*/ 	.word	0x00000780
        /*0220*/ 	.word	0x000000ff
        /*0224*/ 	.word	0x00000088
        /*0228*/ 	.short	0x0100
        /*022a*/ 	.byte	0x04
	.zero		1


	//   ....[18]....
        /*022c*/ 	.word	0x000008c0
        /*0230*/ 	.word	0x000000ff
        /*0234*/ 	.word	0x00000090
        /*0238*/ 	.short	0x0100
        /*023a*/ 	.byte	0x04
	.zero		1


	//   ....[19]....
        /*023c*/ 	.word	0x000008d0
        /*0240*/ 	.word	0x000000ff
        /*0244*/ 	.word	0x000000b0
        /*0248*/ 	.short	0x0100
        /*024a*/ 	.byte	0x04
	.zero		1


	//   ....[20]....
        /*024c*/ 	.word	0x000008e0
        /*0250*/ 	.word	0x000000ff
        /*0254*/ 	.word	0x00000098
        /*0258*/ 	.short	0x0100
        /*025a*/ 	.byte	0x04
	.zero		1


	//   ....[21]....
        /*025c*/ 	.word	0x000008f0
        /*0260*/ 	.word	0x000000ff
        /*0264*/ 	.word	0x000000b8
        /*0268*/ 	.short	0x0100
        /*026a*/ 	.byte	0x04
	.zero		1


	//   ....[22]....
        /*026c*/ 	.word	0x00000900
        /*0270*/ 	.word	0x000000ff
        /*0274*/ 	.word	0x000000a0
        /*0278*/ 	.short	0x0100
        /*027a*/ 	.byte	0x04
	.zero		1


	//   ....[23]....
        /*027c*/ 	.word	0x00000910
        /*0280*/ 	.word	0x000000ff
        /*0284*/ 	.word	0x000000c0
        /*0288*/ 	.short	0x0100
        /*028a*/ 	.byte	0x04
	.zero		1


	//   ....[24]....
        /*028c*/ 	.word	0x00000920
        /*0290*/ 	.word	0x000000ff
        /*0294*/ 	.word	0x000000a8
        /*0298*/ 	.short	0x0100
        /*029a*/ 	.byte	0x04
	.zero		1


	//   ....[25]....
        /*029c*/ 	.word	0x00000930
        /*02a0*/ 	.word	0x000000ff
        /*02a4*/ 	.word	0x000000c8
        /*02a8*/ 	.short	0x0100
        /*02aa*/ 	.byte	0x04
	.zero		1


	//   ....[26]....
        /*02ac*/ 	.word	0x00000a20
        /*02b0*/ 	.word	0x000000ff
        /*02b4*/ 	.word	0x000000d0
        /*02b8*/ 	.short	0x0100
        /*02ba*/ 	.byte	0x04
	.zero		1


	//   ....[27]....
        /*02bc*/ 	.word	0x00000a30
        /*02c0*/ 	.word	0x000000ff
        /*02c4*/ 	.word	0x000000d8
        /*02c8*/ 	.short	0x0100
        /*02ca*/ 	.byte	0x04
	.zero		1


	//   ....[28]....
        /*02cc*/ 	.word	0x00000b70
        /*02d0*/ 	.word	0x000000ff
        /*02d4*/ 	.word	0x000000e0
        /*02d8*/ 	.short	0x0100
        /*02da*/ 	.byte	0x06
	.zero		1


	//   ....[29]....
        /*02dc*/ 	.word	0x00000b80
        /*02e0*/ 	.word	0x000000ff
        /*02e4*/ 	.word	0x000000e8
        /*02e8*/ 	.short	0x0100
        /*02ea*/ 	.byte	0x06
	.zero		1


	//   ....[30]....
        /*02ec*/ 	.word	0x00000cc0
        /*02f0*/ 	.word	0x000000ff
        /*02f4*/ 	.word	0x000000f0
        /*02f8*/ 	.short	0x0100
        /*02fa*/ 	.byte	0x04
	.zero		1


	//   ....[31]....
        /*02fc*/ 	.word	0x00000cd0
        /*0300*/ 	.word	0x000000ff
        /*0304*/ 	.word	0x00000100
        /*0308*/ 	.short	0x0100
        /*030a*/ 	.byte	0x04
	.zero		1


	//   ....[32]....
        /*030c*/ 	.word	0x00000ce0
        /*0310*/ 	.word	0x000000ff
        /*0314*/ 	.word	0x000000f8
        /*0318*/ 	.short	0x0100
        /*031a*/ 	.byte	0x04
	.zero		1


	//   ....[33]....
        /*031c*/ 	.word	0x00000cf0
        /*0320*/ 	.word	0x000000ff
        /*0324*/ 	.word	0x00000108
        /*0328*/ 	.short	0x0100
        /*032a*/ 	.byte	0x04
	.zero		1


	//   ....[34]....
        /*032c*/ 	.word	0x00000df0
        /*0330*/ 	.word	0x000000ff
        /*0334*/ 	.word	0x00000110
        /*0338*/ 	.short	0x0100
        /*033a*/ 	.byte	0x06
	.zero		1


	//   ....[35]....
        /*033c*/ 	.word	0x00001dc0
        /*0340*/ 	.word	0x000000ff
        /*0344*/ 	.word	0x00000048
        /*0348*/ 	.short	0x010a
        /*034a*/ 	.byte	0x07
	.zero		1


	//   ....[36]....
        /*034c*/ 	.word	0x000021c0
        /*0350*/ 	.word	0x000000ff
        /*0354*/ 	.word	0x00000048
        /*0358*/ 	.short	0x010a
        /*035a*/ 	.byte	0x0b
	.zero		1


	//   ....[37]....
        /*035c*/ 	.word	0x00002370
        /*0360*/ 	.word	0x000000ff
        /*0364*/ 	.word	0x00000048
        /*0368*/ 	.short	0x010a
        /*036a*/ 	.byte	0x08
	.zero		1


	//   ....[38]....
        /*036c*/ 	.word	0x000026c0
        /*0370*/ 	.word	0x000000ff
        /*0374*/ 	.word	0x000000d8
        /*0378*/ 	.short	0x0101
        /*037a*/ 	.byte	0x20
	.zero		1


	//   ....[39]....
        /*037c*/ 	.word	0x000026f0
        /*0380*/ 	.word	0x000000ff
        /*0384*/ 	.word	0x00000048
        /*0388*/ 	.short	0x010a
        /*038a*/ 	.byte	0x04
	.zero		1


	//   ....[40]....
        /*038c*/ 	.word	0x000028e0
        /*0390*/ 	.word	0x000000ff
        /*0394*/ 	.word	0x00000048
        /*0398*/ 	.short	0x010a
        /*039a*/ 	.byte	0x0b
	.zero		1


	//   ....[41]....
        /*039c*/ 	.word	0x00002a90
        /*03a0*/ 	.word	0x000000ff
        /*03a4*/ 	.word	0x00000048
        /*03a8*/ 	.short	0x010a
        /*03aa*/ 	.byte	0x08
	.zero		1


	//   ....[42]....
        /*03ac*/ 	.word	0x00002dd0
        /*03b0*/ 	.word	0x000000ff
        /*03b4*/ 	.word	0x000000e0
        /*03b8*/ 	.short	0x010a
        /*03ba*/ 	.byte	0x20
	.zero		1


	//   ....[43]....
        /*03bc*/ 	.word	0x00002e90
        /*03c0*/ 	.word	0x000000ff
        /*03c4*/ 	.word	0x00000000
        /*03c8*/ 	.short	0x0101
        /*03ca*/ 	.byte	0x04
	.zero		1


	//   ....[44]....
        /*03cc*/ 	.word	0x00003480
        /*03d0*/ 	.word	0x000000ff
        /*03d4*/ 	.word	0x00000000
        /*03d8*/ 	.short	0x010a
        /*03da*/ 	.byte	0x04
	.zero		1


	//   ....[45]....
        /*03dc*/ 	.word	0x00003520
        /*03e0*/ 	.word	0x000000ff
        /*03e4*/ 	.word	0x00000000
        /*03e8*/ 	.short	0x010a
        /*03ea*/ 	.byte	0x05
	.zero		1


	//   ....[46]....
        /*03ec*/ 	.word	0x000035c0
        /*03f0*/ 	.word	0x000000ff
        /*03f4*/ 	.word	0x00000000
        /*03f8*/ 	.short	0x010a
        /*03fa*/ 	.byte	0x05
	.zero		1


	//   ....[47]....
        /*03fc*/ 	.word	0x00003660
        /*0400*/ 	.word	0x000000ff
        /*0404*/ 	.word	0x00000000
        /*0408*/ 	.short	0x010a
        /*040a*/ 	.byte	0x05
	.zero		1


	//   ....[48]....
        /*040c*/ 	.word	0x00003700
        /*0410*/ 	.word	0x000000ff
        /*0414*/ 	.word	0x00000000
        /*0418*/ 	.short	0x010a
        /*041a*/ 	.byte	0x05
	.zero		1


	//   ....[49]....
        /*041c*/ 	.word	0x000037a0
        /*0420*/ 	.word	0x000000ff
        /*0424*/ 	.word	0x00000000
        /*0428*/ 	.short	0x010a
        /*042a*/ 	.byte	0x05
	.zero		1


	//   ....[50]....
        /*042c*/ 	.word	0x00003840
        /*0430*/ 	.word	0x000000ff
        /*0434*/ 	.word	0x00000000
        /*0438*/ 	.short	0x010a
        /*043a*/ 	.byte	0x05
	.zero		1


	//   ....[51]....
        /*043c*/ 	.word	0x000038e0
        /*0440*/ 	.word	0x000000ff
        /*0444*/ 	.word	0x00000000
        /*0448*/ 	.short	0x010a
        /*044a*/ 	.byte	0x05
	.zero		1


	//   ....[52]....
        /*044c*/ 	.word	0x00003990
        /*0450*/ 	.word	0x00000000
        /*0454*/ 	.word	0x00000000
        /*0458*/ 	.short	0x010a
        /*045a*/ 	.byte	0xff
	.zero		1


	//   ....[53]....
        /*045c*/ 	.word	0x00003ae0
        /*0460*/ 	.word	0x000000ff
        /*0464*/ 	.word	0x000000e8
        /*0468*/ 	.short	0x010a
        /*046a*/ 	.byte	0x04
	.zero		1


	//   ....[54]....
        /*046c*/ 	.word	0x00003b80
        /*0470*/ 	.word	0x000000ff
        /*0474*/ 	.word	0x000000e0
        /*0478*/ 	.short	0x010a
        /*047a*/ 	.byte	0x04
	.zero		1


	//   ....[55]....
        /*047c*/ 	.word	0x00003c20
        /*0480*/ 	.word	0x000000ff
        /*0484*/ 	.word	0x00000000
        /*0488*/ 	.short	0x0101
        /*048a*/ 	.byte	0x05
	.zero		1


	//   ....[56]....
        /*048c*/ 	.word	0x00003c60
        /*0490*/ 	.word	0x000000ff
        /*0494*/ 	.word	0x000000e8
        /*0498*/ 	.short	0x0106
        /*049a*/ 	.byte	0x04
	.zero		1


	//   ....[57]....
        /*049c*/ 	.word	0x00003ca0
        /*04a0*/ 	.word	0x00000000
        /*04a4*/ 	.word	0x000000e8
        /*04a8*/ 	.short	0x010a
        /*04aa*/ 	.byte	0xff
	.zero		1


	//   ....[58]....
        /*04ac*/ 	.word	0x00003ef0
        /*04b0*/ 	.word	0x000000ff
        /*04b4*/ 	.word	0x00000008
        /*04b8*/ 	.short	0x010a
        /*04ba*/ 	.byte	0x05
	.zero		1


	//   ....[59]....
        /*04bc*/ 	.word	0x00003f10
        /*04c0*/ 	.word	0x000000ff
        /*04c4*/ 	.word	0x00000008
        /*04c8*/ 	.short	0x010a
        /*04ca*/ 	.byte	0x05
	.zero		1


	//   ....[60]....
        /*04cc*/ 	.word	0x000040a0
        /*04d0*/ 	.word	0x000000ff
        /*04d4*/ 	.word	0x00000008
        /*04d8*/ 	.short	0x010a
        /*04da*/ 	.byte	0x05
	.zero		1


	//   ....[61]....
        /*04dc*/ 	.word	0x000040c0
        /*04e0*/ 	.word	0x000000ff
        /*04e4*/ 	.word	0x00000008
        /*04e8*/ 	.short	0x010a
        /*04ea*/ 	.byte	0x05
	.zero		1


	//   ....[62]....
        /*04ec*/ 	.word	0x00004180
        /*04f0*/ 	.word	0x000000ff
        /*04f4*/ 	.word	0x00000000
        /*04f8*/ 	.short	0x0101
        /*04fa*/ 	.byte	0x04
	.zero		1


	//   ....[63]....
        /*04fc*/ 	.word	0x000044e0
        /*0500*/ 	.word	0x000000ff
        /*0504*/ 	.word	0x000000e0
        /*0508*/ 	.short	0x010a
        /*050a*/ 	.byte	0x15
	.zero		1


	//   ....[64]....
        /*050c*/ 	.word	0x00004580
        /*0510*/ 	.word	0x000000ff
        /*0514*/ 	.word	0x00000000
        /*0518*/ 	.short	0x0101
        /*051a*/ 	.byte	0x24
	.zero		1


	//   ....[65]....
        /*051c*/ 	.word	0x000045c0
        /*0520*/ 	.word	0x000000ff
        /*0524*/ 	.word	0x00000100
        /*0528*/ 	.short	0x010a
        /*052a*/ 	.byte	0x1a
	.zero		1


	//   ....[66]....
        /*052c*/ 	.word	0x00004690
        /*0530*/ 	.word	0x000000ff
        /*0534*/ 	.word	0x00000000
        /*0538*/ 	.short	0x010a
        /*053a*/ 	.byte	0x04
	.zero		1


	//   ....[67]....
        /*053c*/ 	.word	0x00004700
        /*0540*/ 	.word	0x000000ff
        /*0544*/ 	.word	0x00000000
        /*0548*/ 	.short	0x010a
        /*054a*/ 	.byte	0x11
	.zero		1


	//   ....[68]....
        /*054c*/ 	.word	0x00004850
        /*0550*/ 	.word	0x000000ff
        /*0554*/ 	.word	0x00000000
        /*0558*/ 	.short	0x010a
        /*055a*/ 	.byte	0x05
	.zero		1


	//   ....[69]....
        /*055c*/ 	.word	0x00004b50
        /*0560*/ 	.word	0x000000ff
        /*0564*/ 	.word	0x00000000
        /*0568*/ 	.short	0x010a
        /*056a*/ 	.byte	0x04
	.zero		1


	//   ....[70]....
        /*056c*/ 	.word	0x00004bf0
        /*0570*/ 	.word	0x00000000
        /*0574*/ 	.word	0x00000000
        /*0578*/ 	.short	0x010a
        /*057a*/ 	.byte	0xff
	.zero		1


	//   ....[71]....
        /*057c*/ 	.word	0x00004c30
        /*0580*/ 	.word	0x00000000
        /*0584*/ 	.word	0x00000000
        /*0588*/ 	.short	0x010a
        /*058a*/ 	.byte	0xff
	.zero		1


	//   ....[72]....
        /*058c*/ 	.word	0x00004ca0
        /*0590*/ 	.word	0x000000ff
        /*0594*/ 	.word	0x00000000
        /*0598*/ 	.short	0x0101
        /*059a*/ 	.byte	0x04
	.zero		1


	//   ....[73]....
        /*059c*/ 	.word	0x00004ce0
        /*05a0*/ 	.word	0x000000ff
        /*05a4*/ 	.word	0x00000110
        /*05a8*/ 	.short	0x010a
        /*05aa*/ 	.byte	0x15
	.zero		1


	//   ....[74]....
        /*05ac*/ 	.word	0x00004d40
        /*05b0*/ 	.word	0x000000ff
        /*05b4*/ 	.word	0x00000000
        /*05b8*/ 	.short	0x0101
        /*05ba*/ 	.byte	0x04
	.zero		1


	//   ....[75]....
        /*05bc*/ 	.word	0x000054d0
        /*05c0*/ 	.word	0x000000ff
        /*05c4*/ 	.word	0x000000e0
        /*05c8*/ 	.short	0x010a
        /*05ca*/ 	.byte	0x14
	.zero		1


	//   ....[76]....
        /*05cc*/ 	.word	0x00005570
        /*05d0*/ 	.word	0x000000ff
        /*05d4*/ 	.word	0x00000000
        /*05d8*/ 	.short	0x0101
        /*05da*/ 	.byte	0x2e
	.zero		1


	//   ....[77]....
        /*05dc*/ 	.word	0x00005aa0
        /*05e0*/ 	.word	0x000000ff
        /*05e4*/ 	.word	0x000000d8
        /*05e8*/ 	.short	0x010a
        /*05ea*/ 	.byte	0x14
	.zero		1


	//   ....[78]....
        /*05ec*/ 	.word	0x00006090
        /*05f0*/ 	.word	0x000000ff
        /*05f4*/ 	.word	0x000000b0
        /*05f8*/ 	.short	0x010a
        /*05fa*/ 	.byte	0x14
	.zero		1


	//   ....[79]....
        /*05fc*/ 	.word	0x00006200
        /*0600*/ 	.word	0x000000ff
        /*0604*/ 	.word	0x00000090
        /*0608*/ 	.short	0x010b
        /*060a*/ 	.byte	0x14
	.zero		1


	//   ....[80]....
        /*060c*/ 	.word	0x00006210
        /*0610*/ 	.word	0x000000ff
        /*0614*/ 	.word	0x00000000
        /*0618*/ 	.short	0x0101
        /*061a*/ 	.byte	0x34
	.zero		1


	//   ....[81]....
        /*061c*/ 	.word	0x00006220
        /*0620*/ 	.word	0x000000ff
        /*0624*/ 	.word	0x000000b8
        /*0628*/ 	.short	0x010a
        /*062a*/ 	.byte	0x14
	.zero		1


	//   ....[82]....
        /*062c*/ 	.word	0x00006360
        /*0630*/ 	.word	0x000000ff
        /*0634*/ 	.word	0x00000098
        /*0638*/ 	.short	0x010b
        /*063a*/ 	.byte	0x14
	.zero		1


	//   ....[83]....
        /*063c*/ 	.word	0x00006370
        /*0640*/ 	.word	0x000000ff
        /*0644*/ 	.word	0x00000000
        /*0648*/ 	.short	0x0101
        /*064a*/ 	.byte	0x33
	.zero		1


	//   ....[84]....
        /*064c*/ 	.word	0x00006380
        /*0650*/ 	.word	0x000000ff
        /*0654*/ 	.word	0x000000c0
        /*0658*/ 	.short	0x010a
        /*065a*/ 	.byte	0x14
	.zero		1


	//   ....[85]....
        /*065c*/ 	.word	0x000064e0
        /*0660*/ 	.word	0x000000ff
        /*0664*/ 	.word	0x000000a0
        /*0668*/ 	.short	0x010b
        /*066a*/ 	.byte	0x14
	.zero		1


	//   ....[86]....
        /*066c*/ 	.word	0x000064f0
        /*0670*/ 	.word	0x000000ff
        /*0674*/ 	.word	0x00000000
        /*0678*/ 	.short	0x0101
        /*067a*/ 	.byte	0x31
	.zero		1


	//   ....[87]....
        /*067c*/ 	.word	0x00006500
        /*0680*/ 	.word	0x000000ff
        /*0684*/ 	.word	0x000000c8
        /*0688*/ 	.short	0x010a
        /*068a*/ 	.byte	0x14
	.zero		1


	//   ....[88]....
        /*068c*/ 	.word	0x000066a0
        /*0690*/ 	.word	0x000000ff
        /*0694*/ 	.word	0x000000a8
        /*0698*/ 	.short	0x010b
        /*069a*/ 	.byte	0x14
	.zero		1


	//   ....[89]....
        /*069c*/ 	.word	0x000066b0
        /*06a0*/ 	.word	0x000000ff
        /*06a4*/ 	.word	0x00000000
        /*06a8*/ 	.short	0x0101
        /*06aa*/ 	.byte	0x30
	.zero		1


	//   ....[90]....
        /*06ac*/ 	.word	0x000066e0
        /*06b0*/ 	.word	0x000000ff
        /*06b4*/ 	.word	0x000000b0
        /*06b8*/ 	.short	0x010a
        /*06ba*/ 	.byte	0x14
	.zero		1


	//   ....[91]....
        /*06bc*/ 	.word	0x00006700
        /*06c0*/ 	.word	0x000000ff
        /*06c4*/ 	.word	0x000000b8
        /*06c8*/ 	.short	0x010a
        /*06ca*/ 	.byte	0x14
	.zero		1


	//   ....[92]....
        /*06cc*/ 	.word	0x00006720
        /*06d0*/ 	.word	0x000000ff
        /*06d4*/ 	.word	0x000000c0
        /*06d8*/ 	.short	0x010a
        /*06da*/ 	.byte	0x14
	.zero		1


	//   ....[93]....
        /*06dc*/ 	.word	0x00006760
        /*06e0*/ 	.word	0x00000000
        /*06e4*/ 	.word	0x000000c8
        /*06e8*/ 	.short	0x010a
        /*06ea*/ 	.byte	0xff
	.zero		1


	//   ....[94]....
        /*06ec*/ 	.word	0x00006ac0
        /*06f0*/ 	.word	0x000000ff
        /*06f4*/ 	.word	0x000000e0
        /*06f8*/ 	.short	0x010a
        /*06fa*/ 	.byte	0x33
	.zero		1


	//   ....[95]....
        /*06fc*/ 	.word	0x00006c30
        /*0700*/ 	.word	0x000000ff
        /*0704*/ 	.word	0x00000000
        /*0708*/ 	.short	0x0101
        /*070a*/ 	.byte	0x04
	.zero		1


	//   ....[96]....
        /*070c*/ 	.word	0x00007dd0
        /*0710*/ 	.word	0x000000ff
        /*0714*/ 	.word	0x00000090
        /*0718*/ 	.short	0x010a
        /*071a*/ 	.byte	0x33
	.zero		1


	//   ....[97]....
        /*071c*/ 	.word	0x00007e10
        /*0720*/ 	.word	0x00000049
        /*0724*/ 	.word	0x000000f0
        /*0728*/ 	.short	0x010a
        /*072a*/ 	.byte	0xff
	.zero		1


	//   ....[98]....
        /*072c*/ 	.word	0x00007f00
        /*0730*/ 	.word	0x000000ff
        /*0734*/ 	.word	0x00000090
        /*0738*/ 	.short	0x010a
        /*073a*/ 	.byte	0x33
	.zero		1


	//   ....[99]....
        /*073c*/ 	.word	0x00007ff0
        /*0740*/ 	.word	0x00000049
        /*0744*/ 	.word	0x000000f0
        /*0748*/ 	.short	0x010a
        /*074a*/ 	.byte	0xff
	.zero		1


	//   ....[100]....
        /*074c*/ 	.word	0x000087c0
        /*0750*/ 	.word	0x00000000
        /*0754*/ 	.word	0x00000000
        /*0758*/ 	.short	0x0101
        /*075a*/ 	.byte	0xff
	.zero		1


	//   ....[101]....
        /*075c*/ 	.word	0x000087d0
        /*0760*/ 	.word	0x00000002
        /*0764*/ 	.word	0x00000090
        /*0768*/ 	.short	0x010a
        /*076a*/ 	.byte	0xff
	.zero		1


	//   ....[102]....
        /*076c*/ 	.word	0x000088b0
        /*0770*/ 	.word	0x00000002
        /*0774*/ 	.word	0x00000090
        /*0778*/ 	.short	0x010a
        /*077a*/ 	.byte	0xff
	.zero		1


	//   ....[103]....
        /*077c*/ 	.word	0x00009100
        /*0780*/ 	.word	0x00000000
        /*0784*/ 	.word	0x00000000
        /*0788*/ 	.short	0x0101
        /*078a*/ 	.byte	0xff
	.zero		1


	//   ....[104]....
        /*078c*/ 	.word	0x00009120
        /*0790*/ 	.word	0x00000006
        /*0794*/ 	.word	0x00000090
        /*0798*/ 	.short	0x010a
        /*079a*/ 	.byte	0xff
	.zero		1


	//   ....[105]....
        /*079c*/ 	.word	0x000091f0
        /*07a0*/ 	.word	0x00000006
        /*07a4*/ 	.word	0x00000090
        /*07a8*/ 	.short	0x010a
        /*07aa*/ 	.byte	0xff
	.zero		1


	//   ....[106]....
        /*07ac*/ 	.word	0x00009a30
        /*07b0*/ 	.word	0x0000000e
        /*07b4*/ 	.word	0x00000000
        /*07b8*/ 	.short	0x0101
        /*07ba*/ 	.byte	0xff
	.zero		1


	//   ....[107]....
        /*07bc*/ 	.word	0x00009a50
        /*07c0*/ 	.word	0x00000000
        /*07c4*/ 	.word	0x00000090
        /*07c8*/ 	.short	0x010a
        /*07ca*/ 	.byte	0xff
	.zero		1


	//   ....[108]....
        /*07cc*/ 	.word	0x00009b20
        /*07d0*/ 	.word	0x00000000
        /*07d4*/ 	.word	0x00000090
        /*07d8*/ 	.short	0x010a
        /*07da*/ 	.byte	0xff
	.zero		1


	//   ....[109]....
        /*07dc*/ 	.word	0x00009e30
        /*07e0*/ 	.word	0x00000049
        /*07e4*/ 	.word	0x00000000
        /*07e8*/ 	.short	0x0101
        /*07ea*/ 	.byte	0xff
	.zero		1


	//   ....[110]....
        /*07ec*/ 	.word	0x0000a3b0
        /*07f0*/ 	.word	0x00000000
        /*07f4*/ 	.word	0x00000000
        /*07f8*/ 	.short	0x0101
        /*07fa*/ 	.byte	0xff
	.zero		1


	//   ....[111]....
        /*07fc*/ 	.word	0x0000a640
        /*0800*/ 	.word	0x000000ff
        /*0804*/ 	.word	0x00000000
        /*0808*/ 	.short	0x0101
        /*080a*/ 	.byte	0x04
	.zero		1


	//   ....[112]....
        /*080c*/ 	.word	0x0000a670
        /*0810*/ 	.word	0x00000000
        /*0814*/ 	.word	0x00000048
        /*0818*/ 	.short	0x010a
        /*081a*/ 	.byte	0xff
	.zero		1


	//   ....[113]....
        /*081c*/ 	.word	0x0000a6d0
        /*0820*/ 	.word	0x00000000
        /*0824*/ 	.word	0x00000048
        /*0828*/ 	.short	0x010a
        /*082a*/ 	.byte	0xff
	.zero		1


	//   ....[114]....
        /*082c*/ 	.word	0x0000a730
        /*0830*/ 	.word	0x00000000
        /*0834*/ 	.word	0x000000e0
        /*0838*/ 	.short	0x010a
        /*083a*/ 	.byte	0xff
	.zero		1


	//   ....[115]....
        /*083c*/ 	.word	0x0000a790
        /*0840*/ 	.word	0x00000000
        /*0844*/ 	.word	0x00000000
        /*0848*/ 	.short	0x010a
        /*084a*/ 	.byte	0xff
	.zero		1


	//   ....[116]....
        /*084c*/ 	.word	0x0000a7f0
        /*0850*/ 	.word	0x00000000
        /*0854*/ 	.word	0x00000000
        /*0858*/ 	.short	0x010a
        /*085a*/ 	.byte	0xff
	.zero		1


	//   ....[117]....
        /*085c*/ 	.word	0x0000a850
        /*0860*/ 	.word	0x00000000
        /*0864*/ 	.word	0x00000000
        /*0868*/ 	.short	0x010a
        /*086a*/ 	.byte	0xff
	.zero		1


	//   ....[118]....
        /*086c*/ 	.word	0x0000a8b0
        /*0870*/ 	.word	0x00000000
        /*0874*/ 	.word	0x00000000
        /*0878*/ 	.short	0x010a
        /*087a*/ 	.byte	0xff
	.zero		1


	//   ....[119]....
        /*087c*/ 	.word	0x0000a910
        /*0880*/ 	.word	0x00000000
        /*0884*/ 	.word	0x00000000
        /*0888*/ 	.short	0x010a
        /*088a*/ 	.byte	0xff
	.zero		1


	//   ....[120]....
        /*088c*/ 	.word	0x0000a970
        /*0890*/ 	.word	0x00000000
        /*0894*/ 	.word	0x00000000
        /*0898*/ 	.short	0x010a
        /*089a*/ 	.byte	0xff
	.zero		1


	//   ....[121]....
        /*089c*/ 	.word	0x0000a9d0
        /*08a0*/ 	.word	0x00000000
        /*08a4*/ 	.word	0x00000000
        /*08a8*/ 	.short	0x010a
        /*08aa*/ 	.byte	0xff
	.zero		1


	//   ....[122]....
        /*08ac*/ 	.word	0x0000aa30
        /*08b0*/ 	.word	0x00000000
        /*08b4*/ 	.word	0x00000000
        /*08b8*/ 	.short	0x010a
        /*08ba*/ 	.byte	0xff
	.zero		1


	//   ....[123]....
        /*08bc*/ 	.word	0x0000aa90
        /*08c0*/ 	.word	0x00000004
        /*08c4*/ 	.word	0x000000e8
        /*08c8*/ 	.short	0x010a
        /*08ca*/ 	.byte	0xff
	.zero		1


	//   ....[124]....
        /*08cc*/ 	.word	0x0000aaf0
        /*08d0*/ 	.word	0x00000004
        /*08d4*/ 	.word	0x000000e0
        /*08d8*/ 	.short	0x010a
        /*08da*/ 	.byte	0xff
	.zero		1


	//   ....[125]....
        /*08dc*/ 	.word	0x0000ab50
        /*08e0*/ 	.word	0x00000005
        /*08e4*/ 	.word	0x00000008
        /*08e8*/ 	.short	0x010a
        /*08ea*/ 	.byte	0xff
	.zero		1


	//   ....[126]....
        /*08ec*/ 	.word	0x0000ac40
        /*08f0*/ 	.word	0x00000003
        /*08f4*/ 	.word	0x00000008
        /*08f8*/ 	.short	0x010a
        /*08fa*/ 	.byte	0xff
	.zero		1


	//   ....[127]....
        /*08fc*/ 	.word	0x0000aca0
        /*0900*/ 	.word	0x00000004
        /*0904*/ 	.word	0x000000e0
        /*0908*/ 	.short	0x010a
        /*090a*/ 	.byte	0xff
	.zero		1


	//   ....[128]....
        /*090c*/ 	.word	0x0000ad00
        /*0910*/ 	.word	0x00000004
        /*0914*/ 	.word	0x00000100
        /*0918*/ 	.short	0x010a
        /*091a*/ 	.byte	0xff
	.zero		1


	//   ....[129]....
        /*091c*/ 	.word	0x0000ad60
        /*0920*/ 	.word	0x00000004
        /*0924*/ 	.word	0x00000000
        /*0928*/ 	.short	0x010a
        /*092a*/ 	.byte	0xff
	.zero		1


	//   ....[130]....
        /*092c*/ 	.word	0x0000adc0
        /*0930*/ 	.word	0x00000000
        /*0934*/ 	.word	0x00000000
        /*0938*/ 	.short	0x010a
        /*093a*/ 	.byte	0xff
	.zero		1


	//   ....[131]....
        /*093c*/ 	.word	0x0000ae20
        /*0940*/ 	.word	0x00000000
        /*0944*/ 	.word	0x00000110
        /*0948*/ 	.short	0x010a
        /*094a*/ 	.byte	0xff
	.zero		1


	//   ....[132]....
        /*094c*/ 	.word	0x0000ae80
        /*0950*/ 	.word	0x00000000
        /*0954*/ 	.word	0x000000e0
        /*0958*/ 	.short	0x010a
        /*095a*/ 	.byte	0xff
	.zero		1


	//   ....[133]....
        /*095c*/ 	.word	0x0000aee0
        /*0960*/ 	.word	0x00000003
        /*0964*/ 	.word	0x000000d8
        /*0968*/ 	.short	0x010a
        /*096a*/ 	.byte	0xff
	.zero		1


	//   ....[134]....
        /*096c*/ 	.word	0x0000af40
        /*0970*/ 	.word	0x00000000
        /*0974*/ 	.word	0x000000b0
        /*0978*/ 	.short	0x010a
        /*097a*/ 	.byte	0xff
	.zero		1


	//   ....[135]....
        /*097c*/ 	.word	0x0000afa0
        /*0980*/ 	.word	0x00000000
        /*0984*/ 	.word	0x000000b8
        /*0988*/ 	.short	0x010a
        /*098a*/ 	.byte	0xff
	.zero		1


	//   ....[136]....
        /*098c*/ 	.word	0x0000b000
        /*0990*/ 	.word	0x00000000
        /*0994*/ 	.word	0x000000c0
        /*0998*/ 	.short	0x010a
        /*099a*/ 	.byte	0xff
	.zero		1


	//   ....[137]....
        /*099c*/ 	.word	0x0000b060
        /*09a0*/ 	.word	0x00000000
        /*09a4*/ 	.word	0x000000c8
        /*09a8*/ 	.short	0x010a
        /*09aa*/ 	.byte	0xff
	.zero		1


	//   ....[138]....
        /*09ac*/ 	.word	0x0000b0c0
        /*09b0*/ 	.word	0x00000000
        /*09b4*/ 	.word	0x000000b0
        /*09b8*/ 	.short	0x010a
        /*09ba*/ 	.byte	0xff
	.zero		1


	//   ....[139]....
        /*09bc*/ 	.word	0x0000b120
        /*09c0*/ 	.word	0x00000000
        /*09c4*/ 	.word	0x000000b8
        /*09c8*/ 	.short	0x010a
        /*09ca*/ 	.byte	0xff
	.zero		1


	//   ....[140]....
        /*09cc*/ 	.word	0x0000b180
        /*09d0*/ 	.word	0x00000000
        /*09d4*/ 	.word	0x000000c0
        /*09d8*/ 	.short	0x010a
        /*09da*/ 	.byte	0xff
	.zero		1


	//   ....[141]....
        /*09dc*/ 	.word	0x0000b1e0
        /*09e0*/ 	.word	0x00000000
        /*09e4*/ 	.word	0x000000e0
        /*09e8*/ 	.short	0x010a
        /*09ea*/ 	.byte	0xff
	.zero		1


	//   ....[142]....
        /*09ec*/ 	.word	0x0000b240
        /*09f0*/ 	.word	0x00000002
        /*09f4*/ 	.word	0x00000090
        /*09f8*/ 	.short	0x010a
        /*09fa*/ 	.byte	0xff
	.zero		1


	//   ....[143]....
        /*09fc*/ 	.word	0x0000b290
        /*0a00*/ 	.word	0x00000049
        /*0a04*/ 	.word	0x000000f0
        /*0a08*/ 	.short	0x010a
        /*0a0a*/ 	.byte	0xff
	.zero		1


	//   ....[144]....
        /*0a0c*/ 	.word	0x0000b2e0
        /*0a10*/ 	.word	0x00000002
        /*0a14*/ 	.word	0x00000090
        /*0a18*/ 	.short	0x010a
        /*0a1a*/ 	.byte	0xff
	.zero		1


	//   ....[145]....
        /*0a1c*/ 	.word	0x0000b330
        /*0a20*/ 	.word	0x00000006
        /*0a24*/ 	.word	0x00000090
        /*0a28*/ 	.short	0x010a
        /*0a2a*/ 	.byte	0xff
	.zero		1


	//   ....[146]....
        /*0a2c*/ 	.word	0x0000b380
        /*0a30*/ 	.word	0x00000000
        /*0a34*/ 	.word	0x00000090
        /*0a38*/ 	.short	0x010a
        /*0a3a*/ 	.byte	0xff
	.zero		1


	//----- nvinfo : EIATTR_NUM_MBARRIERS
	.align		4
.L_47:
        /*0a3c*/ 	.byte	0x03, 0x38
        /*0a3e*/ 	.short	0x0023


	//----- nvinfo : EIATTR_EXIT_INSTR_OFFSETS
	.align		4
        /*0a40*/ 	.byte	0x04, 0x1c
        /*0a42*/ 	.short	(.L_49 - .L_48)


	//   ....[0]....
.L_48:
        /*0a44*/ 	.word	0x000039c0


	//   ....[1]....
        /*0a48*/ 	.word	0x00003c70


	//   ....[2]....
        /*0a4c*/ 	.word	0x00003cd0


	//   ....[3]....
        /*0a50*/ 	.word	0x00004f70


	//   ....[4]....
        /*0a54*/ 	.word	0x00006790


	//   ....[5]....
        /*0a58*/ 	.word	0x000067d0


	//   ....[6]....
        /*0a5c*/ 	.word	0x0000a520


	//   ....[7]....
        /*0a60*/ 	.word	0x0000a5a0


	//   ....[8]....
        /*0a64*/ 	.word	0x0000a5d0


	//   ....[9]....
        /*0a68*/ 	.word	0x0000a650


	//----- nvinfo : EIATTR_MAX_THREADS
	.align		4
.L_49:
        /*0a6c*/ 	.byte	0x04, 0x05
        /*0a6e*/ 	.short	(.L_51 - .L_50)
.L_50:
        /*0a70*/ 	.word	0x00000100
        /*0a74*/ 	.word	0x00000001
        /*0a78*/ 	.word	0x00000001


	//----- nvinfo : EIATTR_CRS_STACK_SIZE
	.align		4
.L_51:
        /*0a7c*/ 	.byte	0x04, 0x1e
        /*0a7e*/ 	.short	(.L_53 - .L_52)
.L_52:
        /*0a80*/ 	.word	0x00000000


	//----- nvinfo : EIATTR_CBANK_PARAM_SIZE
	.align		4
.L_53:
        /*0a84*/ 	.byte	0x03, 0x19
        /*0a86*/ 	.short	0x0900


	//----- nvinfo : EIATTR_PARAM_CBANK
	.align		4
        /*0a88*/ 	.byte	0x04, 0x0a
        /*0a8a*/ 	.short	(.L_55 - .L_54)
	.align		4
.L_54:
        /*0a8c*/ 	.word	index@(.nv.constant0._ZN7cutlass13device_kernelINS_4conv6kernel13ConvUniversalINS1_16ConvProblemShapeILNS1_8OperatorE2ELi3EEENS1_10collective14CollectiveConvINS1_47MainloopSm100TmaUmmaWarpSpecializedImplicitGemmILS5_2ELi9ELi3ELi1ELi2EN4cute5tupleIJNSA_1CILi2EEENSC_ILi1EEESE_EEEEENSB_IJNSC_ILi256EEENSB_IJNSC_ILi64EEEEEENSB_IJNSC_ILi32EEEEEEEEENS_10tfloat32_tESN_NSA_8TiledMMAINSA_8MMA_AtomIJNSA_23SM100_MMA_TF32_2x1SM_SSISN_SN_fLi256ELi64ELNSA_4UMMA5MajorE1ELSS_1ELNSR_7ScaleInE0ELST_0EEEEEENSA_6LayoutINSB_IJSE_SE_SE_EEENSB_IJNSC_ILi0EEESY_SY_EEEEENSB_IJNSA_10UnderscoreES11_S11_EEEEENS7_6detail27Sm100ImplicitGemmTileTraitsINSA_18SM100_TMA_2SM_LOADENSA_14ComposedLayoutINSA_7SwizzleILi2ELi5ELi2EEENSA_18smem_ptr_flag_bitsILi32EEENSW_INSB_IJSK_NSC_ILi4EEEEEENSB_IJSE_SK_EEEEEEEvEENS15_INSA_25SM100_TMA_2SM_LOAD_IM2COLES1G_vEEEENS_8epilogue10collective18CollectiveEpilogueINS1L_23Sm100TmaWarpSpecializedILi4ELi2ELi16ELb1ELb0EEEJNSB_IJNSC_ILi128EEESJ_SL_EEENSB_IJNSW_IS1Q_SE_EENSW_INSC_ILi16EEESE_EEEEESN_NSB_IJlNSB_IJSE_lllEEESY_EEESN_S1X_NS1L_6fusion15FusionCallbacksIS1P_NS1Y_17LinearCombinationISN_fSN_fLNS_15FloatRoundStyleE2EEES1R_S1V_JEEENSA_5SM1004TMEM4LOAD26SM100_TMEM_LOAD_32dp32b16xENSA_13SM90_TMA_LOADENS17_INS18_ILi2ELi4ELi3EEES1B_NSW_INSB_IJNSC_ILi8EEES1T_EEENSB_IJS1T_SE_EEEEEEENSA_39AutoVectorizingCopyWithAssumedAlignmentILi128EEENSA_14SM90_TMA_STOREES2E_S2G_S2G_EEEvvEEEEvNT_6ParamsE)
        /*0a90*/ 	.short	0x0380
        /*0a92*/ 	.short	0x0900


	//----- nvinfo : EIATTR_SW_WAR
	.align		4
.L_55:
        /*0a94*/ 	.byte	0x04, 0x36
        /*0a96*/ 	.short	(.L_57 - .L_56)
.L_56:
        /*0a98*/ 	.word	0x00000008
.L_57:


//--------------------- .nv.callgraph             --------------------------
	.section	.nv.callgraph,"",@"SHT_CUDA_CALLGRAPH"
	.align	4
	.sectionentsize	8
	.align		4
        /*0000*/ 	.word	0x00000000
	.align		4
        /*0004*/ 	.word	0xffffffff
	.align		4
        /*0008*/ 	.word	index@(_ZN7cutlass13device_kernelINS_4conv6kernel13ConvUniversalINS1_16ConvProblemShapeILNS1_8OperatorE2ELi3EEENS1_10collective14CollectiveConvINS1_47MainloopSm100TmaUmmaWarpSpecializedImplicitGemmILS5_2ELi9ELi3ELi1ELi2EN4cute5tupleIJNSA_1CILi2EEENSC_ILi1EEESE_EEEEENSB_IJNSC_ILi256EEENSB_IJNSC_ILi64EEEEEENSB_IJNSC_ILi32EEEEEEEEENS_10tfloat32_tESN_NSA_8TiledMMAINSA_8MMA_AtomIJNSA_23SM100_MMA_TF32_2x1SM_SSISN_SN_fLi256ELi64ELNSA_4UMMA5MajorE1ELSS_1ELNSR_7ScaleInE0ELST_0EEEEEENSA_6LayoutINSB_IJSE_SE_SE_EEENSB_IJNSC_ILi0EEESY_SY_EEEEENSB_IJNSA_10UnderscoreES11_S11_EEEEENS7_6detail27Sm100ImplicitGemmTileTraitsINSA_18SM100_TMA_2SM_LOADENSA_14ComposedLayoutINSA_7SwizzleILi2ELi5ELi2EEENSA_18smem_ptr_flag_bitsILi32EEENSW_INSB_IJSK_NSC_ILi4EEEEEENSB_IJSE_SK_EEEEEEEvEENS15_INSA_25SM100_TMA_2SM_LOAD_IM2COLES1G_vEEEENS_8epilogue10collective18CollectiveEpilogueINS1L_23Sm100TmaWarpSpecializedILi4ELi2ELi16ELb1ELb0EEEJNSB_IJNSC_ILi128EEESJ_SL_EEENSB_IJNSW_IS1Q_SE_EENSW_INSC_ILi16EEESE_EEEEESN_NSB_IJlNSB_IJSE_lllEEESY_EEESN_S1X_NS1L_6fusion15FusionCallbacksIS1P_NS1Y_17LinearCombinationISN_fSN_fLNS_15FloatRoundStyleE2EEES1R_S1V_JEEENSA_5SM1004TMEM4LOAD26SM100_TMEM_LOAD_32dp32b16xENSA_13SM90_TMA_LOADENS17_INS18_ILi2ELi4ELi3EEES1B_NSW_INSB_IJNSC_ILi8EEES1T_EEENSB_IJS1T_SE_EEEEEEENSA_39AutoVectorizingCopyWithAssumedAlignmentILi128EEENSA_14SM90_TMA_STOREES2E_S2G_S2G_EEEvvEEEEvNT_6ParamsE)
	.align		4
        /*000c*/ 	.word	index@(__assertfail)
	.align		4
        /*0010*/ 	.word	0x00000000
	.align		4
        /*0014*/ 	.word	0xfffffffe
	.align		4
        /*0018*/ 	.word	0x00000000
	.align		4
        /*001c*/ 	.word	0xfffffffd
	.align		4
        /*0020*/ 	.word	0x00000000
	.align		4
        /*0024*/ 	.word	0xfffffffc


//--------------------- .nv.constant4             --------------------------
	.section	.nv.constant4,"a",@progbits
	.align	8
	.align		8
.nv.constant4:
        /*0000*/ 	.dword	__assertfail
	.align		8
        /*0008*/ 	.dword	__unnamed_1
	.align		8
        /*0010*/ 	.dword	__unnamed_2
	.align		8
        /*0018*/ 	.dword	_ZN39_INTERNAL_bf9262bd_4_k_cu_c2743bdd_34124cuda3std3__45__cpo5beginE
	.align		8
        /*0020*/ 	.dword	_ZN39_INTERNAL_bf9262bd_4_k_cu_c2743bdd_34124cuda3std3__45__cpo3endE
	.align		8
        /*0028*/ 	.dword	_ZN39_INTERNAL_bf9262bd_4_k_cu_c2743bdd_34124cuda3std3__45__cpo6cbeginE
	.align		8
        /*0030*/ 	.dword	_ZN39_INTERNAL_bf9262bd_4_k_cu_c2743bdd_34124cuda3std3__45__cpo4cendE
	.align		8
        /*0038*/ 	.dword	_ZN39_INTERNAL_bf9262bd_4_k_cu_c2743bdd_34124cuda3std3__441_GLOBAL__N__bf9262bd_4_k_cu_c2743bdd_34126ignoreE
	.align		8
        /*0040*/ 	.dword	_ZN39_INTERNAL_bf9262bd_4_k_cu_c2743bdd_34124cuda3std3__419piecewise_constructE
	.align		8
        /*0048*/ 	.dword	_ZN39_INTERNAL_bf9262bd_4_k_cu_c2743bdd_34124cuda3std3__48in_placeE
	.align		8
        /*0050*/ 	.dword	_ZN39_INTERNAL_bf9262bd_4_k_cu_c2743bdd_34124cuda3std6ranges3__45__cpo4swapE
	.align		8
        /*0058*/ 	.dword	_ZN39_INTERNAL_bf9262bd_4_k_cu_c2743bdd_34124cuda3std6ranges3__45__cpo9iter_moveE
	.align		8
        /*0060*/ 	.dword	_ZN39_INTERNAL_bf9262bd_4_k_cu_c2743bdd_34124cute7productE
	.align		8
        /*0068*/ 	.dword	_ZN39_INTERNAL_bf9262bd_4_k_cu_c2743bdd_34124cute1_E
	.align		8
        /*0070*/ 	.dword	$str$27
	.align		8
        /*0078*/ 	.dword	$str$28
	.align		8
        /*0080*/ 	.dword	$str$29
	.align		8
        /*0088*/ 	.dword	$str$30


//--------------------- .text._ZN7cutlass13device_kernelINS_4conv6kernel13ConvUniversalINS1_16ConvProblemShapeILNS1_8OperatorE2ELi3EEENS1_10collective14CollectiveConvINS1_47MainloopSm100TmaUmmaWarpSpecializedImplicitGemmILS5_2ELi9ELi3ELi1ELi2EN4cute5tupleIJNSA_1CILi2EEENSC_ILi1EEESE_EEEEENSB_IJNSC_ILi256EEENSB_IJNSC_ILi64EEEEEENSB_IJNSC_ILi32EEEEEEEEENS_10tfloat32_tESN_NSA_8TiledMMAINSA_8MMA_AtomIJNSA_23SM100_MMA_TF32_2x1SM_SSISN_SN_fLi256ELi64ELNSA_4UMMA5MajorE1ELSS_1ELNSR_7ScaleInE0ELST_0EEEEEENSA_6LayoutINSB_IJSE_SE_SE_EEENSB_IJNSC_ILi0EEESY_SY_EEEEENSB_IJNSA_10UnderscoreES11_S11_EEEEENS7_6detail27Sm100ImplicitGemmTileTraitsINSA_18SM100_TMA_2SM_LOADENSA_14ComposedLayoutINSA_7SwizzleILi2ELi5ELi2EEENSA_18smem_ptr_flag_bitsILi32EEENSW_INSB_IJSK_NSC_ILi4EEEEEENSB_IJSE_SK_EEEEEEEvEENS15_INSA_25SM100_TMA_2SM_LOAD_IM2COLES1G_vEEEENS_8epilogue10collective18CollectiveEpilogueINS1L_23Sm100TmaWarpSpecializedILi4ELi2ELi16ELb1ELb0EEEJNSB_IJNSC_ILi128EEESJ_SL_EEENSB_IJNSW_IS1Q_SE_EENSW_INSC_ILi16EEESE_EEEEESN_NSB_IJlNSB_IJSE_lllEEESY_EEESN_S1X_NS1L_6fusion15FusionCallbacksIS1P_NS1Y_17LinearCombinationISN_fSN_fLNS_15FloatRoundStyleE2EEES1R_S1V_JEEENSA_5SM1004TMEM4LOAD26SM100_TMEM_LOAD_32dp32b16xENSA_13SM90_TMA_LOADENS17_INS18_ILi2ELi4ELi3EEES1B_NSW_INSB_IJNSC_ILi8EEES1T_EEENSB_IJS1T_SE_EEEEEEENSA_39AutoVectorizingCopyWithAssumedAlignmentILi128EEENSA_14SM90_TMA_STOREES2E_S2G_S2G_EEEvvEEEEvNT_6ParamsE --------------------------
	.section	.text._ZN7cutlass13device_kernelINS_4conv6kernel13ConvUniversalINS1_16ConvProblemShapeILNS1_8OperatorE2ELi3EEENS1_10collective14CollectiveConvINS1_47MainloopSm100TmaUmmaWarpSpecializedImplicitGemmILS5_2ELi9ELi3ELi1ELi2EN4cute5tupleIJNSA_1CILi2EEENSC_ILi1EEESE_EEEEENSB_IJNSC_ILi256EEENSB_IJNSC_ILi64EEEEEENSB_IJNSC_ILi32EEEEEEEEENS_10tfloat32_tESN_NSA_8TiledMMAINSA_8MMA_AtomIJNSA_23SM100_MMA_TF32_2x1SM_SSISN_SN_fLi256ELi64ELNSA_4UMMA5MajorE1ELSS_1ELNSR_7ScaleInE0ELST_0EEEEEENSA_6LayoutINSB_IJSE_SE_SE_EEENSB_IJNSC_ILi0EEESY_SY_EEEEENSB_IJNSA_10UnderscoreES11_S11_EEEEENS7_6detail27Sm100ImplicitGemmTileTraitsINSA_18SM100_TMA_2SM_LOADENSA_14ComposedLayoutINSA_7SwizzleILi2ELi5ELi2EEENSA_18smem_ptr_flag_bitsILi32EEENSW_INSB_IJSK_NSC_ILi4EEEEEENSB_IJSE_SK_EEEEEEEvEENS15_INSA_25SM100_TMA_2SM_LOAD_IM2COLES1G_vEEEENS_8epilogue10collective18CollectiveEpilogueINS1L_23Sm100TmaWarpSpecializedILi4ELi2ELi16ELb1ELb0EEEJNSB_IJNSC_ILi128EEESJ_SL_EEENSB_IJNSW_IS1Q_SE_EENSW_INSC_ILi16EEESE_EEEEESN_NSB_IJlNSB_IJSE_lllEEESY_EEESN_S1X_NS1L_6fusion15FusionCallbacksIS1P_NS1Y_17LinearCombinationISN_fSN_fLNS_15FloatRoundStyleE2EEES1R_S1V_JEEENSA_5SM1004TMEM4LOAD26SM100_TMEM_LOAD_32dp32b16xENSA_13SM90_TMA_LOADENS17_INS18_ILi2ELi4ELi3EEES1B_NSW_INSB_IJNSC_ILi8EEES1T_EEENSB_IJS1T_SE_EEEEEEENSA_39AutoVectorizingCopyWithAssumedAlignmentILi128EEENSA_14SM90_TMA_STOREES2E_S2G_S2G_EEEvvEEEEvNT_6ParamsE,"ax",@progbits
	.align	128
.text._ZN7cutlass13device_kernelINS_4conv6kernel13ConvUniversalINS1_16ConvProblemShapeILNS1_8OperatorE2ELi3EEENS1_10collective14CollectiveConvINS1_47MainloopSm100TmaUmmaWarpSpecializedImplicitGemmILS5_2ELi9ELi3ELi1ELi2EN4cute5tupleIJNSA_1CILi2EEENSC_ILi1EEESE_EEEEENSB_IJNSC_ILi256EEENSB_IJNSC_ILi64EEEEEENSB_IJNSC_ILi32EEEEEEEEENS_10tfloat32_tESN_NSA_8TiledMMAINSA_8MMA_AtomIJNSA_23SM100_MMA_TF32_2x1SM_SSISN_SN_fLi256ELi64ELNSA_4UMMA5MajorE1ELSS_1ELNSR_7ScaleInE0ELST_0EEEEEENSA_6LayoutINSB_IJSE_SE_SE_EEENSB_IJNSC_ILi0EEESY_SY_EEEEENSB_IJNSA_10UnderscoreES11_S11_EEEEENS7_6detail27Sm100ImplicitGemmTileTraitsINSA_18SM100_TMA_2SM_LOADENSA_14ComposedLayoutINSA_7SwizzleILi2ELi5ELi2EEENSA_18smem_ptr_flag_bitsILi32EEENSW_INSB_IJSK_NSC_ILi4EEEEEENSB_IJSE_SK_EEEEEEEvEENS15_INSA_25SM100_TMA_2SM_LOAD_IM2COLES1G_vEEEENS_8epilogue10collective18CollectiveEpilogueINS1L_23Sm100TmaWarpSpecializedILi4ELi2ELi16ELb1ELb0EEEJNSB_IJNSC_ILi128EEESJ_SL_EEENSB_IJNSW_IS1Q_SE_EENSW_INSC_ILi16EEESE_EEEEESN_NSB_IJlNSB_IJSE_lllEEESY_EEESN_S1X_NS1L_6fusion15FusionCallbacksIS1P_NS1Y_17LinearCombinationISN_fSN_fLNS_15FloatRoundStyleE2EEES1R_S1V_JEEENSA_5SM1004TMEM4LOAD26SM100_TMEM_LOAD_32dp32b16xENSA_13SM90_TMA_LOADENS17_INS18_ILi2ELi4ELi3EEES1B_NSW_INSB_IJNSC_ILi8EEES1T_EEENSB_IJS1T_SE_EEEEEEENSA_39AutoVectorizingCopyWithAssumedAlignmentILi128EEENSA_14SM90_TMA_STOREES2E_S2G_S2G_EEEvvEEEEvNT_6ParamsE:
        .type           _ZN7cutlass13device_kernelINS_4conv6kernel13ConvUniversalINS1_16ConvProblemShapeILNS1_8OperatorE2ELi3EEENS1_10collective14CollectiveConvINS1_47MainloopSm100TmaUmmaWarpSpecializedImplicitGemmILS5_2ELi9ELi3ELi1ELi2EN4cute5tupleIJNSA_1CILi2EEENSC_ILi1EEESE_EEEEENSB_IJNSC_ILi256EEENSB_IJNSC_ILi64EEEEEENSB_IJNSC_ILi32EEEEEEEEENS_10tfloat32_tESN_NSA_8TiledMMAINSA_8MMA_AtomIJNSA_23SM100_MMA_TF32_2x1SM_SSISN_SN_fLi256ELi64ELNSA_4UMMA5MajorE1ELSS_1ELNSR_7ScaleInE0ELST_0EEEEEENSA_6LayoutINSB_IJSE_SE_SE_EEENSB_IJNSC_ILi0EEESY_SY_EEEEENSB_IJNSA_10UnderscoreES11_S11_EEEEENS7_6detail27Sm100ImplicitGemmTileTraitsINSA_18SM100_TMA_2SM_LOADENSA_14ComposedLayoutINSA_7SwizzleILi2ELi5ELi2EEENSA_18smem_ptr_flag_bitsILi32EEENSW_INSB_IJSK_NSC_ILi4EEEEEENSB_IJSE_SK_EEEEEEEvEENS15_INSA_25SM100_TMA_2SM_LOAD_IM2COLES1G_vEEEENS_8epilogue10collective18CollectiveEpilogueINS1L_23Sm100TmaWarpSpecializedILi4ELi2ELi16ELb1ELb0EEEJNSB_IJNSC_ILi128EEESJ_SL_EEENSB_IJNSW_IS1Q_SE_EENSW_INSC_ILi16EEESE_EEEEESN_NSB_IJlNSB_IJSE_lllEEESY_EEESN_S1X_NS1L_6fusion15FusionCallbacksIS1P_NS1Y_17LinearCombinationISN_fSN_fLNS_15FloatRoundStyleE2EEES1R_S1V_JEEENSA_5SM1004TMEM4LOAD26SM100_TMEM_LOAD_32dp32b16xENSA_13SM90_TMA_LOADENS17_INS18_ILi2ELi4ELi3EEES1B_NSW_INSB_IJNSC_ILi8EEES1T_EEENSB_IJS1T_SE_EEEEEEENSA_39AutoVectorizingCopyWithAssumedAlignmentILi128EEENSA_14SM90_TMA_STOREES2E_S2G_S2G_EEEvvEEEEvNT_6ParamsE,@function
        .size           _ZN7cutlass13device_kernelINS_4conv6kernel13ConvUniversalINS1_16ConvProblemShapeILNS1_8OperatorE2ELi3EEENS1_10collective14CollectiveConvINS1_47MainloopSm100TmaUmmaWarpSpecializedImplicitGemmILS5_2ELi9ELi3ELi1ELi2EN4cute5tupleIJNSA_1CILi2EEENSC_ILi1EEESE_EEEEENSB_IJNSC_ILi256EEENSB_IJNSC_ILi64EEEEEENSB_IJNSC_ILi32EEEEEEEEENS_10tfloat32_tESN_NSA_8TiledMMAINSA_8MMA_AtomIJNSA_23SM100_MMA_TF32_2x1SM_SSISN_SN_fLi256ELi64ELNSA_4UMMA5MajorE1ELSS_1ELNSR_7ScaleInE0ELST_0EEEEEENSA_6LayoutINSB_IJSE_SE_SE_EEENSB_IJNSC_ILi0EEESY_SY_EEEEENSB_IJNSA_10UnderscoreES11_S11_EEEEENS7_6detail27Sm100ImplicitGemmTileTraitsINSA_18SM100_TMA_2SM_LOADENSA_14ComposedLayoutINSA_7SwizzleILi2ELi5ELi2EEENSA_18smem_ptr_flag_bitsILi32EEENSW_INSB_IJSK_NSC_ILi4EEEEEENSB_IJSE_SK_EEEEEEEvEENS15_INSA_25SM100_TMA_2SM_LOAD_IM2COLES1G_vEEEENS_8epilogue10collective18CollectiveEpilogueINS1L_23Sm100TmaWarpSpecializedILi4ELi2ELi16ELb1ELb0EEEJNSB_IJNSC_ILi128EEESJ_SL_EEENSB_IJNSW_IS1Q_SE_EENSW_INSC_ILi16EEESE_EEEEESN_NSB_IJlNSB_IJSE_lllEEESY_EEESN_S1X_NS1L_6fusion15FusionCallbacksIS1P_NS1Y_17LinearCombinationISN_fSN_fLNS_15FloatRoundStyleE2EEES1R_S1V_JEEENSA_5SM1004TMEM4LOAD26SM100_TMEM_LOAD_32dp32b16xENSA_13SM90_TMA_LOADENS17_INS18_ILi2ELi4ELi3EEES1B_NSW_INSB_IJNSC_ILi8EEES1T_EEENSB_IJS1T_SE_EEEEEEENSA_39AutoVectorizingCopyWithAssumedAlignmentILi128EEENSA_14SM90_TMA_STOREES2E_S2G_S2G_EEEvvEEEEvNT_6ParamsE,(.L_x_203 - _ZN7cutlass13device_kernelINS_4conv6kernel13ConvUniversalINS1_16ConvProblemShapeILNS1_8OperatorE2ELi3EEENS1_10collective14CollectiveConvINS1_47MainloopSm100TmaUmmaWarpSpecializedImplicitGemmILS5_2ELi9ELi3ELi1ELi2EN4cute5tupleIJNSA_1CILi2EEENSC_ILi1EEESE_EEEEENSB_IJNSC_ILi256EEENSB_IJNSC_ILi64EEEEEENSB_IJNSC_ILi32EEEEEEEEENS_10tfloat32_tESN_NSA_8TiledMMAINSA_8MMA_AtomIJNSA_23SM100_MMA_TF32_2x1SM_SSISN_SN_fLi256ELi64ELNSA_4UMMA5MajorE1ELSS_1ELNSR_7ScaleInE0ELST_0EEEEEENSA_6LayoutINSB_IJSE_SE_SE_EEENSB_IJNSC_ILi0EEESY_SY_EEEEENSB_IJNSA_10UnderscoreES11_S11_EEEEENS7_6detail27Sm100ImplicitGemmTileTraitsINSA_18SM100_TMA_2SM_LOADENSA_14ComposedLayoutINSA_7SwizzleILi2ELi5ELi2EEENSA_18smem_ptr_flag_bitsILi32EEENSW_INSB_IJSK_NSC_ILi4EEEEEENSB_IJSE_SK_EEEEEEEvEENS15_INSA_25SM100_TMA_2SM_LOAD_IM2COLES1G_vEEEENS_8epilogue10collective18CollectiveEpilogueINS1L_23Sm100TmaWarpSpecializedILi4ELi2ELi16ELb1ELb0EEEJNSB_IJNSC_ILi128EEESJ_SL_EEENSB_IJNSW_IS1Q_SE_EENSW_INSC_ILi16EEESE_EEEEESN_NSB_IJlNSB_IJSE_lllEEESY_EEESN_S1X_NS1L_6fusion15FusionCallbacksIS1P_NS1Y_17LinearCombinationISN_fSN_fLNS_15FloatRoundStyleE2EEES1R_S1V_JEEENSA_5SM1004TMEM4LOAD26SM100_TMEM_LOAD_32dp32b16xENSA_13SM90_TMA_LOADENS17_INS18_ILi2ELi4ELi3EEES1B_NSW_INSB_IJNSC_ILi8EEES1T_EEENSB_IJS1T_SE_EEEEEEENSA_39AutoVectorizingCopyWithAssumedAlignmentILi128EEENSA_14SM90_TMA_STOREES2E_S2G_S2G_EEEvvEEEEvNT_6ParamsE)
        .other          _ZN7cutlass13device_kernelINS_4conv6kernel13ConvUniversalINS1_16ConvProblemShapeILNS1_8OperatorE2ELi3EEENS1_10collective14CollectiveConvINS1_47MainloopSm100TmaUmmaWarpSpecializedImplicitGemmILS5_2ELi9ELi3ELi1ELi2EN4cute5tupleIJNSA_1CILi2EEENSC_ILi1EEESE_EEEEENSB_IJNSC_ILi256EEENSB_IJNSC_ILi64EEEEEENSB_IJNSC_ILi32EEEEEEEEENS_10tfloat32_tESN_NSA_8TiledMMAINSA_8MMA_AtomIJNSA_23SM100_MMA_TF32_2x1SM_SSISN_SN_fLi256ELi64ELNSA_4UMMA5MajorE1ELSS_1ELNSR_7ScaleInE0ELST_0EEEEEENSA_6LayoutINSB_IJSE_SE_SE_EEENSB_IJNSC_ILi0EEESY_SY_EEEEENSB_IJNSA_10UnderscoreES11_S11_EEEEENS7_6detail27Sm100ImplicitGemmTileTraitsINSA_18SM100_TMA_2SM_LOADENSA_14ComposedLayoutINSA_7SwizzleILi2ELi5ELi2EEENSA_18smem_ptr_flag_bitsILi32EEENSW_INSB_IJSK_NSC_ILi4EEEEEENSB_IJSE_SK_EEEEEEEvEENS15_INSA_25SM100_TMA_2SM_LOAD_IM2COLES1G_vEEEENS_8epilogue10collective18CollectiveEpilogueINS1L_23Sm100TmaWarpSpecializedILi4ELi2ELi16ELb1ELb0EEEJNSB_IJNSC_ILi128EEESJ_SL_EEENSB_IJNSW_IS1Q_SE_EENSW_INSC_ILi16EEESE_EEEEESN_NSB_IJlNSB_IJSE_lllEEESY_EEESN_S1X_NS1L_6fusion15FusionCallbacksIS1P_NS1Y_17LinearCombinationISN_fSN_fLNS_15FloatRoundStyleE2EEES1R_S1V_JEEENSA_5SM1004TMEM4LOAD26SM100_TMEM_LOAD_32dp32b16xENSA_13SM90_TMA_LOADENS17_INS18_ILi2ELi4ELi3EEES1B_NSW_INSB_IJNSC_ILi8EEES1T_EEENSB_IJS1T_SE_EEEEEEENSA_39AutoVectorizingCopyWithAssumedAlignmentILi128EEENSA_14SM90_TMA_STOREES2E_S2G_S2G_EEEvvEEEEvNT_6ParamsE,@"STO_CUDA_ENTRY STV_DEFAULT"
_ZN7cutlass13device_kernelINS_4conv6kernel13ConvUniversalINS1_16ConvProblemShapeILNS1_8OperatorE2ELi3EEENS1_10collective14CollectiveConvINS1_47MainloopSm100TmaUmmaWarpSpecializedImplicitGemmILS5_2ELi9ELi3ELi1ELi2EN4cute5tupleIJNSA_1CILi2EEENSC_ILi1EEESE_EEEEENSB_IJNSC_ILi256EEENSB_IJNSC_ILi64EEEEEENSB_IJNSC_ILi32EEEEEEEEENS_10tfloat32_tESN_NSA_8TiledMMAINSA_8MMA_AtomIJNSA_23SM100_MMA_TF32_2x1SM_SSISN_SN_fLi256ELi64ELNSA_4UMMA5MajorE1ELSS_1ELNSR_7ScaleInE0ELST_0EEEEEENSA_6LayoutINSB_IJSE_SE_SE_EEENSB_IJNSC_ILi0EEESY_SY_EEEEENSB_IJNSA_10UnderscoreES11_S11_EEEEENS7_6detail27Sm100ImplicitGemmTileTraitsINSA_18SM100_TMA_2SM_LOADENSA_14ComposedLayoutINSA_7SwizzleILi2ELi5ELi2EEENSA_18smem_ptr_flag_bitsILi32EEENSW_INSB_IJSK_NSC_ILi4EEEEEENSB_IJSE_SK_EEEEEEEvEENS15_INSA_25SM100_TMA_2SM_LOAD_IM2COLES1G_vEEEENS_8epilogue10collective18CollectiveEpilogueINS1L_23Sm100TmaWarpSpecializedILi4ELi2ELi16ELb1ELb0EEEJNSB_IJNSC_ILi128EEESJ_SL_EEENSB_IJNSW_IS1Q_SE_EENSW_INSC_ILi16EEESE_EEEEESN_NSB_IJlNSB_IJSE_lllEEESY_EEESN_S1X_NS1L_6fusion15FusionCallbacksIS1P_NS1Y_17LinearCombinationISN_fSN_fLNS_15FloatRoundStyleE2EEES1R_S1V_JEEENSA_5SM1004TMEM4LOAD26SM100_TMEM_LOAD_32dp32b16xENSA_13SM90_TMA_LOADENS17_INS18_ILi2ELi4ELi3EEES1B_NSW_INSB_IJNSC_ILi8EEES1T_EEENSB_IJS1T_SE_EEEEEEENSA_39AutoVectorizingCopyWithAssumedAlignmentILi128EEENSA_14SM90_TMA_STOREES2E_S2G_S2G_EEEvvEEEEvNT_6ParamsE:
[----:B------:R-:W1:Y:S01]  /*0000*/  LDC R1, c[0x0][0x37c] ;  /* 0x0000df00ff017b82 */ /* 0x000e620000000800 */
[----:B------:R-:W2:Y:S01]  /*0010*/  S2R R57, SR_TID.X ;  /* 0x0000000000397919 */ /* 0x000ea20000002100 */
[----:B------:R-:W3:Y:S06]  /*0020*/  LDCU.64 UR8, c[0x0][0x990] ;  /* 0x00013200ff0877ac */ /* 0x000eec0008000a00 */
[----:B------:R-:W4:Y:S01]  /*0030*/  S2UR UR4, SR_CgaCtaId ;  /* 0x00000000000479c3 */ /* 0x000f220000008800 */
[----:B-1----:R-:W-:Y:S01]  /*0040*/  VIADD R1, R1, 0xfffffff8 ;  /* 0xfffffff801017836 */ /* 0x002fe20000000000 */
[----:B------:R-:W-:-:S02]  /*0050*/  PRMT R59, RZ, 0x7610, R59 ;  /* 0x00007610ff3b7816 */ /* 0x000fc4000000003b */
[----:B------:R-:W-:Y:S02]  /*0060*/  ELECT P1, URZ, PT ;  /* 0x0000000000ff782f */ /* 0x000fe40003820000 */
[----:B------:R-:W-:Y:S01]  /*0070*/  R2UR UR49, R1 ;  /* 0x00000000013172ca */ /* 0x000fe200000e0000 */
[----:B---3--:R-:W-:-:S04]  /*0080*/  UISETP.NE.U32.AND UP0, UPT, UR8, URZ, UPT ;  /* 0x000000ff0800728c */ /* 0x008fc8000bf05070 */
[----:B------:R-:W-:Y:S02]  /*0090*/  UISETP.NE.AND.EX UP0, UPT, UR9, URZ, UPT, UP0 ;  /* 0x000000ff0900728c */ /* 0x000fe4000bf05300 */
[----:B----4-:R-:W-:Y:S02]  /*00a0*/  ULOP3.LUT UR41, UR4, 0x1, URZ, 0xc0, !UPT ;  /* 0x0000000104297892 */ /* 0x010fe4000f8ec0ff */
[----:B------:R-:W-:Y:S01]  /*00b0*/  ULOP3.LUT UR40, UR4, 0x1, URZ, 0x3c, !UPT ;  /* 0x0000000104287892 */ /* 0x000fe2000f8e3cff */
[----:B--2---:R-:W-:-:S05]  /*00c0*/  SHF.R.U32.HI R60, RZ, 0x5, R57 ;  /* 0x00000005ff3c7819 */ /* 0x004fca0000011639 */
[----:B------:R-:W1:Y:S02]  /*00d0*/  SHFL.IDX PT, R0, R60, RZ, 0x1f ;  /* 0x00001fff3c007589 */ /* 0x000e6400000e0000 */
[----:B-1----:R-:W-:Y:S01]  /*00e0*/  R2UR UR18, R0 ;  /* 0x00000000001272ca */ /* 0x002fe200000e0000 */
[----:B------:R-:W-:-:S14]  /*00f0*/  BRA.U UP0, `(.L_x_0) ;  /* 0x0000000100307547 */ /* 0x000fdc000b800000 */
[----:B------:R-:W1:Y:S02]  /*0100*/  LDCU.64 UR4, c[0x0][0x988] ;  /* 0x00013100ff0477ac */ /* 0x000e640008000a00 */
[----:B-1----:R-:W-:-:S04]  /*0110*/  UISETP.NE.U32.AND UP0, UPT, UR4, URZ, UPT ;  /* 0x000000ff0400728c */ /* 0x002fc8000bf05070 */
[----:B------:R-:W-:-:S09]  /*0120*/  UISETP.NE.AND.EX UP0, UPT, UR5, URZ, UPT, UP0 ;  /* 0x000000ff0500728c */ /* 0x000fd2000bf05300 */
[----:B------:R-:W-:Y:S05]  /*0130*/  BRA.U !UP0, `(.L_x_1) ;  /* 0x0000000108147547 */ /* 0x000fea000b800000 */
[----:B------:R-:W1:Y:S01]  /*0140*/  LDC.64 R2, c[0x0][0x988] ;  /* 0x00026200ff027b82 */ /* 0x000e620000000a00 */
[----:B------:R-:W1:Y:S02]  /*0150*/  LDCU.64 UR4, c[0x0][0x358] ;  /* 0x00006b00ff0477ac */ /* 0x000e640008000a00 */
[----:B-1----:R1:W5:Y:S01]  /*0160*/  LDG.E R27, desc[UR4][R2.64] ;  /* 0x00000004021b7981 */ /* 0x002362000c1e1900 */
[----:B------:R-:W-:Y:S01]  /*0170*/  HFMA2 R59, -RZ, RZ, 0, 5.9604644775390625e-08 ;  /* 0x00000001ff3b7431 */ /* 0x000fe200000001ff */
[----:B------:R-:W-:Y:S05]  /*0180*/  BRA `(.L_x_0) ;  /* 0x00000000000c7947 */ /* 0x000fea0003800000 */
.L_x_1:
[----:B------:R-:W1:Y:S01]  /*0190*/  LDCU UR4, c[0x0][0x980] ;  /* 0x00013000ff0477ac */ /* 0x000e620008000800 */
[----:B------:R-:W-:Y:S01]  /*01a0*/  HFMA2 R59, -RZ, RZ, 0, 5.9604644775390625e-08 ;  /* 0x00000001ff3b7431 */ /* 0x000fe200000001ff */
[----:B-1----:R-:W-:-:S07]  /*01b0*/  MOV R27, UR4 ;  /* 0x00000004001b7c02 */ /* 0x002fce0008000f00 */
.L_x_0:
[----:B------:R-:W2:Y:S02]  /*01c0*/  LDCU.64 UR4, c[0x0][0x9b0] ;  /* 0x00013600ff0477ac */ /* 0x000ea40008000a00 */
[----:B--2---:R-:W-:-:S04]  /*01d0*/  UISETP.NE.U32.AND UP0, UPT, UR4, URZ, UPT ;  /* 0x000000ff0400728c */ /* 0x004fc8000bf05070 */
[----:B------:R-:W-:-:S09]  /*01e0*/  UISETP.NE.AND.EX UP0, UPT, UR5, URZ, UPT, UP0 ;  /* 0x000000ff0500728c */ /* 0x000fd2000bf05300 */
[----:B------:R-:W-:Y:S05]  /*01f0*/  BRA.U UP0, `(.L_x_2) ;  /* 0x0000000100287547 */ /* 0x000fea000b800000 */
[----:B------:R-:W2:Y:S02]  /*0200*/  LDCU.64 UR4, c[0x0][0x9a8] ;  /* 0x00013500ff0477ac */ /* 0x000ea40008000a00 */
[----:B--2---:R-:W-:-:S04]  /*0210*/  UISETP.NE.U32.AND UP0, UPT, UR4, URZ, UPT ;  /* 0x000000ff0400728c */ /* 0x004fc8000bf05070 */
[----:B------:R-:W-:-:S09]  /*0220*/  UISETP.NE.AND.EX UP0, UPT, UR5, URZ, UPT, UP0 ;  /* 0x000000ff0500728c */ /* 0x000fd2000bf05300 */
[----:B------:R-:W-:Y:S05]  /*0230*/  BRA.U !UP0, `(.L_x_3) ;  /* 0x0000000108107547 */ /* 0x000fea000b800000 */
[----:B------:R-:W2:Y:S01]  /*0240*/  LDC.64 R24, c[0x0][0x9a8] ;  /* 0x00026a00ff187b82 */ /* 0x000ea20000000a00 */
[----:B------:R-:W2:Y:S02]  /*0250*/  LDCU.64 UR4, c[0x0][0x358] ;  /* 0x00006b00ff0477ac */ /* 0x000ea40008000a00 */
[----:B--2---:R2:W5:Y:S01]  /*0260*/  LDG.E R24, desc[UR4][R24.64] ;  /* 0x0000000418187981 */ /* 0x004562000c1e1900 */
[----:B------:R-:W-:Y:S05]  /*0270*/  BRA `(.L_x_2) ;  /* 0x0000000000087947 */ /* 0x000fea0003800000 */
.L_x_3:
[----:B------:R-:W2:Y:S02]  /*0280*/  LDCU UR4, c[0x0][0x9a0] ;  /* 0x00013400ff0477ac */ /* 0x000ea40008000800 */
[----:B--2---:R-:W-:Y:S02]  /*0290*/  MOV R24, UR4 ;  /* 0x0000000400187c02 */ /* 0x004fe40008000f00 */
.L_x_2:
[----:B------:R-:W-:Y:S01]  /*02a0*/  IMAD.U32 R0, RZ, RZ, UR18 ;  /* 0x00000012ff007e24 */ /* 0x000fe2000f8e00ff */
[----:B------:R-:W-:Y:S04]  /*02b0*/  BSSY.RECONVERGENT B0, `(.L_x_4) ;  /* 0x000000c000007945 */ /* 0x000fe80003800200 */
[C---:B------:R-:W-:Y:S02]  /*02c0*/  ISETP.NE.OR P2, PT, R0.reuse, 0x1, !P1 ;  /* 0x000000010000780c */ /* 0x040fe40004f45670 */
[----:B------:R-:W-:-:S11]  /*02d0*/  ISETP.NE.OR P0, PT, R0, 0x3, !P1 ;  /* 0x000000030000780c */ /* 0x000fd60004f05670 */
[----:B------:R-:W-:Y:S05]  /*02e0*/  @P2 BRA `(.L_x_5) ;  /* 0x0000000000202947 */ /* 0x000fea0003800000 */
[----:B------:R-:W3:Y:S02]  /*02f0*/  LDCU.64 UR4, c[0x0][0x348] ;  /* 0x00006900ff0477ac */ /* 0x000ee40008000a00 */
[----:B---3--:R-:W-:Y:S02]  /*0300*/  UIADD3 UR6, UP1, UPT, UR4, 0x80, URZ ;  /* 0x0000008004067890 */ /* 0x008fe4000ff3e0ff */
[----:B------:R-:W-:Y:S02]  /*0310*/  UIADD3 UR4, UP0, UPT, UR4, 0x180, URZ ;  /* 0x0000018004047890 */ /* 0x000fe4000ff1e0ff */
[----:B------:R-:W-:Y:S02]  /*0320*/  UIADD3.X UR7, UPT, UPT, URZ, UR5, URZ, UP1, !UPT ;  /* 0x00000005ff077290 */ /* 0x000fe40008ffe4ff */
[----:B------:R-:W-:-:S07]  /*0330*/  UIADD3.X UR5, UPT, UPT, URZ, UR5, URZ, UP0, !UPT ;  /* 0x00000005ff057290 */ /* 0x000fce00087fe4ff */
[----:B------:R3:W-:Y:S02]  /*0340*/  UTMACCTL.PF [UR6] ;  /* 0x00000000060079b9 */ /* 0x0007e40008040000 */
[----:B------:R3:W-:Y:S02]  /*0350*/  UTMACCTL.PF [UR4] ;  /* 0x00000000040079b9 */ /* 0x0007e40008040000 */
[----:B---3--:R-:W-:Y:S01]  /*0360*/  NOP ;  /* 0x0000000000007918 */ /* 0x008fe20000000000 */
.L_x_5:
[----:B------:R-:W-:Y:S05]  /*0370*/  BSYNC.RECONVERGENT B0 ;  /* 0x0000000000007941 */ /* 0x000fea0003800200 */
.L_x_4:
[----:B------:R-:W-:Y:S04]  /*0380*/  BSSY.RECONVERGENT B0, `(.L_x_6) ;  /* 0x000000a000007945 */ /* 0x000fe80003800200 */
        /* <DEDUP_REMOVED lines=9> */
.L_x_7:
[----:B------:R-:W-:Y:S05]  /*0420*/  BSYNC.RECONVERGENT B0 ;  /* 0x0000000000007941 */ /* 0x000fea0003800200 */
.L_x_6:
[----:B------:R-:W3:Y:S01]  /*0430*/  LDCU.64 UR4, c[0x0][0x988] ;  /* 0x00013100ff0477ac */ /* 0x000ee20008000a00 */
[----:B------:R-:W-:Y:S02]  /*0440*/  UISETP.EQ.U32.AND UP2, UPT, UR8, URZ, UPT ;  /* 0x000000ff0800728c */ /* 0x000fe4000bf42070 */
[----:B------:R-:W-:Y:S02]  /*0450*/  UPLOP3.LUT UP3, UPT, UPT, UPT, UPT, 0x80, 0x8 ;  /* 0x000000000008789c */ /* 0x000fe40003f6f070 */
[----:B---3--:R-:W-:-:S04]  /*0460*/  UISETP.NE.U32.AND UP0, UPT, UR4, URZ, UPT ;  /* 0x000000ff0400728c */ /* 0x008fc8000bf05070 */
[----:B------:R-:W-:-:S04]  /*0470*/  UISETP.NE.AND.EX UP1, UPT, UR5, URZ, UPT, UP0 ;  /* 0x000000ff0500728c */ /* 0x000fc8000bf25300 */
[----:B------:R-:W-:-:S04]  /*0480*/  UISETP.EQ.OR.EX UP4, UPT, UR9, URZ, !UP1, UP2 ;  /* 0x000000ff0900728c */ /* 0x000fc8000cf82720 */
[----:B------:R-:W-:-:S06]  /*0490*/  UP2UR UR4, UPR, URZ, 0x10 ;  /* 0x00000010ff047883 */ /* 0x000fcc0008000000 */
[----:B------:R-:W-:Y:S01]  /*04a0*/  MOV R65, UR4 ;  /* 0x0000000400417c02 */ /* 0x000fe20008000f00 */
[----:B------:R-:W-:Y:S06]  /*04b0*/  BRA.U !UP4, `(.L_x_8) ;  /* 0x000000010c207547 */ /* 0x000fec000b800000 */
[----:B------:R-:W-:Y:S01]  /*04c0*/  UISETP.NE.U32.AND UP0, UPT, UR8, URZ, UPT ;  /* 0x000000ff0800728c */ /* 0x000fe2000bf05070 */
[----:B-----5:R-:W-:Y:S01]  /*04d0*/  FSETP.NEU.AND P0, PT, R27, RZ, PT ;  /* 0x000000ff1b00720b */ /* 0x020fe20003f0d000 */
[----:B------:R-:W-:Y:S02]  /*04e0*/  USEL UR4, URZ, 0xffffffff, UP1 ;  /* 0xffffffffff047887 */ /* 0x000fe40008800000 */
[----:B------:R-:W-:-:S10]  /*04f0*/  UISETP.NE.AND.EX UP2, UPT, UR9, URZ, UPT, UP0 ;  /* 0x000000ff0900728c */ /* 0x000fd4000bf45300 */
[----:B------:R-:W-:Y:S01]  /*0500*/  VOTEU.ANY UP0, P0 ;  /* 0x0000000000ff7886 */ /* 0x000fe20000000100 */
[----:B------:R-:W-:-:S04]  /*0510*/  @!UP2 USEL UR4, URZ, 0xffffffff, UP0 ;  /* 0xffffffffff04a887 */ /* 0x000fc80008000000 */
[----:B------:R-:W-:-:S04]  /*0520*/  ULOP3.LUT UR4, UR4, 0x1, URZ, 0xc0, !UPT ;  /* 0x0000000104047892 */ /* 0x000fc8000f8ec0ff */
[----:B------:R-:W-:-:S11]  /*0530*/  UISETP.NE.U32.AND UP3, UPT, UR4, 0x1, UPT ;  /* 0x000000010400788c */ /* 0x000fd6000bf65070 */
.L_x_8:
[----:B------:R-:W3:Y:S01]  /*0540*/  SHFL.IDX PT, R0, R60, RZ, 0x1f ;  /* 0x00001fff3c007589 */ /* 0x000ee200000e0000 */
[----:B------:R-:W-:Y:S02]  /*0550*/  UISETP.NE.AND UP5, UPT, UR18, 0x2, UPT ;  /* 0x000000021200788c */ /* 0x000fe4000bfa5270 */
[----:B------:R-:W-:Y:S02]  /*0560*/  UISETP.NE.AND UP0, UPT, UR18, 0x2, UPT ;  /* 0x000000021200788c */ /* 0x000fe4000bf05270 */
[----:B------:R-:W-:Y:S02]  /*0570*/  UISETP.NE.OR UP2, UPT, UR41, URZ, UP5 ;  /* 0x000000ff2900728c */ /* 0x000fe4000af45670 */
[----:B------:R-:W-:-:S04]  /*0580*/  USEL UR63, URZ, 0x1, UP0 ;  /* 0x00000001ff3f7887 */ /* 0x000fc80008000000 */
[----:B------:R-:W-:Y:S02]  /*0590*/  PLOP3.LUT P3, PT, P1, PT, UP2, 0xae, 0xea ;  /* 0x0000000000ea781c */ /* 0x000fe40000f6f52e */
[----:B---3--:R-:W-:-:S13]  /*05a0*/  ISETP.NE.AND P0, PT, R0, RZ, PT ;  /* 0x000000ff0000720c */ /* 0x008fda0003f05270 */
[----:B------:R-:W-:Y:S05]  /*05b0*/  @P0 BRA `(.L_x_9) ;  /* 0x00000000007c0947 */ /* 0x000fea0003800000 */
[----:B------:R-:W-:Y:S01]  /*05c0*/  ELECT P0, URZ, PT ;  /* 0x0000000000ff782f */ /* 0x000fe20003800000 */
[----:B------:R-:W-:-:S12]  /*05d0*/  BSSY.RECONVERGENT B0, `(.L_x_9) ;  /* 0x000001d000007945 */ /* 0x000fd80003800200 */
[----:B------:R-:W-:Y:S05]  /*05e0*/  @!P0 BRA `(.L_x_10) ;  /* 0x00000000006c8947 */ /* 0x000fea0003800000 */
[----:B------:R-:W3:Y:S01]  /*05f0*/  S2UR UR5, SR_CgaCtaId ;  /* 0x00000000000579c3 */ /* 0x000ee20000008800 */
[----:B------:R-:W-:Y:S01]  /*0600*/  UMOV UR4, 0x400 ;  /* 0x0000040000047882 */ /* 0x000fe20000000000 */
[----:B------:R-:W-:Y:S02]  /*0610*/  UMOV UR6, 0x1 ;  /* 0x0000000100067882 */ /* 0x000fe40000000000 */
[----:B------:R-:W-:-:S04]  /*0620*/  UIADD3 UR6, UPT, UPT, -UR6, 0x100000, URZ ;  /* 0x0010000006067890 */ /* 0x000fc8000fffe1ff */
[----:B------:R-:W-:Y:S02]  /*0630*/  USHF.L.U32 UR7, UR6, 0xb, URZ ;  /* 0x0000000b06077899 */ /* 0x000fe400080006ff */
[----:B------:R-:W-:Y:S02]  /*0640*/  USHF.L.U32 UR6, UR6, 0x1, URZ ;  /* 0x0000000106067899 */ /* 0x000fe400080006ff */
[----:B---3--:R-:W-:Y:S01]  /*0650*/  ULEA UR4, UR5, UR4, 0x18 ;  /* 0x0000000405047291 */ /* 0x008fe2000f8ec0ff */
[----:B------:R-:W3:Y:S11]  /*0660*/  FENCE.VIEW.ASYNC.S ;  /* 0x00000000000073c6 */ /* 0x000ef60000000000 */
[----:B---3--:R3:W4:Y:S01]  /*0670*/  SYNCS.EXCH.64 URZ, [UR4], UR6 ;  /* 0x0000000604ff75b2 */ /* 0x0087220008000100 */
[----:B------:R3:W1:Y:S01]  /*0680*/  SYNCS.EXCH.64 URZ, [UR4+0x48], UR6 ;  /* 0x0000480604ff75b2 */ /* 0x0006620008000100 */
        /* <DEDUP_REMOVED lines=15> */
[----:B------:R3:W1:Y:S02]  /*0780*/  SYNCS.EXCH.64 URZ, [UR4+0x88], UR6 ;  /* 0x0000880604ff75b2 */ /* 0x0006640008000100 */
[----:B---3--:R-:W-:Y:S01]  /*0790*/  NOP ;  /* 0x0000000000007918 */ /* 0x008fe20000000000 */
.L_x_10:
[----:B------:R-:W-:Y:S05]  /*07a0*/  BSYNC.RECONVERGENT B0 ;  /* 0x0000000000007941 */ /* 0x000fea0003800200 */
.L_x_9:
[----:B------:R-:W3:Y:S01]  /*07b0*/  SHFL.IDX PT, R0, R60, RZ, 0x1f ;  /* 0x00001fff3c007589 */ /* 0x000ee200000e0000 */
[----:B------:R-:W-:Y:S01]  /*07c0*/  NOP ;  /* 0x0000000000007918 */ /* 0x000fe20000000000 */
[----:B---3--:R-:W-:-:S13]  /*07d0*/  ISETP.NE.AND P0, PT, R0, 0x1, PT ;  /* 0x000000010000780c */ /* 0x008fda0003f05270 */
[----:B------:R-:W-:Y:S05]  /*07e0*/  @P0 BRA `(.L_x_11) ;  /* 0x0000000000580947 */ /* 0x000fea0003800000 */
[----:B------:R-:W3:Y:S01]  /*07f0*/  S2UR UR5, SR_CgaCtaId ;  /* 0x00000000000579c3 */ /* 0x000ee20000008800 */
[----:B------:R-:W-:Y:S01]  /*0800*/  UMOV UR4, 0x400 ;  /* 0x0000040000047882 */ /* 0x000fe20000000000 */
[----:B------:R-:W-:Y:S01]  /*0810*/  UMOV UR8, 0x20 ;  /* 0x0000002000087882 */ /* 0x000fe20000000000 */
[----:B------:R-:W-:Y:S01]  /*0820*/  UMOV UR6, 0x80 ;  /* 0x0000008000067882 */ /* 0x000fe20000000000 */
[----:B------:R-:W-:-:S04]  /*0830*/  UIADD3 UR8, UPT, UPT, -UR8, 0x100000, URZ ;  /* 0x0010000008087890 */ /* 0x000fc8000fffe1ff */
[----:B------:R-:W-:Y:S02]  /*0840*/  USHF.L.U32 UR9, UR8, 0xb, URZ ;  /* 0x0000000b08097899 */ /* 0x000fe400080006ff */
[----:B------:R-:W-:Y:S02]  /*0850*/  USHF.L.U32 UR8, UR8, 0x1, URZ ;  /* 0x0000000108087899 */ /* 0x000fe400080006ff */
[----:B------:R-:W-:-:S04]  /*0860*/  UIADD3 UR6, UPT, UPT, -UR6, 0x100000, URZ ;  /* 0x0010000006067890 */ /* 0x000fc8000fffe1ff */
[----:B------:R-:W-:Y:S02]  /*0870*/  USHF.L.U32 UR7, UR6, 0xb, URZ ;  /* 0x0000000b06077899 */ /* 0x000fe400080006ff */
[----:B------:R-:W-:Y:S01]  /*0880*/  USHF.L.U32 UR6, UR6, 0x1, URZ ;  /* 0x0000000106067899 */ /* 0x000fe200080006ff */
[----:B------:R-:W-:Y:S01]  /*0890*/  ELECT P0, URZ, PT ;  /* 0x0000000000ff782f */ /* 0x000fe20003800000 */
[----:B---3--:R-:W-:Y:S01]  /*08a0*/  ULEA UR4, UR5, UR4, 0x18 ;  /* 0x0000000405047291 */ /* 0x008fe2000f8ec0ff */
[----:B------:R-:W3:Y:S11]  /*08b0*/  FENCE.VIEW.ASYNC.S ;  /* 0x00000000000073c6 */ /* 0x000ef60000000000 */
[----:B---3--:R3:W1:Y:S01]  /*08c0*/  SYNCS.EXCH.64 URZ, [UR4+0x90], UR8 ;  /* 0x0000900804ff75b2 */ /* 0x0086620008000100 */
[----:B------:R3:W1:Y:S01]  /*08d0*/  SYNCS.EXCH.64 URZ, [UR4+0xb0], UR6 ;  /* 0x0000b00604ff75b2 */ /* 0x0006620008000100 */
[----:B------:R3:W1:Y:S01]  /*08e0*/  SYNCS.EXCH.64 URZ, [UR4+0x98], UR8 ;  /* 0x0000980804ff75b2 */ /* 0x0006620008000100 */
[----:B------:R3:W1:Y:S01]  /*08f0*/  SYNCS.EXCH.64 URZ, [UR4+0xb8], UR6 ;  /* 0x0000b80604ff75b2 */ /* 0x0006620008000100 */
[----:B------:R3:W1:Y:S01]  /*0900*/  SYNCS.EXCH.64 URZ, [UR4+0xa0], UR8 ;  /* 0x0000a00804ff75b2 */ /* 0x0006620008000100 */
[----:B------:R3:W1:Y:S01]  /*0910*/  SYNCS.EXCH.64 URZ, [UR4+0xc0], UR6 ;  /* 0x0000c00604ff75b2 */ /* 0x0006620008000100 */
[----:B------:R3:W1:Y:S01]  /*0920*/  SYNCS.EXCH.64 URZ, [UR4+0xa8], UR8 ;  /* 0x0000a80804ff75b2 */ /* 0x0006620008000100 */
[----:B------:R3:W1:Y:S01]  /*0930*/  SYNCS.EXCH.64 URZ, [UR4+0xc8], UR6 ;  /* 0x0000c80604ff75b2 */ /* 0x0006620008000100 */
[----:B------:R-:W-:Y:S01]  /*0940*/  NOP ;  /* 0x0000000000007918 */ /* 0x000fe20000000000 */
.L_x_11:
[----:B------:R-:W2:Y:S01]  /*0950*/  SHFL.IDX PT, R0, R60, RZ, 0x1f ;  /* 0x00001fff3c007589 */ /* 0x000ea200000e0000 */
[----:B------:R-:W-:Y:S01]  /*0960*/  NOP ;  /* 0x0000000000007918 */ /* 0x000fe20000000000 */
[----:B--2---:R-:W-:-:S13]  /*0970*/  ISETP.NE.AND P0, PT, R0, 0x3, PT ;  /* 0x000000030000780c */ /* 0x004fda0003f05270 */
[----:B------:R-:W-:Y:S05]  /*0980*/  @P0 BRA `(.L_x_12) ;  /* 0x0000000000300947 */ /* 0x000fea0003800000 */
[----:B------:R-:W2:Y:S01]  /*0990*/  S2UR UR5, SR_CgaCtaId ;  /* 0x00000000000579c3 */ /* 0x000ea20000008800 */
[----:B---3--:R-:W-:Y:S01]  /*09a0*/  UMOV UR4, 0x400 ;  /* 0x0000040000047882 */ /* 0x008fe20000000000 */
[----:B------:R-:W-:Y:S01]  /*09b0*/  UMOV UR6, 0x20 ;  /* 0x0000002000067882 */ /* 0x000fe20000000000 */
[----:B------:R-:W-:Y:S01]  /*09c0*/  ELECT P0, URZ, PT ;  /* 0x0000000000ff782f */ /* 0x000fe20003800000 */
[----:B------:R-:W-:-:S04]  /*09d0*/  UIADD3 UR6, UPT, UPT, -UR6, 0x100000, URZ ;  /* 0x0010000006067890 */ /* 0x000fc8000fffe1ff */
[----:B------:R-:W-:Y:S02]  /*09e0*/  USHF.L.U32 UR7, UR6, 0xb, URZ ;  /* 0x0000000b06077899 */ /* 0x000fe400080006ff */
[----:B------:R-:W-:Y:S02]  /*09f0*/  USHF.L.U32 UR6, UR6, 0x1, URZ ;  /* 0x0000000106067899 */ /* 0x000fe400080006ff */
[----:B--2---:R-:W-:Y:S01]  /*0a00*/  ULEA UR4, UR5, UR4, 0x18 ;  /* 0x0000000405047291 */ /* 0x004fe2000f8ec0ff */
[----:B------:R-:W2:Y:S11]  /*0a10*/  FENCE.VIEW.ASYNC.S ;  /* 0x00000000000073c6 */ /* 0x000eb60000000000 */
[----:B--2---:R2:W3:Y:S01]  /*0a20*/  SYNCS.EXCH.64 URZ, [UR4+0xd0], UR6 ;  /* 0x0000d00604ff75b2 */ /* 0x0044e20008000100 */
[----:B------:R2:W1:Y:S01]  /*0a30*/  SYNCS.EXCH.64 URZ, [UR4+0xd8], UR6 ;  /* 0x0000d80604ff75b2 */ /* 0x0004620008000100 */
[----:B------:R-:W-:Y:S01]  /*0a40*/  NOP ;  /* 0x0000000000007918 */ /* 0x000fe20000000000 */
.L_x_12:
[----:B------:R-:W4:Y:S01]  /*0a50*/  SHFL.IDX PT, R0, R60, RZ, 0x1f ;  /* 0x00001fff3c007589 */ /* 0x000f2200000e0000 */
[----:B------:R-:W-:Y:S01]  /*0a60*/  NOP ;  /* 0x0000000000007918 */ /* 0x000fe20000000000 */
[----:B----4-:R-:W-:-:S13]  /*0a70*/  ISETP.NE.AND P0, PT, R0, 0x4, PT ;  /* 0x000000040000780c */ /* 0x010fda0003f05270 */
[----:B------:R-:W-:Y:S05]  /*0a80*/  @P0 BRA `(.L_x_13) ;  /* 0x0000000000440947 */ /* 0x000fea0003800000 */
[----:B------:R-:W4:Y:S01]  /*0a90*/  S2UR UR5, SR_CgaCtaId ;  /* 0x00000000000579c3 */ /* 0x000f220000008800 */
[----:B--23--:R-:W-:Y:S01]  /*0aa0*/  UMOV UR4, 0x1e0 ;  /* 0x000001e000047882 */ /* 0x00cfe20000000000 */
[----:B------:R-:W-:Y:S01]  /*0ab0*/  UMOV UR6, 0x400 ;  /* 0x0000040000067882 */ /* 0x000fe20000000000 */
[----:B------:R-:W-:Y:S01]  /*0ac0*/  USEL UR4, UR4, 0x1a0, UP3 ;  /* 0x000001a004047887 */ /* 0x000fe20009800000 */
[----:B------:R-:W-:Y:S01]  /*0ad0*/  UMOV UR8, 0x1 ;  /* 0x0000000100087882 */ /* 0x000fe20000000000 */
[----:B------:R-:W-:Y:S01]  /*0ae0*/  ELECT P0, URZ, PT ;  /* 0x0000000000ff782f */ /* 0x000fe20003800000 */
[----:B------:R-:W-:-:S04]  /*0af0*/  UIADD3 UR8, UPT, UPT, -UR8, 0x100000, URZ ;  /* 0x0010000008087890 */ /* 0x000fc8000fffe1ff */
[----:B------:R-:W-:Y:S02]  /*0b00*/  USHF.L.U32 UR9, UR8, 0xb, URZ ;  /* 0x0000000b08097899 */ /* 0x000fe400080006ff */
[----:B------:R-:W-:Y:S02]  /*0b10*/  USHF.L.U32 UR8, UR8, 0x1, URZ ;  /* 0x0000000108087899 */ /* 0x000fe400080006ff */
[----:B----4-:R-:W-:Y:S02]  /*0b20*/  ULEA UR6, UR5, UR6, 0x18 ;  /* 0x0000000605067291 */ /* 0x010fe4000f8ec0ff */
[----:B------:R-:W-:-:S04]  /*0b30*/  UIADD3 UR4, UPT, UPT, -UR4, 0x100000, URZ ;  /* 0x0010000004047890 */ /* 0x000fc8000fffe1ff */
[----:B------:R-:W-:Y:S02]  /*0b40*/  USHF.L.U32 UR5, UR4, 0xb, URZ ;  /* 0x0000000b04057899 */ /* 0x000fe400080006ff */
[----:B------:R-:W-:Y:S01]  /*0b50*/  USHF.L.U32 UR4, UR4, 0x1, URZ ;  /* 0x0000000104047899 */ /* 0x000fe200080006ff */
[----:B------:R-:W2:Y:S03]  /*0b60*/  FENCE.VIEW.ASYNC.S ;  /* 0x00000000000073c6 */ /* 0x000ea60000000000 */
[----:B--2---:R4:W2:Y:S08]  /*0b70*/  SYNCS.EXCH.64 URZ, [UR6+0xe0], UR8 ;  /* 0x0000e00806ff75b2 */ /* 0x0048b00008000100 */
[----:B------:R4:W3:Y:S02]  /*0b80*/  SYNCS.EXCH.64 URZ, [UR6+0xe8], UR4 ;  /* 0x0000e80406ff75b2 */ /* 0x0008e40008000100 */
[----:B----4-:R-:W-:Y:S01]  /*0b90*/  NOP ;  /* 0x0000000000007918 */ /* 0x010fe20000000000 */
.L_x_13:
[----:B------:R-:W4:Y:S01]  /*0ba0*/  SHFL.IDX PT, R0, R60, RZ, 0x1f ;  /* 0x00001fff3c007589 */ /* 0x000f2200000e0000 */
[----:B------:R-:W-:Y:S01]  /*0bb0*/  ISETP.NE.OR P1, PT, RZ, UR18, !P1 ;  /* 0x00000012ff007c0c */ /* 0x000fe2000cf25670 */
[----:B------:R-:W-:Y:S01]  /*0bc0*/  NOP ;  /* 0x0000000000007918 */ /* 0x000fe20000000000 */
[----:B----4-:R-:W-:-:S13]  /*0bd0*/  ISETP.NE.AND P0, PT, R0, 0x5, PT ;  /* 0x000000050000780c */ /* 0x010fda0003f05270 */
[----:B------:R-:W-:Y:S05]  /*0be0*/  @P0 BRA `(.L_x_14) ;  /* 0x0000000000480947 */ /* 0x000fea0003800000 */
[----:B------:R-:W4:Y:S01]  /*0bf0*/  S2UR UR5, SR_CgaCtaId ;  /* 0x00000000000579c3 */ /* 0x000f220000008800 */
[----:B--23--:R-:W-:Y:S01]  /*0c00*/  UMOV UR4, 0x400 ;  /* 0x0000040000047882 */ /* 0x00cfe20000000000 */
        /* <DEDUP_REMOVED lines=9> */
[----:B----4-:R-:W-:Y:S01]  /*0ca0*/  ULEA UR4, UR5, UR4, 0x18 ;  /* 0x0000000405047291 */ /* 0x010fe2000f8ec0ff */
[----:B------:R-:W2:Y:S11]  /*0cb0*/  FENCE.VIEW.ASYNC.S ;  /* 0x00000000000073c6 */ /* 0x000eb60000000000 */
[----:B--2---:R4:W2:Y:S01]  /*0cc0*/  SYNCS.EXCH.64 URZ, [UR4+0xf0], UR6 ;  /* 0x0000f00604ff75b2 */ /* 0x0048a20008000100 */
[----:B------:R4:W3:Y:S01]  /*0cd0*/  SYNCS.EXCH.64 URZ, [UR4+0x100], UR8 ;  /* 0x0001000804ff75b2 */ /* 0x0008e20008000100 */
[----:B------:R4:W1:Y:S01]  /*0ce0*/  SYNCS.EXCH.64 URZ, [UR4+0xf8], UR6 ;  /* 0x0000f80604ff75b2 */ /* 0x0008620008000100 */
[----:B------:R4:W1:Y:S02]  /*0cf0*/  SYNCS.EXCH.64 URZ, [UR4+0x108], UR8 ;  /* 0x0001080804ff75b2 */ /* 0x0008640008000100 */
[----:B----4-:R-:W-:Y:S01]  /*0d00*/  NOP ;  /* 0x0000000000007918 */ /* 0x010fe20000000000 */
.L_x_14:
[----:B--23--:R-:W2:Y:S01]  /*0d10*/  S2UR UR7, SR_CgaCtaId ;  /* 0x00000000000779c3 */ /* 0x00cea20000008800 */
[----:B------:R-:W-:Y:S01]  /*0d20*/  VOTEU.ALL UP0, P1 ;  /* 0x0000000000ff7886 */ /* 0x000fe20000800000 */
[----:B------:R-:W-:Y:S01]  /*0d30*/  UMOV UR4, 0x20 ;  /* 0x0000002000047882 */ /* 0x000fe20000000000 */
[----:B------:R-:W-:Y:S01]  /*0d40*/  NOP ;  /* 0x0000000000007918 */ /* 0x000fe20000000000 */
[----:B-1----:R-:W-:Y:S01]  /*0d50*/  LOP3.LUT R3, R57, 0x1f, RZ, 0xc0, !PT ;  /* 0x0000001f39037812 */ /* 0x002fe200078ec0ff */
[----:B------:R-:W-:Y:S01]  /*0d60*/  UISETP.NE.AND UP4, UPT, UR18, URZ, UPT ;  /* 0x000000ff1200728c */ /* 0x000fe2000bf85270 */
[----:B------:R-:W-:Y:S01]  /*0d70*/  @!UP0 UMOV UR6, 0x400 ;  /* 0x0000040000068882 */ /* 0x000fe20000000000 */
[----:B------:R-:W-:-:S04]  /*0d80*/  @!UP0 UIADD3 UR4, UPT, UPT, -UR4, 0x100000, URZ ;  /* 0x0010000004048890 */ /* 0x000fc8000fffe1ff */
[----:B------:R-:W-:Y:S02]  /*0d90*/  @!UP0 USHF.L.U32 UR5, UR4, 0xb, URZ ;  /* 0x0000000b04058899 */ /* 0x000fe400080006ff */
[----:B------:R-:W-:Y:S02]  /*0da0*/  @!UP0 USHF.L.U32 UR4, UR4, 0x1, URZ ;  /* 0x0000000104048899 */ /* 0x000fe400080006ff */
[----:B--2---:R-:W-:Y:S01]  /*0db0*/  @!UP0 ULEA UR6, UR7, UR6, 0x18 ;  /* 0x0000000607068291 */ /* 0x004fe2000f8ec0ff */
[----:B------:R-:W1:Y:S01]  /*0dc0*/  LDCU UR7, c[0x0][0x36c] ;  /* 0x00006d80ff0777ac */ /* 0x000e620008000800 */
[----:B------:R-:W-:Y:S01]  /*0dd0*/  VOTEU.ALL UP0, P1 ;  /* 0x0000000000ff7886 */ /* 0x000fe20000800000 */
[----:B------:R-:W2:Y:S09]  /*0de0*/  FENCE.VIEW.ASYNC.S ;  /* 0x00000000000073c6 */ /* 0x000eb20000000000 */
[----:B--2---:R2:W3:Y:S01]  /*0df0*/  @!UP0 SYNCS.EXCH.64 URZ, [UR6+0x110], UR4 ;  /* 0x0001100406ff85b2 */ /* 0x0044e20008000100 */
[----:B-1----:R-:W-:-:S09]  /*0e00*/  UISETP.EQ.U32.AND UP6, UPT, UR7, 0x1, UPT ;  /* 0x000000010700788c */ /* 0x002fd2000bfc2070 */
[----:B--2---:R-:W-:Y:S05]  /*0e10*/  BRA.U !UP6, `(.L_x_15) ;  /* 0x000000010e087547 */ /* 0x004fea000b800000 */
[----:B---3--:R-:W-:Y:S01]  /*0e20*/  UCGABAR_ARV ;  /* 0x00000000000079c7 */ /* 0x008fe20008000000 */
[----:B------:R-:W-:Y:S05]  /*0e30*/  BRA `(.L_x_16) ;  /* 0x0000000000047947 */ /* 0x000fea0003800000 */
.L_x_15:
[----:B---3--:R-:W-:Y:S01]  /*0e40*/  NOP ;  /* 0x0000000000007918 */ /* 0x008fe20000000000 */
.L_x_16:
[----:B------:R-:W1:Y:S01]  /*0e50*/  S2UR UR20, SR_CTAID.X ;  /* 0x00000000001479c3 */ /* 0x000e620000002500 */
[----:B------:R-:W-:-:S05]  /*0e60*/  CS2R.32 R64, SR_CgaSize ;  /* 0x0000000000407805 */ /* 0x000fca0000008a00 */
[----:B------:R-:W-:-:S05]  /*0e70*/  IMAD R64, R64, -0xa0, RZ ;  /* 0xffffff6040407824 */ /* 0x000fca00078e02ff */
[----:B------:R-:W-:-:S14]  /*0e80*/  R2UR UR5, R64 ;  /* 0x00000000400572ca */ /* 0x000fdc00000e0000 */
[----:B------:R-:W2:Y:S01]  /*0e90*/  LDCU UR5, c[0x0][UR5+0x2b0] ;  /* 0x00005600050577ac */ /* 0x000ea20008000800 */
[----:B------:R-:W-:-:S05]  /*0ea0*/  CS2R.32 R64, SR_CgaSize ;  /* 0x0000000000407805 */ /* 0x000fca0000008a00 */
[----:B------:R-:W-:-:S05]  /*0eb0*/  IMAD R64, R64, -0xa0, RZ ;  /* 0xffffff6040407824 */ /* 0x000fca00078e02ff */
[----:B------:R-:W-:-:S14]  /*0ec0*/  R2UR UR4, R64 ;  /* 0x00000000400472ca */ /* 0x000fdc00000e0000 */
[----:B------:R-:W3:Y:S01]  /*0ed0*/  LDCU UR4, c[0x0][UR4+0x2b4] ;  /* 0x00005680040477ac */ /* 0x000ee20008000800 */
[----:B------:R-:W4:Y:S01]  /*0ee0*/  S2UR UR21, SR_CTAID.Y ;  /* 0x00000000001579c3 */ /* 0x000f220000002600 */
[----:B------:R-:W-:-:S05]  /*0ef0*/  CS2R.32 R64, SR_CgaSize ;  /* 0x0000000000407805 */ /* 0x000fca0000008a00 */
[----:B------:R-:W-:-:S05]  /*0f00*/  IMAD R64, R64, -0xa0, RZ ;  /* 0xffffff6040407824 */ /* 0x000fca00078e02ff */
[----:B------:R-:W-:-:S14]  /*0f10*/  R2UR UR7, R64 ;  /* 0x00000000400772ca */ /* 0x000fdc00000e0000 */
[----:B------:R-:W3:Y:S01]  /*0f20*/  LDCU UR7, c[0x0][UR7+0x2a0] ;  /* 0x00005400070777ac */ /* 0x000ee20008000800 */
[----:B------:R-:W-:-:S05]  /*0f30*/  CS2R.32 R64, SR_CgaSize ;  /* 0x0000000000407805 */ /* 0x000fca0000008a00 */
[----:B------:R-:W-:-:S05]  /*0f40*/  IMAD R64, R64, -0xa0, RZ ;  /* 0xffffff6040407824 */ /* 0x000fca00078e02ff */
[----:B------:R-:W-:-:S14]  /*0f50*/  R2UR UR8, R64 ;  /* 0x00000000400872ca */ /* 0x000fdc00000e0000 */
[----:B------:R-:W3:Y:S01]  /*0f60*/  LDCU UR8, c[0x0][UR8+0x2a4] ;  /* 0x00005480080877ac */ /* 0x000ee20008000800 */
[----:B------:R-:W3:Y:S01]  /*0f70*/  LDCU UR19, c[0x0][0xc24] ;  /* 0x00018480ff1377ac */ /* 0x000ee20008000800 */
[----:B------:R-:W3:Y:S01]  /*0f80*/  LDCU UR39, c[0x0][0xc24] ;  /* 0x00018480ff2777ac */ /* 0x000ee20008000800 */
[----:B-1----:R-:W-:Y:S01]  /*0f90*/  I2FP.F32.U32 R2, UR20 ;  /* 0x0000001400027c45 */ /* 0x002fe20008201000 */
[----:B------:R-:W1:Y:S04]  /*0fa0*/  LDCU UR24, c[0x0][0xc30] ;  /* 0x00018600ff1877ac */ /* 0x000e680008000800 */
[----:B--2---:R-:W-:Y:S01]  /*0fb0*/  FMUL R2, R2, UR5 ;  /* 0x0000000502027c20 */ /* 0x004fe20008400000 */
[----:B----4-:R-:W-:-:S05]  /*0fc0*/  I2FP.F32.U32 R0, UR21 ;  /* 0x0000001500007c45 */ /* 0x010fca0008201000 */
[----:B------:R-:W2:Y:S01]  /*0fd0*/  F2I.U32.TRUNC.NTZ R2, R2 ;  /* 0x0000000200027305 */ /* 0x000ea2000020f000 */
[----:B---3--:R-:W-:-:S07]  /*0fe0*/  FMUL R0, R0, UR4 ;  /* 0x0000000400007c20 */ /* 0x008fce0008400000 */
[----:B------:R-:W3:Y:S01]  /*0ff0*/  F2I.U32.TRUNC.NTZ R0, R0 ;  /* 0x0000000000007305 */ /* 0x000ee2000020f000 */
[----:B--2---:R-:W-:Y:S02]  /*1000*/  R2UR UR4, R2 ;  /* 0x00000000020472ca */ /* 0x004fe400000e0000 */
[----:B------:R-:W-:Y:S02]  /*1010*/  PRMT R2, RZ, 0x7610, R2 ;  /* 0x00007610ff027816 */ /* 0x000fe40000000002 */
[----:B---3--:R-:W-:Y:S02]  /*1020*/  R2UR UR6, R0 ;  /* 0x00000000000672ca */ /* 0x008fe400000e0000 */
[----:B------:R-:W-:-:S07]  /*1030*/  PRMT R0, RZ, 0x7610, R0 ;  /* 0x00007610ff007816 */ /* 0x000fce0000000000 */
[----:B------:R-:W-:-:S04]  /*1040*/  UIADD3 UR5, UPT, UPT, -UR4, URZ, URZ ;  /* 0x000000ff04057290 */ /* 0x000fc8000fffe1ff */
[----:B------:R-:W-:Y:S02]  /*1050*/  UIMAD UR5, UR7, UR5, UR20 ;  /* 0x00000005070572a4 */ /* 0x000fe4000f8e0214 */
[----:B------:R-:W-:-:S04]  /*1060*/  UIADD3 UR4, UPT, UPT, -UR6, URZ, URZ ;  /* 0x000000ff06047290 */ /* 0x000fc8000fffe1ff */
[----:B------:R-:W-:Y:S01]  /*1070*/  IMAD.U32 R64, RZ, RZ, UR5 ;  /* 0x00000005ff407e24 */ /* 0x000fe2000f8e00ff */
[----:B------:R-:W-:-:S06]  /*1080*/  UIMAD UR4, UR8, UR4, UR21 ;  /* 0x00000004080472a4 */ /* 0x000fcc000f8e0215 */
[----:B------:R-:W-:Y:S01]  /*1090*/  IMAD.U32 R63, RZ, RZ, UR4 ;  /* 0x00000004ff3f7e24 */ /* 0x000fe2000f8e00ff */
[----:B-1----:R-:W-:Y:S06]  /*10a0*/  BRA.U UP4, `(.L_x_17) ;  /* 0x0000000104307547 */ /* 0x002fec000b800000 */
[----:B------:R-:W-:Y:S01]  /*10b0*/  R2UR UR5, R63 ;  /* 0x000000003f0572ca */ /* 0x000fe200000e0000 */
[----:B------:R-:W-:Y:S01]  /*10c0*/  UMOV UR7, 0x3 ;  /* 0x0000000300077882 */ /* 0x000fe20000000000 */
[----:B------:R-:W-:-:S11]  /*10d0*/  R2UR UR4, R64 ;  /* 0x00000000400472ca */ /* 0x000fd600000e0000 */
[----:B------:R-:W-:-:S04]  /*10e0*/  UISETP.NE.AND UP0, UPT, UR5, URZ, UPT ;  /* 0x000000ff0500728c */ /* 0x000fc8000bf05270 */
[----:B------:R-:W-:Y:S02]  /*10f0*/  UISETP.LT.U32.OR UP0, UPT, UR4, 0x2, !UP0 ;  /* 0x000000020400788c */ /* 0x000fe4000c701470 */
[----:B------:R-:W-:Y:S02]  /*1100*/  ULOP3.LUT UR4, UR4, 0xfffffffe, URZ, 0xc0, !UPT ;  /* 0xfffffffe04047892 */ /* 0x000fe4000f8ec0ff */
[----:B------:R-:W-:Y:S02]  /*1110*/  USEL UR6, URZ, 0x1, !UP0 ;  /* 0x00000001ff067887 */ /* 0x000fe4000c000000 */
[----:B------:R-:W-:Y:S02]  /*1120*/  USEL UR5, URZ, 0x2, !UP0 ;  /* 0x00000002ff057887 */ /* 0x000fe4000c000000 */
[----:B------:R-:W-:Y:S02]  /*1130*/  USHF.L.U32 UR4, UR7, UR4, URZ ;  /* 0x0000000407047299 */ /* 0x000fe400080006ff */
[----:B------:R-:W-:-:S04]  /*1140*/  UIADD3 UR5, UPT, UPT, UR6, UR5, URZ ;  /* 0x0000000506057290 */ /* 0x000fc8000fffe0ff */
[----:B------:R-:W-:Y:S02]  /*1150*/  IMAD.U32 R0, RZ, RZ, UR4 ;  /* 0x00000004ff007e24 */ /* 0x000fe4000f8e00ff */
[----:B------:R-:W-:-:S07]  /*1160*/  IMAD.U32 R2, RZ, RZ, UR5 ;  /* 0x00000005ff027e24 */ /* 0x000fce000f8e00ff */
.L_x_17:
[----:B------:R-:W1:Y:S01]  /*1170*/  S2UR UR50, SR_CTAID.Z ;  /* 0x00000000003279c3 */ /* 0x000e620000002700 */
[----:B------:R-:W-:Y:S01]  /*1180*/  UISETP.GE.AND UP0, UPT, UR19, 0x1, UPT ;  /* 0x000000011300788c */ /* 0x000fe2000bf06270 */
[----:B------:R-:W-:-:S08]  /*1190*/  UMOV UR28, UR20 ;  /* 0x00000014001c7c82 */ /* 0x000fd00008000000 */
[----:B------:R-:W-:Y:S05]  /*11a0*/  BRA.U !UP0, `(.L_x_18) ;  /* 0x0000000108d47547 */ /* 0x000fea000b800000 */
[----:B------:R-:W2:Y:S01]  /*11b0*/  LDCU.128 UR12, c[0x0][0xc10] ;  /* 0x00018200ff0c77ac */ /* 0x000ea20008000c00 */
[----:B------:R-:W3:Y:S01]  /*11c0*/  LDCU UR22, c[0x0][0xc0c] ;  /* 0x00018180ff1677ac */ /* 0x000ee20008000800 */
[----:B------:R-:W4:Y:S01]  /*11d0*/  LDCU UR6, c[0x0][0x370] ;  /* 0x00006e00ff0677ac */ /* 0x000f220008000800 */
[----:B------:R-:W1:Y:S01]  /*11e0*/  LDCU UR7, c[0x0][0x374] ;  /* 0x00006e80ff0777ac */ /* 0x000e620008000800 */
[----:B------:R-:W1:Y:S01]  /*11f0*/  LDCU UR23, c[0x0][0xc20] ;  /* 0x00018400ff1777ac */ /* 0x000e620008000800 */
[----:B--2---:R-:W-:Y:S02]  /*1200*/  UIMAD.WIDE.U32 UR4, UR20, UR12, URZ ;  /* 0x0000000c140472a5 */ /* 0x004fe4000f8e00ff */
[----:B---3--:R-:W-:Y:S01]  /*1210*/  UISETP.NE.AND UP0, UPT, UR22, 0x1, UPT ;  /* 0x000000011600788c */ /* 0x008fe2000bf05270 */
[----:B------:R-:W2:Y:S01]  /*1220*/  LDCU.64 UR8, c[0x0][0xc28] ;  /* 0x00018500ff0877ac */ /* 0x000ea20008000a00 */
[----:B----4-:R-:W-:-:S03]  /*1230*/  UIMAD.WIDE.U32 UR10, UR6, UR12, URZ ;  /* 0x0000000c060a72a5 */ /* 0x010fc6000f8e00ff */
[----:B------:R-:W-:Y:S01]  /*1240*/  UMOV UR4, UR5 ;  /* 0x0000000500047c82 */ /* 0x000fe20008000000 */
[----:B------:R-:W-:Y:S02]  /*1250*/  UISETP.NE.AND UP2, UPT, UR19, 0x1, UPT ;  /* 0x000000011300788c */ /* 0x000fe4000bf45270 */
[----:B------:R-:W-:Y:S01]  /*1260*/  USHF.R.U32.HI UR4, URZ, UR13, UR4 ;  /* 0x0000000dff047299 */ /* 0x000fe20008011604 */
[----:B------:R-:W-:Y:S01]  /*1270*/  UMOV UR10, UR11 ;  /* 0x0000000b000a7c82 */ /* 0x000fe20008000000 */
[----:B------:R-:W-:Y:S02]  /*1280*/  UIMAD.WIDE.U32 UR16, UR21, UR15, URZ ;  /* 0x0000000f151072a5 */ /* 0x000fe4000f8e00ff */
[----:B------:R-:W-:Y:S02]  /*1290*/  USEL UR5, UR20, UR4, !UP0 ;  /* 0x0000000414057287 */ /* 0x000fe4000c000000 */
[----:B------:R-:W-:Y:S02]  /*12a0*/  @UP0 USHF.R.U32.HI UR6, URZ, UR13, UR10 ;  /* 0x0000000dff060299 */ /* 0x000fe4000801160a */
[----:B------:R-:W-:-:S02]  /*12b0*/  UISETP.NE.AND UP0, UPT, UR14, 0x1, UPT ;  /* 0x000000010e00788c */ /* 0x000fc4000bf05270 */
[----:B-1----:R-:W-:Y:S02]  /*12c0*/  UIMAD.WIDE.U32 UR10, UR7, UR15, URZ ;  /* 0x0000000f070a72a5 */ /* 0x002fe4000f8e00ff */
[----:B--2---:R-:W-:Y:S01]  /*12d0*/  UIMAD.WIDE.U32 UR12, UR6, UR8, URZ ;  /* 0x00000008060c72a5 */ /* 0x004fe2000f8e00ff */
[----:B------:R-:W-:Y:S01]  /*12e0*/  UMOV UR4, UR17 ;  /* 0x0000001100047c82 */ /* 0x000fe20008000000 */
[----:B------:R-:W-:-:S03]  /*12f0*/  UIADD3 UR28, UPT, UPT, -UR5, URZ, URZ ;  /* 0x000000ff051c7290 */ /* 0x000fc6000fffe1ff */
[----:B------:R-:W-:Y:S01]  /*1300*/  UMOV UR10, UR11 ;  /* 0x0000000b000a7c82 */ /* 0x000fe20008000000 */
[----:B------:R-:W-:Y:S02]  /*1310*/  USHF.R.U32.HI UR4, URZ, UR23, UR4 ;  /* 0x00000017ff047299 */ /* 0x000fe40008011604 */
[----:B------:R-:W-:Y:S01]  /*1320*/  @UP0 USHF.R.U32.HI UR7, URZ, UR23, UR10 ;  /* 0x00000017ff070299 */ /* 0x000fe2000801160a */
[----:B------:R-:W-:Y:S01]  /*1330*/  UMOV UR12, UR13 ;  /* 0x0000000d000c7c82 */ /* 0x000fe20008000000 */
[----:B------:R-:W-:Y:S02]  /*1340*/  USEL UR4, UR21, UR4, !UP0 ;  /* 0x0000000415047287 */ /* 0x000fe4000c000000 */
[----:B------:R-:W-:Y:S02]  /*1350*/  UIMAD.WIDE.U32 UR10, UR7, UR8, URZ ;  /* 0x00000008070a72a5 */ /* 0x000fe4000f8e00ff */
[----:B------:R-:W-:Y:S02]  /*1360*/  @UP2 USHF.R.U32.HI UR6, URZ, UR9, UR12 ;  /* 0x00000009ff062299 */ /* 0x000fe4000801160c */
[----:B------:R-:W-:-:S02]  /*1370*/  UIMAD.WIDE.U32 UR12, UR4, UR8, URZ ;  /* 0x00000008040c72a5 */ /* 0x000fc4000f8e00ff */
[----:B------:R-:W-:Y:S01]  /*1380*/  UIMAD UR28, UR22, UR28, UR20 ;  /* 0x0000001c161c72a4 */ /* 0x000fe2000f8e0214 */
[----:B------:R-:W-:Y:S02]  /*1390*/  UMOV UR10, UR11 ;  /* 0x0000000b000a7c82 */ /* 0x000fe40008000000 */
[----:B------:R-:W-:Y:S02]  /*13a0*/  @UP2 USHF.R.U32.HI UR7, URZ, UR9, UR10 ;  /* 0x00000009ff072299 */ /* 0x000fe4000801160a */
[----:B------:R-:W-:Y:S02]  /*13b0*/  UIMAD UR10, UR6, UR19, URZ ;  /* 0x00000013060a72a4 */ /* 0x000fe4000f8e02ff */
[----:B------:R-:W-:-:S04]  /*13c0*/  UIMAD UR7, UR7, UR19, URZ ;  /* 0x00000013070772a4 */ /* 0x000fc8000f8e02ff */
[----:B------:R-:W-:-:S03]  /*13d0*/  UISETP.GE.AND UP0, UPT, UR4, UR7, UPT ;  /* 0x000000070400728c */ /* 0x000fc6000bf06270 */
[----:B------:R-:W-:Y:S01]  /*13e0*/  UMOV UR7, UR13 ;  /* 0x0000000d00077c82 */ /* 0x000fe20008000000 */
[----:B------:R-:W-:Y:S02]  /*13f0*/  UISETP.GE.OR UP0, UPT, UR5, UR10, UP0 ;  /* 0x0000000a0500728c */ /* 0x000fe40008706670 */
[----:B------:R-:W-:Y:S02]  /*1400*/  UIMAD.WIDE.U32 UR10, UR5, UR8, URZ ;  /* 0x00000008050a72a5 */ /* 0x000fe4000f8e00ff */
[----:B------:R-:W-:Y:S02]  /*1410*/  USHF.R.U32.HI UR7, URZ, UR9, UR7 ;  /* 0x00000009ff077299 */ /* 0x000fe40008011607 */
[----:B------:R-:W-:Y:S02]  /*1420*/  UIADD3 UR10, UPT, UPT, -UR4, URZ, URZ ;  /* 0x000000ff040a7290 */ /* 0x000fe4000fffe1ff */
[----:B------:R-:W-:Y:S02]  /*1430*/  USEL UR7, UR4, UR7, !UP2 ;  /* 0x0000000704077287 */ /* 0x000fe4000d000000 */
[----:B------:R-:W-:Y:S01]  /*1440*/  UIMAD UR10, UR14, UR10, UR21 ;  /* 0x0000000a0e0a72a4 */ /* 0x000fe2000f8e0215 */
[----:B------:R-:W-:-:S02]  /*1450*/  @!UP0 UMOV UR8, UR11 ;  /* 0x0000000b00088c82 */ /* 0x000fc40008000000 */
[----:B------:R-:W-:Y:S02]  /*1460*/  @!UP0 USHF.R.U32.HI UR8, URZ, UR9, UR8 ;  /* 0x00000009ff088299 */ /* 0x000fe40008011608 */
[----:B------:R-:W-:Y:S02]  /*1470*/  UIADD3 UR9, UPT, UPT, -UR7, URZ, URZ ;  /* 0x000000ff07097290 */ /* 0x000fe4000fffe1ff */
[----:B------:R-:W-:Y:S02]  /*1480*/  @!UP0 USEL UR8, UR5, UR8, !UP2 ;  /* 0x0000000805088287 */ /* 0x000fe4000d000000 */
[----:B------:R-:W-:Y:S02]  /*1490*/  UIMAD UR9, UR19, UR9, UR4 ;  /* 0x00000009130972a4 */ /* 0x000fe4000f8e0204 */
[----:B------:R-:W-:Y:S02]  /*14a0*/  @!UP0 UIADD3 UR7, UPT, UPT, UR7, -UR8, URZ ;  /* 0x8000000807078290 */ /* 0x000fe4000fffe0ff */
[----:B------:R-:W-:-:S02]  /*14b0*/  @!UP0 UIMAD UR6, UR9, UR6, UR8 ;  /* 0x00000006090682a4 */ /* 0x000fc4000f8e0208 */
[----:B------:R-:W-:-:S04]  /*14c0*/  @!UP0 UIMAD UR4, UR7, UR19, UR5 ;  /* 0x00000013070482a4 */ /* 0x000fc8000f8e0205 */
[----:B------:R-:W-:Y:S01]  /*14d0*/  UIMAD UR21, UR4, UR14, UR10 ;  /* 0x0000000e041572a4 */ /* 0x000fe2000f8e020a */
[----:B------:R-:W-:Y:S02]  /*14e0*/  @!UP0 UMOV UR5, UR6 ;  /* 0x0000000600058c82 */ /* 0x000fe40008000000 */
[----:B------:R-:W-:-:S12]  /*14f0*/  UIMAD UR28, UR5, UR22, UR28 ;  /* 0x00000016051c72a4 */ /* 0x000fd8000f8e021c */
.L_x_18:
[----:B------:R-:W-:-:S09]  /*1500*/  UISETP.NE.AND UP0, UPT, UR24, 0x1, UPT ;  /* 0x000000011800788c */ /* 0x000fd2000bf05270 */
[----:B------:R-:W-:Y:S05]  /*1510*/  BRA.U UP0, `(.L_x_19) ;  /* 0x0000000100407547 */ /* 0x000fea000b800000 */
[----:B------:R-:W2:Y:S01]  /*1520*/  LDCU.128 UR8, c[0x0][0xc10] ;  /* 0x00018200ff0877ac */ /* 0x000ea20008000c00 */
[----:B------:R-:W3:Y:S01]  /*1530*/  LDCU UR12, c[0x0][0xc0c] ;  /* 0x00018180ff0c77ac */ /* 0x000ee20008000800 */
[----:B------:R-:W4:Y:S01]  /*1540*/  LDCU UR13, c[0x0][0xc20] ;  /* 0x00018400ff0d77ac */ /* 0x000f220008000800 */
[----:B--2---:R-:W-:Y:S02]  /*1550*/  UIMAD.WIDE.U32 UR4, UR28, UR8, URZ ;  /* 0x000000081c0472a5 */ /* 0x004fe4000f8e00ff */
[----:B------:R-:W-:Y:S02]  /*1560*/  UIMAD.WIDE.U32 UR6, UR21, UR11, URZ ;  /* 0x0000000b150672a5 */ /* 0x000fe4000f8e00ff */
[----:B---3--:R-:W-:Y:S02]  /*1570*/  UISETP.NE.AND UP0, UPT, UR12, 0x1, UPT ;  /* 0x000000010c00788c */ /* 0x008fe4000bf05270 */
[----:B------:R-:W-:-:S03]  /*1580*/  USHF.R.U32.HI UR5, URZ, UR9, UR5 ;  /* 0x00000009ff057299 */ /* 0x000fc60008011605 */
[----:B------:R-:W-:Y:S01]  /*1590*/  UMOV UR4, UR7 ;  /* 0x0000000700047c82 */ /* 0x000fe20008000000 */
[----:B------:R-:W-:Y:S02]  /*15a0*/  USEL UR5, UR28, UR5, !UP0 ;  /* 0x000000051c057287 */ /* 0x000fe4000c000000 */
[----:B------:R-:W-:Y:S02]  /*15b0*/  UISETP.NE.AND UP0, UPT, UR10, 0x1, UPT ;  /* 0x000000010a00788c */ /* 0x000fe4000bf05270 */
[----:B----4-:R-:W-:-:S04]  /*15c0*/  USHF.R.U32.HI UR4, URZ, UR13, UR4 ;  /* 0x0000000dff047299 */ /* 0x010fc80008011604 */
[----:B------:R-:W-:-:S04]  /*15d0*/  USEL UR4, UR21, UR4, !UP0 ;  /* 0x0000000415047287 */ /* 0x000fc8000c000000 */
[----:B------:R-:W-:Y:S02]  /*15e0*/  UIADD3 UR6, UPT, UPT, -UR4, UR5, URZ ;  /* 0x0000000504067290 */ /* 0x000fe4000fffe1ff */
[----:B------:R-:W-:Y:S02]  /*15f0*/  UIADD3 UR4, UPT, UPT, UR4, -UR5, URZ ;  /* 0x8000000504047290 */ /* 0x000fe4000fffe0ff */
[----:B------:R-:W-:Y:S02]  /*1600*/  UIMAD UR21, UR6, UR10, UR21 ;  /* 0x0000000a061572a4 */ /* 0x000fe4000f8e0215 */
[----:B------:R-:W-:-:S12]  /*1610*/  UIMAD UR28, UR4, UR12, UR28 ;  /* 0x0000000c041c72a4 */ /* 0x000fd8000f8e021c */
.L_x_19:
[----:B------:R-:W-:Y:S05]  /*1620*/  BRA.U !UP6, `(.L_x_20) ;  /* 0x000000010e0c7547 */ /* 0x000fea000b800000 */
[----:B------:R-:W-:Y:S01]  /*1630*/  UCGABAR_WAIT ;  /* 0x0000000000007dc7 */ /* 0x000fe20008000000 */
[----:B------:R-:W-:Y:S01]  /*1640*/  CCTL.IVALL ;  /* 0x00000000ff00798f */ /* 0x000fe20002000000 */
[----:B------:R-:W-:Y:S05]  /*1650*/  BRA `(.L_x_21) ;  /* 0x0000000000047947 */ /* 0x000fea0003800000 */
.L_x_20:
[----:B------:R-:W-:Y:S06]  /*1660*/  BAR.SYNC.DEFER_BLOCKING 0x0 ;  /* 0x0000000000007b1d */ /* 0x000fec0000010000 */
.L_x_21:
[----:B------:R-:W-:Y:S05]  /*1670*/  BRA.U UP5, `(.L_x_22) ;  /* 0x0000002105d87547 */ /* 0x000fea000b800000 */
[----:B------:R-:W2:Y:S01]  /*1680*/  LDCU UR7, c[0x0][0x394] ;  /* 0x00007280ff0777ac */ /* 0x000ea20008000800 */
[----:B------:R-:W-:Y:S01]  /*1690*/  PLOP3.LUT P1, PT, PT, PT, UP3, 0x80, 0x8 ;  /* 0x000000000008781c */ /* 0x000fe20003f2f038 */
[----:B------:R-:W-:Y:S01]  /*16a0*/  IMAD.MOV.U32 R2, RZ, RZ, RZ ;  /* 0x000000ffff027224 */ /* 0x000fe200078e00ff */
[----:B------:R-:W-:Y:S01]  /*16b0*/  ISETP.EQ.OR P2, PT, R3, RZ, P3 ;  /* 0x000000ff0300720c */ /* 0x000fe20001f42670 */
[----:B------:R-:W3:Y:S01]  /*16c0*/  LDCU UR6, c[0x0][0x5d8] ;  /* 0x0000bb00ff0677ac */ /* 0x000ee20008000800 */
[----:B------:R-:W-:Y:S01]  /*16d0*/  PLOP3.LUT P1, PT, P1, PT, PT, 0x8, 0x80 ;  /* 0x000000000080781c */ /* 0x000fe20000f2e170 */
[----:B------:R-:W-:Y:S02]  /*16e0*/  UISETP.NE.AND UP0, UPT, UR18, URZ, UPT ;  /* 0x000000ff1200728c */ /* 0x000fe4000bf05270 */
[----:B------:R-:W-:Y:S02]  /*16f0*/  USHF.L.U32 UR8, UR20, 0x5, URZ ;  /* 0x0000000514087899 */ /* 0x000fe400080006ff */
[----:B------:R-:W-:Y:S01]  /*1700*/  USEL UR63, UR63, 0x2, UP0 ;  /* 0x000000023f3f7887 */ /* 0x000fe20008000000 */
[----:B------:R-:W4:Y:S01]  /*1710*/  LDCU UR71, c[0x0][0x370] ;  /* 0x00006e00ff4777ac */ /* 0x000f220008000800 */
[----:B--2---:R-:W-:Y:S01]  /*1720*/  UIADD3 UR5, UPT, UPT, UR7, 0x1f, URZ ;  /* 0x0000001f07057890 */ /* 0x004fe2000fffe0ff */
[----:B------:R-:W2:Y:S03]  /*1730*/  LDCU.64 UR64, c[0x0][0x348] ;  /* 0x00006900ff4077ac */ /* 0x000ea60008000a00 */
[----:B------:R-:W-:-:S02]  /*1740*/  USHF.R.S32.HI UR4, URZ, 0x1f, UR5 ;  /* 0x0000001fff047899 */ /* 0x000fc40008011405 */
[----:B---3--:R-:W-:Y:S02]  /*1750*/  UIADD3 UR6, UPT, UPT, UR6, 0x3f, URZ ;  /* 0x0000003f06067890 */ /* 0x008fe4000fffe0ff */
[----:B------:R-:W-:Y:S02]  /*1760*/  ULEA.HI UR4, UR4, UR5, URZ, 0x5 ;  /* 0x0000000504047291 */ /* 0x000fe4000f8f28ff */
[----:B------:R-:W-:Y:S02]  /*1770*/  UIADD3 UR5, UPT, UPT, UR7, -0x1, URZ ;  /* 0xffffffff07057890 */ /* 0x000fe4000fffe0ff */
[----:B------:R-:W-:Y:S02]  /*1780*/  USHF.R.S32.HI UR73, URZ, 0x5, UR4 ;  /* 0x00000005ff497899 */ /* 0x000fe40008011404 */
[----:B------:R-:W-:Y:S02]  /*1790*/  UISETP.GE.U32.AND UP1, UPT, UR5, -0x3f, UPT ;  /* 0xffffffc10500788c */ /* 0x000fe4000bf26070 */
[----:B------:R-:W-:-:S02]  /*17a0*/  UISETP.LT.U32.AND UP0, UPT, UR73, 0x9, UPT ;  /* 0x000000094900788c */ /* 0x000fc4000bf01070 */
[----:B------:R-:W-:Y:S02]  /*17b0*/  USHF.R.S32.HI UR4, URZ, 0x1f, UR6 ;  /* 0x0000001fff047899 */ /* 0x000fe40008011406 */
[----:B------:R-:W-:Y:S02]  /*17c0*/  USEL UR72, UR73, 0x9, UP0 ;  /* 0x0000000949487887 */ /* 0x000fe40008000000 */
[----:B------:R-:W-:Y:S02]  /*17d0*/  ULEA.HI UR4, UR4, UR6, URZ, 0x6 ;  /* 0x0000000604047291 */ /* 0x000fe4000f8f30ff */
[----:B------:R-:W-:Y:S02]  /*17e0*/  UIADD3 UR62, UPT, UPT, UR72, -0x1, URZ ;  /* 0xffffffff483e7890 */ /* 0x000fe4000fffe0ff */
[----:B------:R-:W-:Y:S02]  /*17f0*/  @UP1 UIADD3 UR62, UPT, UPT, UR72, URZ, URZ ;  /* 0x000000ff483e1290 */ /* 0x000fe4000fffe0ff */
[----:B------:R-:W-:-:S02]  /*1800*/  USHF.L.U32 UR77, UR20, 0x7, URZ ;  /* 0x00000007144d7899 */ /* 0x000fc400080006ff */
[----:B------:R-:W-:Y:S01]  /*1810*/  UIADD3 UR76, UPT, UPT, UR7, 0x3e, URZ ;  /* 0x0000003e074c7890 */ /* 0x000fe2000fffe0ff */
[----:B------:R-:W3:Y:S01]  /*1820*/  LDCU UR70, c[0x0][0x374] ;  /* 0x00006e80ff4677ac */ /* 0x000ee20008000800 */
[----:B------:R-:W-:Y:S02]  /*1830*/  ULOP3.LUT UR75, UR8, 0x20, URZ, 0xc0, !UPT ;  /* 0x00000020084b7892 */ /* 0x000fe4000f8ec0ff */
[----:B------:R-:W-:Y:S02]  /*1840*/  USHF.R.S32.HI UR69, URZ, 0x6, UR4 ;  /* 0x00000006ff457899 */ /* 0x000fe40008011404 */
[----:B------:R-:W-:Y:S02]  /*1850*/  UIADD3 UR74, UPT, UPT, UR73, -UR72, URZ ;  /* 0x80000048494a7290 */ /* 0x000fe4000fffe0ff */
[----:B------:R-:W-:Y:S01]  /*1860*/  UIADD3 UR62, UPT, UPT, UR62, 0x1, URZ ;  /* 0x000000013e3e7890 */ /* 0x000fe2000fffe0ff */
[----:B------:R-:W-:Y:S01]  /*1870*/  UMOV UR29, 0x1 ;  /* 0x00000001001d7882 */ /* 0x000fe20000000000 */
[----:B--2-4-:R-:W-:-:S10]  /*1880*/  UMOV UR33, URZ ;  /* 0x000000ff00217c82 */ /* 0x014fd40008000000 */
.L_x_40:
[----:B------:R-:W-:Y:S01]  /*1890*/  IMAD.U32 R4, RZ, RZ, UR69 ;  /* 0x00000045ff047e24 */ /* 0x000fe2000f8e00ff */
[----:B------:R-:W2:Y:S04]  /*18a0*/  LDCU UR68, c[0x0][0x5dc] ;  /* 0x0000bb80ff4477ac */ /* 0x000ea80008000800 */
[-C--:B------:R-:W-:Y:S01]  /*18b0*/  IABS R0, R4.reuse ;  /* 0x0000000400007213 */ /* 0x080fe20000000000 */
[----:B------:R-:W4:Y:S01]  /*18c0*/  LDCU UR61, c[0x0][0x5e0] ;  /* 0x0000bc00ff3d77ac */ /* 0x000f220008000800 */
[----:B------:R-:W-:Y:S02]  /*18d0*/  IABS R4, R4 ;  /* 0x0000000400047213 */ /* 0x000fe40000000000 */
[----:B------:R-:W-:Y:S01]  /*18e0*/  R2UR UR6, R0 ;  /* 0x00000000000672ca */ /* 0x000fe200000e0000 */
[----:B------:R-:W-:Y:S01]  /*18f0*/  UMOV UR32, 0x400 ;  /* 0x0000040000207882 */ /* 0x000fe20000000000 */
[----:B------:R-:W-:Y:S01]  /*1900*/  UMOV UR19, URZ ;  /* 0x000000ff00137c82 */ /* 0x000fe20008000000 */
[----:B--2---:R-:W-:-:S10]  /*1910*/  IMAD.U32 R3, RZ, RZ, UR68 ;  /* 0x00000044ff037e24 */ /* 0x004fd4000f8e00ff */
[----:B------:R-:W2:Y:S01]  /*1920*/  I2F.RP R0, UR6 ;  /* 0x0000000600007d06 */ /* 0x000ea20008209400 */
[----:B----4-:R-:W-:-:S07]  /*1930*/  UISETP.NE.AND UP2, UPT, UR61, URZ, UPT ;  /* 0x000000ff3d00728c */ /* 0x010fce000bf45270 */
[----:B--2---:R-:W2:Y:S02]  /*1940*/  MUFU.RCP R0, R0 ;  /* 0x0000000000007308 */ /* 0x004ea40000001000 */
[----:B--2---:R-:W-:-:S06]  /*1950*/  VIADD R0, R0, 0xffffffe ;  /* 0x0ffffffe00007836 */ /* 0x004fcc0000000000 */
[----:B------:R-:W2:Y:S02]  /*1960*/  F2I.FTZ.U32.TRUNC.NTZ R0, R0 ;  /* 0x0000000000007305 */ /* 0x000ea4000021f000 */
[----:B--2---:R-:W-:Y:S02]  /*1970*/  R2UR UR5, R0 ;  /* 0x00000000000572ca */ /* 0x004fe400000e0000 */
[----:B------:R-:W-:Y:S01]  /*1980*/  IABS R0, R3 ;  /* 0x0000000300007213 */ /* 0x000fe20000000000 */
[----:B------:R-:W-:-:S03]  /*1990*/  IMAD.U32 R3, RZ, RZ, UR21 ;  /* 0x00000015ff037e24 */ /* 0x000fc6000f8e00ff */
[----:B------:R-:W-:Y:S01]  /*19a0*/  R2UR UR9, R0 ;  /* 0x00000000000972ca */ /* 0x000fe200000e0000 */
[----:B------:R-:W-:Y:S01]  /*19b0*/  IMAD.MOV R0, RZ, RZ, -R4 ;  /* 0x000000ffff007224 */ /* 0x000fe200078e0a04 */
[----:B------:R-:W-:-:S04]  /*19c0*/  IABS R3, R3 ;  /* 0x0000000300037213 */ /* 0x000fc80000000000 */
[----:B------:R-:W-:Y:S01]  /*19d0*/  R2UR UR8, R3 ;  /* 0x00000000030872ca */ /* 0x000fe200000e0000 */
[----:B------:R-:W-:-:S04]  /*19e0*/  UIADD3 UR4, UPT, UPT, URZ, -UR5, URZ ;  /* 0x80000005ff047290 */ /* 0x000fc8000fffe0ff */
[----:B------:R-:W-:Y:S02]  /*19f0*/  UIMAD UR7, UR4, UR6, URZ ;  /* 0x00000006040772a4 */ /* 0x000fe4000f8e02ff */
[----:B------:R-:W2:Y:S01]  /*1a00*/  I2F.RP R3, UR9 ;  /* 0x0000000900037d06 */ /* 0x000ea20008209400 */
[----:B------:R-:W-:Y:S02]  /*1a10*/  UMOV UR4, URZ ;  /* 0x000000ff00047c82 */ /* 0x000fe40008000000 */
[----:B------:R-:W-:Y:S02]  /*1a20*/  UIMAD.WIDE.U32 UR4, UR5, UR7, UR4 ;  /* 0x00000007050472a5 */ /* 0x000fe4000f8e0004 */
[----:B------:R-:W-:-:S05]  /*1a30*/  R2UR UR7, R0 ;  /* 0x00000000000772ca */ /* 0x000fca00000e0000 */
[----:B------:R-:W-:Y:S02]  /*1a40*/  UMOV UR4, UR5 ;  /* 0x0000000500047c82 */ /* 0x000fe40008000000 */
[----:B------:R-:W-:Y:S01]  /*1a50*/  UIMAD.WIDE.U32 UR4, UR4, UR8, URZ ;  /* 0x00000008040472a5 */ /* 0x000fe2000f8e00ff */
[----:B--2---:R-:W2:Y:S06]  /*1a60*/  MUFU.RCP R0, R3 ;  /* 0x0000000300007308 */ /* 0x004eac0000001000 */
[----:B------:R-:W-:Y:S02]  /*1a70*/  UMOV UR4, UR5 ;  /* 0x0000000500047c82 */ /* 0x000fe40008000000 */
[----:B------:R-:W-:-:S04]  /*1a80*/  UIMAD UR5, UR4, UR7, UR8 ;  /* 0x00000007040572a4 */ /* 0x000fc8000f8e0208 */
[----:B------:R-:W-:Y:S01]  /*1a90*/  UISETP.GT.U32.AND UP0, UPT, UR6, UR5, UPT ;  /* 0x000000050600728c */ /* 0x000fe2000bf04070 */
[----:B--2---:R-:W-:-:S10]  /*1aa0*/  VIADD R0, R0, 0xffffffe ;  /* 0x0ffffffe00007836 */ /* 0x004fd40000000000 */
[----:B------:R-:W-:Y:S01]  /*1ab0*/  @!UP0 UIADD3 UR5, UPT, UPT, UR5, -UR6, URZ ;  /* 0x8000000605058290 */ /* 0x000fe2000fffe0ff */
[----:B------:R-:W2:Y:S01]  /*1ac0*/  F2I.FTZ.U32.TRUNC.NTZ R0, R0 ;  /* 0x0000000000007305 */ /* 0x000ea2000021f000 */
[----:B------:R-:W-:Y:S02]  /*1ad0*/  @!UP0 UIADD3 UR4, UPT, UPT, UR4, 0x1, URZ ;  /* 0x0000000104048890 */ /* 0x000fe4000fffe0ff */
[----:B------:R-:W-:Y:S02]  /*1ae0*/  UISETP.GE.U32.AND UP1, UPT, UR5, UR6, UPT ;  /* 0x000000060500728c */ /* 0x000fe4000bf26070 */
[----:B------:R-:W-:-:S04]  /*1af0*/  ULOP3.LUT UR5, UR21, UR69, URZ, 0x3c, !UPT ;  /* 0x0000004515057292 */ /* 0x000fc8000f8e3cff */
[----:B------:R-:W-:-:S05]  /*1b00*/  UISETP.GE.AND UP0, UPT, UR5, URZ, UPT ;  /* 0x000000ff0500728c */ /* 0x000fca000bf06270 */
[----:B------:R-:W-:Y:S01]  /*1b10*/  @UP1 UIADD3 UR4, UPT, UPT, UR4, 0x1, URZ ;  /* 0x0000000104041890 */ /* 0x000fe2000fffe0ff */
[----:B--2---:R-:W-:Y:S01]  /*1b20*/  R2UR UR5, R0 ;  /* 0x00000000000572ca */ /* 0x004fe200000e0000 */
[----:B------:R-:W-:Y:S01]  /*1b30*/  UISETP.NE.AND UP1, UPT, UR69, URZ, UPT ;  /* 0x000000ff4500728c */ /* 0x000fe2000bf25270 */
[----:B------:R-:W-:-:S04]  /*1b40*/  IMAD.U32 R0, RZ, RZ, UR61 ;  /* 0x0000003dff007e24 */ /* 0x000fc8000f8e00ff */
[----:B------:R-:W-:Y:S01]  /*1b50*/  UMOV UR8, UR4 ;  /* 0x0000000400087c82 */ /* 0x000fe20008000000 */
[----:B------:R-:W-:Y:S01]  /*1b60*/  IABS R0, R0 ;  /* 0x0000000000007213 */ /* 0x000fe20000000000 */
[----:B------:R-:W-:-:S03]  /*1b70*/  @!UP0 UIADD3 UR8, UPT, UPT, -UR8, URZ, URZ ;  /* 0x000000ff08088290 */ /* 0x000fc6000fffe1ff */
[----:B------:R-:W-:Y:S01]  /*1b80*/  R2UR UR10, R0 ;  /* 0x00000000000a72ca */ /* 0x000fe200000e0000 */
[----:B------:R-:W-:Y:S02]  /*1b90*/  @!UP1 ULOP3.LUT UR8, URZ, UR69, URZ, 0x33, !UPT ;  /* 0x00000045ff089292 */ /* 0x000fe4000f8e33ff */
[----:B------:R-:W-:-:S04]  /*1ba0*/  UIADD3 UR4, UPT, UPT, URZ, -UR5, URZ ;  /* 0x80000005ff047290 */ /* 0x000fc8000fffe0ff */
[----:B------:R-:W-:Y:S01]  /*1bb0*/  IMAD.U32 R3, RZ, RZ, UR8 ;  /* 0x00000008ff037e24 */ /* 0x000fe2000f8e00ff */
[----:B------:R-:W-:-:S03]  /*1bc0*/  UIMAD UR6, UR4, UR9, URZ ;  /* 0x00000009040672a4 */ /* 0x000fc6000f8e02ff */
[----:B------:R-:W-:Y:S01]  /*1bd0*/  UMOV UR4, URZ ;  /* 0x000000ff00047c82 */ /* 0x000fe20008000000 */
[----:B------:R-:W-:Y:S01]  /*1be0*/  IABS R3, R3 ;  /* 0x0000000300037213 */ /* 0x000fe20000000000 */
[----:B------:R-:W-:Y:S01]  /*1bf0*/  UIMAD.WIDE.U32 UR4, UR5, UR6, UR4 ;  /* 0x00000006050472a5 */ /* 0x000fe2000f8e0004 */
[----:B------:R-:W2:Y:S02]  /*1c00*/  I2F.RP R0, UR10 ;  /* 0x0000000a00007d06 */ /* 0x000ea40008209400 */
[----:B------:R-:W-:Y:S01]  /*1c10*/  R2UR UR7, R3 ;  /* 0x00000000030772ca */ /* 0x000fe200000e0000 */
[----:B------:R-:W-:-:S03]  /*1c20*/  IMAD.U32 R3, RZ, RZ, UR29 ;  /* 0x0000001dff037e24 */ /* 0x000fc6000f8e00ff */
[----:B------:R-:W-:Y:S02]  /*1c30*/  UMOV UR4, UR5 ;  /* 0x0000000500047c82 */ /* 0x000fe40008000000 */
[----:B------:R-:W-:-:S07]  /*1c40*/  SHF.L.U32 R3, R3, 0x1f, RZ ;  /* 0x0000001f03037819 */ /* 0x000fce00000006ff */
[----:B------:R-:W-:Y:S01]  /*1c50*/  UIMAD.WIDE.U32 UR4, UR4, UR7, URZ ;  /* 0x00000007040472a5 */ /* 0x000fe2000f8e00ff */
[----:B--2---:R-:W2:Y:S06]  /*1c60*/  MUFU.RCP R0, R0 ;  /* 0x0000000000007308 */ /* 0x004eac0000001000 */
[----:B------:R-:W-:Y:S02]  /*1c70*/  UMOV UR4, UR5 ;  /* 0x0000000500047c82 */ /* 0x000fe40008000000 */
[----:B------:R-:W-:-:S04]  /*1c80*/  UIADD3 UR5, UPT, UPT, -UR4, URZ, URZ ;  /* 0x000000ff04057290 */ /* 0x000fc8000fffe1ff */
[----:B------:R-:W-:Y:S01]  /*1c90*/  UIMAD UR5, UR9, UR5, UR7 ;  /* 0x00000005090572a4 */ /* 0x000fe2000f8e0207 */
[----:B------:R-:W4:Y:S03]  /*1ca0*/  S2UR UR7, SR_CgaCtaId ;  /* 0x00000000000779c3 */ /* 0x000f260000008800 */
[----:B------:R-:W-:Y:S01]  /*1cb0*/  UISETP.GT.U32.AND UP0, UPT, UR9, UR5, UPT ;  /* 0x000000050900728c */ /* 0x000fe2000bf04070 */
[----:B--2---:R-:W-:-:S06]  /*1cc0*/  VIADD R0, R0, 0xffffffe ;  /* 0x0ffffffe00007836 */ /* 0x004fcc0000000000 */
[----:B------:R-:W2:Y:S04]  /*1cd0*/  F2I.FTZ.U32.TRUNC.NTZ R0, R0 ;  /* 0x0000000000007305 */ /* 0x000ea8000021f000 */
[----:B------:R-:W-:Y:S02]  /*1ce0*/  @!UP0 UIADD3 UR5, UPT, UPT, UR5, -UR9, URZ ;  /* 0x8000000905058290 */ /* 0x000fe4000fffe0ff */
[----:B------:R-:W-:Y:S02]  /*1cf0*/  @!UP0 UIADD3 UR4, UPT, UPT, UR4, 0x1, URZ ;  /* 0x0000000104048890 */ /* 0x000fe4000fffe0ff */
[----:B------:R-:W-:Y:S02]  /*1d00*/  UISETP.GE.U32.AND UP1, UPT, UR5, UR9, UPT ;  /* 0x000000090500728c */ /* 0x000fe4000bf26070 */
[----:B------:R-:W-:-:S04]  /*1d10*/  ULOP3.LUT UR5, UR8, UR68, URZ, 0x3c, !UPT ;  /* 0x0000004408057292 */ /* 0x000fc8000f8e3cff */
[----:B------:R-:W-:Y:S02]  /*1d20*/  UISETP.GE.AND UP0, UPT, UR5, URZ, UPT ;  /* 0x000000ff0500728c */ /* 0x000fe4000bf06270 */
[----:B----4-:R-:W-:Y:S01]  /*1d30*/  ULEA UR32, UR7, UR32, 0x18 ;  /* 0x0000002007207291 */ /* 0x010fe2000f8ec0ff */
[----:B--2---:R-:W-:Y:S02]  /*1d40*/  R2UR UR5, R0 ;  /* 0x00000000000572ca */ /* 0x004fe400000e0000 */
[----:B------:R-:W-:Y:S02]  /*1d50*/  @UP1 UIADD3 UR4, UPT, UPT, UR4, 0x1, URZ ;  /* 0x0000000104041890 */ /* 0x000fe4000fffe0ff */
[----:B------:R-:W-:Y:S02]  /*1d60*/  UISETP.NE.AND UP1, UPT, UR68, URZ, UPT ;  /* 0x000000ff4400728c */ /* 0x000fe4000bf25270 */
[----:B------:R-:W-:-:S03]  /*1d70*/  ULEA UR7, UR33, UR32, 0x3 ;  /* 0x0000002021077291 */ /* 0x000fc6000f8e18ff */
[----:B------:R-:W-:Y:S02]  /*1d80*/  UMOV UR6, UR4 ;  /* 0x0000000400067c82 */ /* 0x000fe40008000000 */
[----:B------:R-:W-:Y:S02]  /*1d90*/  @!UP0 UIADD3 UR6, UPT, UPT, -UR6, URZ, URZ ;  /* 0x000000ff06068290 */ /* 0x000fe4000fffe1ff */
[----:B------:R-:W-:Y:S02]  /*1da0*/  UIADD3 UR4, UPT, UPT, URZ, -UR5, URZ ;  /* 0x80000005ff047290 */ /* 0x000fe4000fffe0ff */
[----:B------:R-:W-:Y:S01]  /*1db0*/  @!UP1 ULOP3.LUT UR6, URZ, UR68, URZ, 0x33, !UPT ;  /* 0x00000044ff069292 */ /* 0x000fe2000f8e33ff */
[----:B------:R2:W4:Y:S01]  /*1dc0*/  SYNCS.PHASECHK.TRANS64.TRYWAIT P0, [UR7+0x48], R3 ;  /* 0x00004803ff0075a7 */ /* 0x0005220008001107 */
[----:B------:R-:W-:-:S03]  /*1dd0*/  UIMAD UR7, UR4, UR10, URZ ;  /* 0x0000000a040772a4 */ /* 0x000fc6000f8e02ff */
[----:B------:R-:W-:Y:S01]  /*1de0*/  UMOV UR4, URZ ;  /* 0x000000ff00047c82 */ /* 0x000fe20008000000 */
[----:B------:R-:W-:Y:S01]  /*1df0*/  IMAD.U32 R0, RZ, RZ, UR6 ;  /* 0x00000006ff007e24 */ /* 0x000fe2000f8e00ff */
[----:B------:R-:W-:Y:S02]  /*1e00*/  UIMAD.WIDE.U32 UR4, UR5, UR7, UR4 ;  /* 0x00000007050472a5 */ /* 0x000fe4000f8e0004 */
[----:B------:R-:W-:Y:S02]  /*1e10*/  ULEA.HI UR7, UR28, UR28, URZ, 0x1 ;  /* 0x0000001c1c077291 */ /* 0x000fe4000f8f08ff */
[----:B------:R-:W-:Y:S02]  /*1e20*/  IABS R0, R0 ;  /* 0x0000000000007213 */ /* 0x000fe40000000000 */
[----:B------:R-:W-:Y:S02]  /*1e30*/  USHF.L.U32 UR7, UR7, 0x7, URZ ;  /* 0x0000000707077899 */ /* 0x000fe400080006ff */
[----:B------:R-:W-:Y:S01]  /*1e40*/  R2UR UR9, R0 ;  /* 0x00000000000972ca */ /* 0x000fe200000e0000 */
[----:B------:R-:W-:Y:S01]  /*1e50*/  UMOV UR4, UR5 ;  /* 0x0000000500047c82 */ /* 0x000fe20008000000 */
[----:B------:R-:W-:-:S04]  /*1e60*/  ULOP3.LUT UR42, UR7, 0xffffff00, URZ, 0xc0, !UPT ;  /* 0xffffff00072a7892 */ /* 0x000fc8000f8ec0ff */
[----:B------:R-:W-:-:S07]  /*1e70*/  ULOP3.LUT UR42, UR42, 0x80, UR77, 0xf8, !UPT ;  /* 0x000000802a2a7892 */ /* 0x000fce000f8ef84d */
[----:B------:R-:W-:-:S07]  /*1e80*/  UIMAD.WIDE.U32 UR4, UR4, UR9, URZ ;  /* 0x00000009040472a5 */ /* 0x000fce000f8e00ff */
[----:B------:R-:W-:Y:S02]  /*1e90*/  UMOV UR4, UR5 ;  /* 0x0000000500047c82 */ /* 0x000fe40008000000 */
[----:B------:R-:W-:-:S04]  /*1ea0*/  UIADD3 UR5, UPT, UPT, -UR4, URZ, URZ ;  /* 0x000000ff04057290 */ /* 0x000fc8000fffe1ff */
[----:B------:R-:W-:-:S04]  /*1eb0*/  UIMAD UR5, UR10, UR5, UR9 ;  /* 0x000000050a0572a4 */ /* 0x000fc8000f8e0209 */
[----:B------:R-:W-:-:S11]  /*1ec0*/  UISETP.GT.U32.AND UP0, UPT, UR10, UR5, UPT ;  /* 0x000000050a00728c */ /* 0x000fd6000bf04070 */
[----:B------:R-:W-:Y:S02]  /*1ed0*/  @!UP0 UIADD3 UR5, UPT, UPT, UR5, -UR10, URZ ;  /* 0x8000000a05058290 */ /* 0x000fe4000fffe0ff */
[----:B------:R-:W-:Y:S02]  /*1ee0*/  @!UP0 UIADD3 UR4, UPT, UPT, UR4, 0x1, URZ ;  /* 0x0000000104048890 */ /* 0x000fe4000fffe0ff */
[----:B------:R-:W-:Y:S02]  /*1ef0*/  UISETP.GE.U32.AND UP1, UPT, UR5, UR10, UPT ;  /* 0x0000000a0500728c */ /* 0x000fe4000bf26070 */
[----:B------:R-:W-:Y:S02]  /*1f00*/  ULOP3.LUT UR5, UR6, UR61, URZ, 0x3c, !UPT ;  /* 0x0000003d06057292 */ /* 0x000fe4000f8e3cff */
[----:B------:R-:W-:Y:S02]  /*1f10*/  UIADD3 UR10, UPT, UPT, -UR8, URZ, URZ ;  /* 0x000000ff080a7290 */ /* 0x000fe4000fffe1ff */
[----:B------:R-:W-:-:S02]  /*1f20*/  UISETP.GE.AND UP0, UPT, UR5, URZ, UPT ;  /* 0x000000ff0500728c */ /* 0x000fc4000bf06270 */
[----:B------:R-:W-:Y:S02]  /*1f30*/  UIMAD UR10, UR69, UR10, UR21 ;  /* 0x0000000a450a72a4 */ /* 0x000fe4000f8e0215 */
[----:B------:R-:W-:Y:S02]  /*1f40*/  UIADD3 UR5, UPT, UPT, -UR6, URZ, URZ ;  /* 0x000000ff06057290 */ /* 0x000fe4000fffe1ff */
[----:B------:R-:W-:Y:S02]  /*1f50*/  @UP1 UIADD3 UR4, UPT, UPT, UR4, 0x1, URZ ;  /* 0x0000000104041890 */ /* 0x000fe4000fffe0ff */
[----:B------:R-:W-:Y:S02]  /*1f60*/  ULEA UR10, UR10, UR75, 0x6 ;  /* 0x0000004b0a0a7291 */ /* 0x000fe4000f8e30ff */
[----:B------:R-:W-:-:S03]  /*1f70*/  UIMAD UR68, UR68, UR5, UR8 ;  /* 0x00000005444472a4 */ /* 0x000fc6000f8e0208 */
[----:B------:R-:W-:Y:S02]  /*1f80*/  UMOV UR60, UR4 ;  /* 0x00000004003c7c82 */ /* 0x000fe40008000000 */
[----:B------:R-:W-:Y:S02]  /*1f90*/  @!UP0 UIADD3 UR60, UPT, UPT, -UR60, URZ, URZ ;  /* 0x000000ff3c3c8290 */ /* 0x000fe4000fffe1ff */
[----:B------:R-:W-:Y:S02]  /*1fa0*/  UISETP.GE.U32.AND UP0, UPT, UR76, 0x3f, UPT ;  /* 0x0000003f4c00788c */ /* 0x000fe4000bf06070 */
[----:B------:R-:W-:-:S04]  /*1fb0*/  @!UP2 ULOP3.LUT UR60, URZ, UR61, URZ, 0x33, !UPT ;  /* 0x0000003dff3ca292 */ /* 0x000fc8000f8e33ff */
[----:B------:R-:W-:-:S04]  /*1fc0*/  UIADD3 UR4, UPT, UPT, -UR60, URZ, URZ ;  /* 0x000000ff3c047290 */ /* 0x000fc8000fffe1ff */
[----:B------:R-:W-:Y:S01]  /*1fd0*/  UIMAD UR61, UR61, UR4, UR6 ;  /* 0x000000043d3d72a4 */ /* 0x000fe2000f8e0206 */
[----:B--2-4-:R-:W-:Y:S11]  /*1fe0*/  BRA.U !UP0, `(.L_x_23) ;  /* 0x0000000508ac7547 */ /* 0x014ff6000b800000 */
[----:B------:R-:W2:Y:S01]  /*1ff0*/  LDCU.64 UR6, c[0x0][0x5c0] ;  /* 0x0000b800ff0677ac */ /* 0x000ea20008000a00 */
[----:B------:R-:W2:Y:S01]  /*2000*/  LDCU.64 UR4, c[0x0][0x5f8] ;  /* 0x0000bf00ff0477ac */ /* 0x000ea20008000a00 */
[----:B------:R-:W4:Y:S01]  /*2010*/  LDCU UR8, c[0x0][0x5c8] ;  /* 0x0000b900ff0877ac */ /* 0x000f220008000800 */
[----:B------:R-:W4:Y:S01]  /*2020*/  LDCU UR38, c[0x0][0x600] ;  /* 0x0000c000ff2677ac */ /* 0x000f220008000800 */
[----:B------:R-:W1:Y:S01]  /*2030*/  LDCU UR24, c[0x0][0x5a8] ;  /* 0x0000b500ff1877ac */ /* 0x000e620008000800 */
[----:B------:R-:W1:Y:S01]  /*2040*/  LDCU UR23, c[0x0][0x59c] ;  /* 0x0000b380ff1777ac */ /* 0x000e620008000800 */
[----:B--2---:R-:W-:Y:S02]  /*2050*/  UIMAD UR57, UR68, UR6, UR4 ;  /* 0x00000006443972a4 */ /* 0x004fe4000f8e0204 */
[----:B------:R-:W-:Y:S01]  /*2060*/  UIMAD UR56, UR61, UR7, UR5 ;  /* 0x000000073d3872a4 */ /* 0x000fe2000f8e0205 */
[----:B------:R-:W2:Y:S01]  /*2070*/  LDCU UR22, c[0x0][0x590] ;  /* 0x0000b200ff1677ac */ /* 0x000ea20008000800 */
[----:B------:R-:W2:Y:S01]  /*2080*/  LDCU UR28, c[0x0][0x594] ;  /* 0x0000b280ff1c77ac */ /* 0x000ea20008000800 */
[----:B------:R-:W2:Y:S01]  /*2090*/  LDCU UR27, c[0x0][0x598] ;  /* 0x0000b300ff1b77ac */ /* 0x000ea20008000800 */
[----:B------:R-:W2:Y:S01]  /*20a0*/  LDCU UR26, c[0x0][0x5ac] ;  /* 0x0000b580ff1a77ac */ /* 0x000ea20008000800 */
[----:B------:R-:W2:Y:S01]  /*20b0*/  LDCU UR25, c[0x0][0x5b0] ;  /* 0x0000b600ff1977ac */ /* 0x000ea20008000800 */
[----:B------:R-:W2:Y:S01]  /*20c0*/  LDCU UR5, c[0x0][0x5cc] ;  /* 0x0000b980ff0577ac */ /* 0x000ea20008000800 */
[----:B------:R-:W2:Y:S01]  /*20d0*/  LDCU UR4, c[0x0][0x5ec] ;  /* 0x0000bd80ff0477ac */ /* 0x000ea20008000800 */
[----:B------:R-:W2:Y:S01]  /*20e0*/  LDCU.64 UR20, c[0x0][0x5a0] ;  /* 0x0000b400ff1477ac */ /* 0x000ea20008000a00 */
[----:B------:R-:W2:Y:S01]  /*20f0*/  LDCU.64 UR16, c[0x0][0x5d0] ;  /* 0x0000ba00ff1077ac */ /* 0x000ea20008000a00 */
[----:B------:R-:W2:Y:S01]  /*2100*/  LDCU.64 UR6, c[0x0][0x5f0] ;  /* 0x0000be00ff0677ac */ /* 0x000ea20008000a00 */
[----:B------:R-:W-:-:S02]  /*2110*/  UIADD3 UR54, UPT, UPT, UR42, 0x20, URZ ;  /* 0x000000202a367890 */ /* 0x000fc4000fffe0ff */
[----:B-1----:R-:W-:Y:S02]  /*2120*/  UIADD3 UR50, UPT, UPT, UR42, 0x40, URZ ;  /* 0x000000402a327890 */ /* 0x002fe4000fffe0ff */
[----:B------:R-:W-:Y:S02]  /*2130*/  UIADD3 UR46, UPT, UPT, UR42, 0x60, URZ ;  /* 0x000000602a2e7890 */ /* 0x000fe4000fffe0ff */
[----:B----4-:R-:W-:Y:S01]  /*2140*/  UIMAD UR38, UR60, UR8, UR38 ;  /* 0x000000083c2672a4 */ /* 0x010fe2000f8e0226 */
[----:B------:R-:W-:Y:S01]  /*2150*/  UMOV UR18, URZ ;  /* 0x000000ff00127c82 */ /* 0x000fe20008000000 */
[----:B------:R-:W-:-:S10]  /*2160*/  UMOV UR12, UR33 ;  /* 0x00000021000c7c82 */ /* 0x000fd40008000000 */
.L_x_29:
[----:B----4-:R-:W-:Y:S01]  /*2170*/  @!P3 MOV R3, 0xa000 ;  /* 0x0000a0000003b802 */ /* 0x010fe20000000f00 */
[----:B------:R-:W-:Y:S01]  /*2180*/  ULEA UR11, UR12, UR32, 0x3 ;  /* 0x000000200c0b7291 */ /* 0x000fe2000f8e18ff */
[----:B--2---:R-:W-:Y:S11]  /*2190*/  @P0 BRA `(.L_x_24) ;  /* 0x0000000000100947 */ /* 0x004ff60003800000 */
[----:B------:R-:W-:Y:S04]  /*21a0*/  MOV R4, UR29 ;  /* 0x0000001d00047c02 */ /* 0x000fe80008000f00 */
[----:B------:R-:W-:Y:S04]  /*21b0*/  SHF.L.U32 R4, R4, 0x1f, RZ ;  /* 0x0000001f04047819 */ /* 0x000fe800000006ff */
[----:B------:R-:W1:Y:S02]  /*21c0*/  SYNCS.PHASECHK.TRANS64.TRYWAIT P0, [UR11+0x48], R4 ;  /* 0x00004804ff0075a7 */ /* 0x000e64000800110b */
[----:B-1----:R-:W-:Y:S05]  /*21d0*/  @!P0 BRA `(.L_x_25) ;  /* 0x0000008400208947 */ /* 0x002fea0003800000 */
.L_x_24:
[----:B------:R4:W-:Y:S01]  /*21e0*/  @!P3 SYNCS.ARRIVE.TRANS64 RZ, [UR11], R3 ;  /* 0x00000003ffffb9a7 */ /* 0x0009e2000800000b */
[----:B------:R-:W-:Y:S04]  /*21f0*/  ULOP3.LUT UR8, UR63, 0x2, URZ, 0xfc, !UPT ;  /* 0x000000023f087892 */ /* 0x000fe8000f8efcff */
[----:B------:R-:W-:Y:S09]  /*2200*/  UISETP.NE.AND UP0, UPT, UR8, 0x2, UPT ;  /* 0x000000020800788c */ /* 0x000ff2000bf05270 */
[----:B------:R-:W-:Y:S05]  /*2210*/  BRA.U UP0, `(.L_x_26) ;  /* 0x0000000100047547 */ /* 0x000fea000b800000 */
[----:B--23--:R-:W-:Y:S05]  /*2220*/  BPT.TRAP 0x1 ;  /* 0x000000040000795c */ /* 0x00cfea0000300000 */
.L_x_26:
[----:B------:R-:W-:Y:S04]  /*2230*/  BSSY.RECONVERGENT B0, `(.L_x_27) ;  /* 0x0000003000007945 */ /* 0x000fe80003800200 */
[----:B------:R-:W-:Y:S05]  /*2240*/  @P2 BRA `(.L_x_28) ;  /* 0x0000000000042947 */ /* 0x000fea0003800000 */
[----:B--23--:R-:W-:Y:S05]  /*2250*/  BPT.TRAP 0x1 ;  /* 0x000000040000795c */ /* 0x00cfea0000300000 */
.L_x_28:
[----:B--23--:R-:W-:Y:S05]  /*2260*/  BSYNC.RECONVERGENT B0 ;  /* 0x0000000000007941 */ /* 0x00cfea0003800200 */
.L_x_27:
[----:B------:R-:W-:Y:S02]  /*2270*/  UIADD3 UR8, UPT, UPT, UR12, 0x1, URZ ;  /* 0x000000010c087890 */ /* 0x000fe4000fffe0ff */
[----:B------:R-:W-:Y:S02]  /*2280*/  USHF.L.U32 UR43, UR18, 0x5, URZ ;  /* 0x00000005122b7899 */ /* 0x000fe400080006ff */
[----:B------:R-:W-:Y:S02]  /*2290*/  UISETP.NE.AND UP0, UPT, UR8, 0x9, UPT ;  /* 0x000000090800788c */ /* 0x000fe4000bf05270 */
[----:B------:R-:W-:Y:S02]  /*22a0*/  UISETP.NE.AND UP2, UPT, UR22, 0x1, UPT ;  /* 0x000000011600788c */ /* 0x000fe4000bf45270 */
[----:B------:R-:W-:Y:S02]  /*22b0*/  USEL UR9, URZ, 0x1, UP0 ;  /* 0x00000001ff097887 */ /* 0x000fe40008000000 */
[----:B------:R-:W-:Y:S02]  /*22c0*/  USEL UR33, UR8, URZ, UP0 ;  /* 0x000000ff08217287 */ /* 0x000fe40008000000 */
[----:B------:R-:W-:Y:S02]  /*22d0*/  ULOP3.LUT UR29, UR29, UR9, URZ, 0x3c, !UPT ;  /* 0x000000091d1d7292 */ /* 0x000fe4000f8e3cff */
[----:B------:R-:W-:Y:S02]  /*22e0*/  ULEA UR8, UR33, UR32, 0x3 ;  /* 0x0000002021087291 */ /* 0x000fe4000f8e18ff */
[----:B------:R-:W-:Y:S02]  /*22f0*/  ULEA UR19, UR12, UR32, 0xe ;  /* 0x000000200c137291 */ /* 0x000fe4000f8e70ff */
[----:B------:R-:W-:Y:S01]  /*2300*/  ULEA UR36, UR12, UR32, 0xc ;  /* 0x000000200c247291 */ /* 0x000fe2000f8e60ff */
[----:B-1----:R-:W-:Y:S01]  /*2310*/  MOV R0, UR29 ;  /* 0x0000001d00007c02 */ /* 0x002fe20008000f00 */
[----:B------:R-:W-:Y:S02]  /*2320*/  UIADD3 UR30, UP1, UPT, UR64, 0x80, URZ ;  /* 0x00000080401e7890 */ /* 0x000fe4000ff3e0ff */
[----:B------:R-:W-:Y:S01]  /*2330*/  UISETP.NE.AND UP3, UPT, UR23, 0x1, UPT ;  /* 0x000000011700788c */ /* 0x000fe2000bf65270 */
[----:B------:R-:W-:Y:S01]  /*2340*/  SHF.L.U32 R0, R0, 0x1f, RZ ;  /* 0x0000001f00007819 */ /* 0x000fe200000006ff */
[----:B------:R-:W-:Y:S02]  /*2350*/  ULOP3.LUT UR41, UR11, 0xfefffff8, URZ, 0xc0, !UPT ;  /* 0xfefffff80b297892 */ /* 0x000fe4000f8ec0ff */
[----:B------:R-:W-:Y:S01]  /*2360*/  UIADD3.X UR31, UPT, UPT, URZ, UR65, URZ, UP1, !UPT ;  /* 0x00000041ff1f7290 */ /* 0x000fe20008ffe4ff */
[----:B------:R1:W2:Y:S01]  /*2370*/  SYNCS.PHASECHK.TRANS64.TRYWAIT P0, [UR8+0x48], R0 ;  /* 0x00004800ff0075a7 */ /* 0x0002a20008001108 */
[----:B------:R-:W-:Y:S02]  /*2380*/  UIMAD.WIDE.U32 UR8, UR43, UR28, URZ ;  /* 0x0000001c2b0872a5 */ /* 0x000fe4000f8e00ff */
[----:B------:R-:W-:Y:S02]  /*2390*/  UIADD3 UR40, UPT, UPT, UR19, 0x8400, URZ ;  /* 0x0000840013287890 */ /* 0x000fe4000fffe0ff */
[----:B------:R-:W-:Y:S02]  /*23a0*/  USHF.R.U32.HI UR9, URZ, UR27, UR9 ;  /* 0x0000001bff097299 */ /* 0x000fe40008011609 */
[----:B------:R-:W-:Y:S02]  /*23b0*/  ULEA UR14, UR56, UR57, 0x5 ;  /* 0x00000039380e7291 */ /* 0x000fe4000f8e28ff */
[----:B------:R-:W-:Y:S02]  /*23c0*/  USEL UR9, UR43, UR9, !UP2 ;  /* 0x000000092b097287 */ /* 0x000fe4000d000000 */
[----:B------:R-:W-:Y:S02]  /*23d0*/  ULEA UR37, UR38, UR14, 0xa ;  /* 0x0000000e26257291 */ /* 0x000fe4000f8e50ff */
[----:B------:R-:W-:Y:S02]  /*23e0*/  UIMAD.WIDE.U32 UR12, UR9, UR20, URZ ;  /* 0x00000014090c72a5 */ /* 0x000fe4000f8e00ff */
[----:B------:R-:W-:Y:S02]  /*23f0*/  UIADD3 UR52, UPT, UPT, UR19, 0x9400, URZ ;  /* 0x0000940013347890 */ /* 0x000fe4000fffe0ff */
[----:B------:R-:W-:Y:S02]  /*2400*/  UISETP.NE.AND UP2, UPT, UR24, 0x1, UPT ;  /* 0x000000011800788c */ /* 0x000fe4000bf45270 */
[----:B------:R-:W-:Y:S02]  /*2410*/  UIADD3 UR48, UPT, UPT, UR19, 0xa400, URZ ;  /* 0x0000a40013307890 */ /* 0x000fe4000fffe0ff */
[----:B------:R-:W-:Y:S02]  /*2420*/  UIADD3 UR12, UPT, UPT, -UR9, URZ, URZ ;  /* 0x000000ff090c7290 */ /* 0x000fe4000fffe1ff */
[----:B------:R-:W-:Y:S02]  /*2430*/  UIADD3 UR44, UPT, UPT, UR19, 0xb400, URZ ;  /* 0x0000b400132c7890 */ /* 0x000fe4000fffe0ff */
[----:B------:R-:W-:Y:S02]  /*2440*/  UIMAD UR12, UR22, UR12, UR43 ;  /* 0x0000000c160c72a4 */ /* 0x000fe4000f8e022b */
[----:B------:R-:W-:Y:S02]  /*2450*/  UIADD3 UR34, UP0, UPT, UR64, 0x180, URZ ;  /* 0x0000018040227890 */ /* 0x000fe4000ff1e0ff */
[----:B------:R-:W-:Y:S02]  /*2460*/  UIADD3 UR18, UPT, UPT, UR18, 0x1, URZ ;  /* 0x0000000112127890 */ /* 0x000fe4000fffe0ff */
[----:B------:R-:W-:Y:S02]  /*2470*/  UIADD3.X UR35, UPT, UPT, URZ, UR65, URZ, UP0, !UPT ;  /* 0x00000041ff237290 */ /* 0x000fe400087fe4ff */
[----:B------:R-:W-:Y:S01]  /*2480*/  UISETP.NE.AND UP0, UPT, UR18, UR62, UPT ;  /* 0x0000003e1200728c */ /* 0x000fe2000bf05270 */
[----:B------:R-:W-:Y:S01]  /*2490*/  UMOV UR58, 0x0 ;  /* 0x00000000003a7882 */ /* 0x000fe20000000000 */
[----:B------:R-:W-:Y:S01]  /*24a0*/  UMOV UR59, 0x10000000 ;  /* 0x10000000003b7882 */ /* 0x000fe20000000000 */
[----:B------:R-:W-:Y:S01]  /*24b0*/  UMOV UR8, UR13 ;  /* 0x0000000d00087c82 */ /* 0x000fe20008000000 */
[----:B------:R-:W-:Y:S01]  /*24c0*/  UTMALDG.2D.2CTA [UR40], [UR30], desc[UR58] ;  /* 0x00003a281e0075b4 */ /* 0x000fe20008209000 */
[----:B------:R-:W-:Y:S01]  /*24d0*/  USHF.R.U32.HI UR8, URZ, UR21, UR8 ;  /* 0x00000015ff087299 */ /* 0x000fe20008011608 */
[----:B------:R-:W-:Y:S01]  /*24e0*/  UMOV UR53, UR41 ;  /* 0x0000002900357c82 */ /* 0x000fe20008000000 */
[----:B------:R-:W-:Y:S02]  /*24f0*/  UMOV UR55, UR43 ;  /* 0x0000002b00377c82 */ /* 0x000fe40008000000 */
[----:B------:R-:W-:Y:S01]  /*2500*/  USEL UR13, UR9, UR8, !UP3 ;  /* 0x00000008090d7287 */ /* 0x000fe2000d800000 */
[----:B------:R-:W-:Y:S01]  /*2510*/  UMOV UR49, UR41 ;  /* 0x0000002900317c82 */ /* 0x000fe20008000000 */
[----:B------:R-:W-:Y:S02]  /*2520*/  UTMALDG.2D.2CTA [UR52], [UR30], desc[UR58] ;  /* 0x00003a341e0075b4 */ /* 0x000fe40008209000 */
[----:B------:R-:W-:Y:S01]  /*2530*/  UIMAD.WIDE.U32 UR14, UR13, UR26, URZ ;  /* 0x0000001a0d0e72a5 */ /* 0x000fe2000f8e00ff */
[----:B------:R-:W-:Y:S01]  /*2540*/  UMOV UR51, UR43 ;  /* 0x0000002b00337c82 */ /* 0x000fe20008000000 */
[----:B------:R-:W-:Y:S01]  /*2550*/  UMOV UR45, UR41 ;  /* 0x00000029002d7c82 */ /* 0x000fe20008000000 */
[----:B------:R-:W-:Y:S01]  /*2560*/  UMOV UR47, UR43 ;  /* 0x0000002b002f7c82 */ /* 0x000fe20008000000 */
[----:B------:R-:W-:Y:S01]  /*2570*/  UMOV UR19, UR62 ;  /* 0x0000003e00137c82 */ /* 0x000fe20008000000 */
[----:B------:R-:W-:Y:S02]  /*2580*/  UTMALDG.2D.2CTA [UR48], [UR30], desc[UR58] ;  /* 0x00003a301e0075b4 */ /* 0x000fe40008209000 */
[----:B------:R-:W-:Y:S02]  /*2590*/  UMOV UR8, UR15 ;  /* 0x0000000f00087c82 */ /* 0x000fe40008000000 */
[----:B------:R-:W-:Y:S02]  /*25a0*/  USHF.R.U32.HI UR11, URZ, UR25, UR8 ;  /* 0x00000019ff0b7299 */ /* 0x000fe40008011608 */
[----:B------:R-:W-:Y:S02]  /*25b0*/  UIADD3 UR8, UPT, UPT, UR36, 0x2c400, URZ ;  /* 0x0002c40024087890 */ /* 0x000fe4000fffe0ff */
[----:B------:R-:W-:Y:S01]  /*25c0*/  USEL UR14, UR13, UR11, !UP2 ;  /* 0x0000000b0d0e7287 */ /* 0x000fe2000d000000 */
[----:B------:R-:W-:Y:S01]  /*25d0*/  UTMALDG.2D.2CTA [UR44], [UR30], desc[UR58] ;  /* 0x00003a2c1e0075b4 */ /* 0x000fe20008209000 */
[----:B------:R-:W-:Y:S02]  /*25e0*/  UIADD3 UR11, UPT, UPT, -UR13, URZ, URZ ;  /* 0x000000ff0d0b7290 */ /* 0x000fe4000fffe1ff */
[----:B------:R-:W-:Y:S02]  /*25f0*/  UIADD3 UR15, UPT, UPT, -UR14, URZ, URZ ;  /* 0x000000ff0e0f7290 */ /* 0x000fe4000fffe1ff */
[----:B------:R-:W-:Y:S02]  /*2600*/  UIMAD UR9, UR23, UR11, UR9 ;  /* 0x0000000b170972a4 */ /* 0x000fe4000f8e0209 */
[----:B------:R-:W-:Y:S02]  /*2610*/  UIMAD UR13, UR24, UR15, UR13 ;  /* 0x0000000f180d72a4 */ /* 0x000fe4000f8e020d */
[----:B------:R-:W-:Y:S02]  /*2620*/  UIMAD UR11, UR12, UR5, UR4 ;  /* 0x000000050c0b72a4 */ /* 0x000fe4000f8e0204 */
[----:B------:R-:W-:Y:S02]  /*2630*/  UIMAD UR12, UR9, UR16, UR6 ;  /* 0x00000010090c72a4 */ /* 0x000fe4000f8e0206 */
[----:B------:R-:W-:Y:S02]  /*2640*/  UIMAD UR13, UR13, UR17, UR7 ;  /* 0x000000110d0d72a4 */ /* 0x000fe4000f8e0207 */
[----:B------:R-:W-:Y:S01]  /*2650*/  UPRMT UR15, UR37, 0x5410, URZ ;  /* 0x00005410250f7896 */ /* 0x000fe200080000ff */
[----:B------:R-:W-:Y:S08]  /*2660*/  UMOV UR9, UR41 ;  /* 0x0000002900097c82 */ /* 0x000ff00008000000 */
[----:B------:R3:W-:Y:S02]  /*2670*/  UTMALDG.5D.IM2COL.2CTA [UR8], [UR34], UR15, desc[UR58] ;  /* 0x00003a08220073b4 */ /* 0x0007e4000826100f */
[----:B---3--:R-:W-:Y:S01]  /*2680*/  UMOV UR12, UR33 ;  /* 0x00000021000c7c82 */ /* 0x008fe20008000000 */
[----:B-1----:R-:W-:Y:S05]  /*2690*/  BRA.U UP0, `(.L_x_29) ;  /* 0xfffffff900b47547 */ /* 0x002fea000b83ffff */
.L_x_23:
[----:B------:R-:W-:Y:S01]  /*26a0*/  ULEA UR4, UR33, UR32, 0x3 ;  /* 0x0000002021047291 */ /* 0x000fe2000f8e18ff */
[----:B------:R-:W-:Y:S01]  /*26b0*/  MOV R0, UR29 ;  /* 0x0000001d00007c02 */ /* 0x000fe20008000f00 */
[----:B------:R-:W-:Y:S01]  /*26c0*/  @!P1 SYNCS.ARRIVE.TRANS64.A1T0 RZ, [UR32+0xd8], RZ ;  /* 0x0000d8ffffff99a7 */ /* 0x000fe20008100020 */
[----:B------:R-:W-:Y:S02]  /*26d0*/  UISETP.GT.AND UP0, UPT, UR73, UR72, UPT ;  /* 0x000000484900728c */ /* 0x000fe4000bf04270 */
[----:B------:R-:W-:-:S04]  /*26e0*/  SHF.L.U32 R0, R0, 0x1f, RZ ;  /* 0x0000001f00007819 */ /* 0x000fc800000006ff */
[----:B--2---:R2:W1:Y:S03]  /*26f0*/  SYNCS.PHASECHK.TRANS64.TRYWAIT P0, [UR4+0x48], R0 ;  /* 0x00004800ff0075a7 */ /* 0x0044660008001104 */
[----:B------:R-:W-:Y:S05]  /*2700*/  BRA.U !UP0, `(.L_x_30) ;  /* 0x0000000508a87547 */ /* 0x000fea000b800000 */
[----:B------:R-:W3:Y:S01]  /*2710*/  LDCU.64 UR58, c[0x0][0x5c0] ;  /* 0x0000b800ff3a77ac */ /* 0x000ee20008000a00 */
[----:B------:R-:W3:Y:S01]  /*2720*/  LDCU.64 UR4, c[0x0][0x5f8] ;  /* 0x0000bf00ff0477ac */ /* 0x000ee20008000a00 */
[----:B------:R-:W4:Y:S01]  /*2730*/  LDCU UR8, c[0x0][0x5c8] ;  /* 0x0000b900ff0877ac */ /* 0x000f220008000800 */
[----:B------:R-:W4:Y:S01]  /*2740*/  LDCU UR38, c[0x0][0x600] ;  /* 0x0000c000ff2677ac */ /* 0x000f220008000800 */
[----:B------:R-:W-:Y:S01]  /*2750*/  UIADD3 UR57, UPT, UPT, UR74, UR19, URZ ;  /* 0x000000134a397290 */ /* 0x000fe2000fffe0ff */
[----:B------:R-:W1:Y:S01]  /*2760*/  LDCU UR23, c[0x0][0x5a8] ;  /* 0x0000b500ff1777ac */ /* 0x000e620008000800 */
[----:B---3--:R-:W-:Y:S02]  /*2770*/  UIMAD UR58, UR68, UR58, UR4 ;  /* 0x0000003a443a72a4 */ /* 0x008fe4000f8e0204 */
[----:B------:R-:W-:Y:S01]  /*2780*/  UIMAD UR56, UR61, UR59, UR5 ;  /* 0x0000003b3d3872a4 */ /* 0x000fe2000f8e0205 */
[----:B------:R-:W3:Y:S01]  /*2790*/  LDCU UR22, c[0x0][0x59c] ;  /* 0x0000b380ff1677ac */ /* 0x000ee20008000800 */
        /* <DEDUP_REMOVED lines=14> */
[----:B---3--:R-:W-:-:S11]  /*2880*/  UMOV UR12, UR33 ;  /* 0x00000021000c7c82 */ /* 0x008fd60008000000 */
.L_x_36:
[----:B---3--:R-:W-:Y:S01]  /*2890*/  @!P3 MOV R3, 0xa000 ;  /* 0x0000a0000003b802 */ /* 0x008fe20000000f00 */
[----:B------:R-:W-:Y:S01]  /*28a0*/  ULEA UR11, UR12, UR32, 0x3 ;  /* 0x000000200c0b7291 */ /* 0x000fe2000f8e18ff */
[----:B--2---:R-:W-:Y:S11]  /*28b0*/  @P0 BRA `(.L_x_31) ;  /* 0x0000000000100947 */ /* 0x004ff60003800000 */
[----:B------:R-:W-:Y:S04]  /*28c0*/  MOV R4, UR29 ;  /* 0x0000001d00047c02 */ /* 0x000fe80008000f00 */
[----:B------:R-:W-:Y:S04]  /*28d0*/  SHF.L.U32 R4, R4, 0x1f, RZ ;  /* 0x0000001f04047819 */ /* 0x000fe800000006ff */
[----:B------:R-:W1:Y:S02]  /*28e0*/  SYNCS.PHASECHK.TRANS64.TRYWAIT P0, [UR11+0x48], R4 ;  /* 0x00004804ff0075a7 */ /* 0x000e64000800110b */
[----:B-1----:R-:W-:Y:S05]  /*28f0*/  @!P0 BRA `(.L_x_32) ;  /* 0x0000007c00708947 */ /* 0x002fea0003800000 */
.L_x_31:
[----:B------:R3:W-:Y:S01]  /*2900*/  @!P3 SYNCS.ARRIVE.TRANS64 RZ, [UR11], R3 ;  /* 0x00000003ffffb9a7 */ /* 0x0007e2000800000b */
[----:B------:R-:W-:Y:S04]  /*2910*/  ULOP3.LUT UR8, UR63, 0x2, URZ, 0xfc, !UPT ;  /* 0x000000023f087892 */ /* 0x000fe8000f8efcff */
[----:B------:R-:W-:Y:S09]  /*2920*/  UISETP.NE.AND UP0, UPT, UR8, 0x2, UPT ;  /* 0x000000020800788c */ /* 0x000ff2000bf05270 */
[----:B------:R-:W-:Y:S05]  /*2930*/  BRA.U UP0, `(.L_x_33) ;  /* 0x0000000100047547 */ /* 0x000fea000b800000 */
[----:B--2---:R-:W-:Y:S05]  /*2940*/  BPT.TRAP 0x1 ;  /* 0x000000040000795c */ /* 0x004fea0000300000 */
.L_x_33:
[----:B------:R-:W-:Y:S04]  /*2950*/  BSSY.RECONVERGENT B0, `(.L_x_34) ;  /* 0x0000003000007945 */ /* 0x000fe80003800200 */
[----:B------:R-:W-:Y:S05]  /*2960*/  @P2 BRA `(.L_x_35) ;  /* 0x0000000000042947 */ /* 0x000fea0003800000 */
[----:B--2---:R-:W-:Y:S05]  /*2970*/  BPT.TRAP 0x1 ;  /* 0x000000040000795c */ /* 0x004fea0000300000 */
.L_x_35:
[----:B--2---:R-:W-:Y:S05]  /*2980*/  BSYNC.RECONVERGENT B0 ;  /* 0x0000000000007941 */ /* 0x004fea0003800200 */
.L_x_34:
        /* <DEDUP_REMOVED lines=35> */
[----:B------:R-:W-:Y:S01]  /*2bc0*/  UMOV UR8, UR13 ;  /* 0x0000000d00087c82 */ /* 0x000fe20008000000 */
[----:B------:R-:W-:Y:S01]  /*2bd0*/  UMOV UR61, 0x10000000 ;  /* 0x10000000003d7882 */ /* 0x000fe20000000000 */
[----:B------:R-:W-:Y:S01]  /*2be0*/  USHF.R.U32.HI UR8, URZ, UR21, UR8 ;  /* 0x00000015ff087299 */ /* 0x000fe20008011608 */
[----:B------:R-:W-:Y:S01]  /*2bf0*/  UTMALDG.2D.2CTA [UR40], [UR30], desc[UR60] ;  /* 0x00003c281e0075b4 */ /* 0x000fe20008209000 */
[----:B------:R-:W-:Y:S01]  /*2c00*/  UMOV UR53, UR41 ;  /* 0x0000002900357c82 */ /* 0x000fe20008000000 */
[----:B------:R-:W-:Y:S01]  /*2c10*/  UMOV UR55, UR43 ;  /* 0x0000002b00377c82 */ /* 0x000fe20008000000 */
[----:B------:R-:W-:Y:S01]  /*2c20*/  USEL UR13, UR9, UR8, !UP3 ;  /* 0x00000008090d7287 */ /* 0x000fe2000d800000 */
[----:B------:R-:W-:Y:S01]  /*2c30*/  UMOV UR49, UR41 ;  /* 0x0000002900317c82 */ /* 0x000fe20008000000 */
[----:B------:R-:W-:Y:S02]  /*2c40*/  UMOV UR51, UR43 ;  /* 0x0000002b00337c82 */ /* 0x000fe40008000000 */
[----:B------:R-:W-:Y:S01]  /*2c50*/  UIMAD.WIDE.U32 UR14, UR13, UR25, URZ ;  /* 0x000000190d0e72a5 */ /* 0x000fe2000f8e00ff */
[----:B------:R-:W-:Y:S01]  /*2c60*/  UTMALDG.2D.2CTA [UR52], [UR30], desc[UR60] ;  /* 0x00003c341e0075b4 */ /* 0x000fe20008209000 */
[----:B------:R-:W-:Y:S01]  /*2c70*/  UMOV UR45, UR41 ;  /* 0x00000029002d7c82 */ /* 0x000fe20008000000 */
[----:B------:R-:W-:Y:S04]  /*2c80*/  UMOV UR47, UR43 ;  /* 0x0000002b002f7c82 */ /* 0x000fe80008000000 */
[----:B------:R-:W-:Y:S02]  /*2c90*/  UMOV UR8, UR15 ;  /* 0x0000000f00087c82 */ /* 0x000fe40008000000 */
[----:B------:R-:W-:Y:S01]  /*2ca0*/  USHF.R.U32.HI UR11, URZ, UR24, UR8 ;  /* 0x00000018ff0b7299 */ /* 0x000fe20008011608 */
[----:B------:R-:W-:Y:S01]  /*2cb0*/  UTMALDG.2D.2CTA [UR48], [UR30], desc[UR60] ;  /* 0x00003c301e0075b4 */ /* 0x000fe20008209000 */
[----:B------:R-:W-:Y:S02]  /*2cc0*/  UIADD3 UR8, UPT, UPT, UR36, 0x2c400, URZ ;  /* 0x0002c40024087890 */ /* 0x000fe4000fffe0ff */
[----:B------:R-:W-:Y:S02]  /*2cd0*/  USEL UR14, UR13, UR11, !UP2 ;  /* 0x0000000b0d0e7287 */ /* 0x000fe4000d000000 */
[----:B------:R-:W-:Y:S02]  /*2ce0*/  UIADD3 UR11, UPT, UPT, -UR13, URZ, URZ ;  /* 0x000000ff0d0b7290 */ /* 0x000fe4000fffe1ff */
[----:B------:R-:W-:Y:S01]  /*2cf0*/  UIADD3 UR15, UPT, UPT, -UR14, URZ, URZ ;  /* 0x000000ff0e0f7290 */ /* 0x000fe2000fffe1ff */
[----:B------:R-:W-:Y:S01]  /*2d00*/  UTMALDG.2D.2CTA [UR44], [UR30], desc[UR60] ;  /* 0x00003c2c1e0075b4 */ /* 0x000fe20008209000 */
        /* <DEDUP_REMOVED lines=8> */
[----:B----4-:R-:W-:Y:S01]  /*2d90*/  UMOV UR12, UR33 ;  /* 0x00000021000c7c82 */ /* 0x010fe20008000000 */
[----:B-1----:R-:W-:Y:S05]  /*2da0*/  BRA.U UP0, `(.L_x_36) ;  /* 0xfffffff900b87547 */ /* 0x002fea000b83ffff */
.L_x_30:
[----:B---34-:R-:W-:Y:S01]  /*2db0*/  SHF.L.U32 R3, R2, 0x1f, RZ ;  /* 0x0000001f02037819 */ /* 0x018fe200000006ff */
[----:B------:R-:W-:-:S03]  /*2dc0*/  NOP ;  /* 0x0000000000007918 */ /* 0x000fc60000000000 */
[----:B-12---:R-:W1:Y:S02]  /*2dd0*/  SYNCS.PHASECHK.TRANS64.TRYWAIT P0, [UR32+0xe0], R3 ;  /* 0x0000e003ff0075a7 */ /* 0x006e640008001120 */
[----:B-1----:R-:W-:Y:S05]  /*2de0*/  @!P0 BRA `(.L_x_37) ;  /* 0x00000078004c8947 */ /* 0x002fea0003800000 */
.L_x_151:
[----:B------:R-:W2:Y:S01]  /*2df0*/  LDS.128 R4, [UR32+0x120] ;  /* 0x00012020ff047984 */ /* 0x000ea20008000c00 */
[----:B------:R-:W-:Y:S02]  /*2e00*/  UIADD3 UR4, UPT, UPT, UR32, 0xe8, URZ ;  /* 0x000000e820047890 */ /* 0x000fe4000fffe0ff */
[----:B------:R-:W-:Y:S01]  /*2e10*/  UISETP.GE.AND UP0, UPT, UR39, 0x1, UPT ;  /* 0x000000012700788c */ /* 0x000fe2000bf06270 */
[----:B------:R-:W-:Y:S01]  /*2e20*/  @!PT LDS RZ, [RZ] ;  /* 0x00000000fffff984 */ /* 0x000fe20000000800 */
[----:B------:R-:W-:Y:S01]  /*2e30*/  @!PT LDS RZ, [RZ] ;  /* 0x00000000fffff984 */ /* 0x000fe20000000800 */
[----:B------:R-:W-:Y:S01]  /*2e40*/  @!PT LDS RZ, [RZ] ;  /* 0x00000000fffff984 */ /* 0x000fe20000000800 */
[----:B------:R-:W-:Y:S01]  /*2e50*/  @!PT LDS RZ, [RZ] ;  /* 0x00000000fffff984 */ /* 0x000fe20000000800 */
[----:B------:R3:W-:Y:S06]  /*2e60*/  MEMBAR.ALL.CTA ;  /* 0x0000000000007992 */ /* 0x0007ec0000008000 */
[----:B---3--:R-:W3:Y:S01]  /*2e70*/  FENCE.VIEW.ASYNC.S ;  /* 0x00000000000073c6 */ /* 0x008ee20000000000 */
[----:B------:R-:W-:-:S09]  /*2e80*/  UPRMT UR4, URZ, 0x654, UR4 ;  /* 0x00000654ff047896 */ /* 0x000fd20008000004 */
[----:B---3--:R-:W-:Y:S01]  /*2e90*/  SYNCS.ARRIVE.TRANS64.RED.A1T0 RZ, [UR4], RZ ;  /* 0x000000ffffff79a7 */ /* 0x008fe20008100404 */
[----:B--2---:R-:W-:-:S13]  /*2ea0*/  LOP3.LUT P0, RZ, R6, 0x1, RZ, 0xc0, !PT ;  /* 0x0000000106ff7812 */ /* 0x004fda000780c0ff */
[----:B------:R-:W-:Y:S01]  /*2eb0*/  VOTEU.ANY UP1, P0 ;  /* 0x0000000000ff7886 */ /* 0x000fe20000020100 */
[----:B------:R-:W-:-:S13]  /*2ec0*/  PLOP3.LUT P0, PT, PT, PT, UP1, 0x80, 0x8 ;  /* 0x000000000008781c */ /* 0x000fda0003f0f018 */
[----:B-1----:R-:W-:Y:S02]  /*2ed0*/  @P0 MOV R0, R4 ;  /* 0x0000000400000202 */ /* 0x002fe40000000f00 */
[----:B------:R-:W-:Y:S02]  /*2ee0*/  @P0 LOP3.LUT R4, R5, 0xffff, RZ, 0xc0, !PT ;  /* 0x0000ffff05040812 */ /* 0x000fe400078ec0ff */
[----:B------:R-:W-:Y:S02]  /*2ef0*/  @P0 R2UR UR6, R0 ;  /* 0x00000000000602ca */ /* 0x000fe400000e0000 */
[----:B------:R-:W-:-:S11]  /*2f00*/  @P0 R2UR UR5, R4 ;  /* 0x00000000040502ca */ /* 0x000fd600000e0000 */
[----:B------:R-:W-:Y:S02]  /*2f10*/  @UP1 UMOV UR67, UR6 ;  /* 0x0000000600431c82 */ /* 0x000fe40008000000 */
[----:B------:R-:W-:Y:S01]  /*2f20*/  @UP1 UMOV UR66, UR5 ;  /* 0x0000000500421c82 */ /* 0x000fe20008000000 */
[----:B------:R-:W-:Y:S05]  /*2f30*/  BRA.U !UP0, `(.L_x_38) ;  /* 0x0000000108d47547 */ /* 0x000fea000b800000 */
[----:B------:R-:W1:Y:S01]  /*2f40*/  LDCU.128 UR16, c[0x0][0xc10] ;  /* 0x00018200ff1077ac */ /* 0x000e620008000c00 */
[----:B------:R-:W2:Y:S01]  /*2f50*/  LDCU UR20, c[0x0][0xc20] ;  /* 0x00018400ff1477ac */ /* 0x000ea20008000800 */
[----:B------:R-:W3:Y:S01]  /*2f60*/  LDCU UR13, c[0x0][0xc0c] ;  /* 0x00018180ff0d77ac */ /* 0x000ee20008000800 */
[----:B------:R-:W4:Y:S01]  /*2f70*/  LDCU.64 UR14, c[0x0][0xc28] ;  /* 0x00018500ff0e77ac */ /* 0x000f220008000a00 */
[----:B------:R-:W-:Y:S02]  /*2f80*/  UISETP.NE.AND UP3, UPT, UR39, 0x1, UPT ;  /* 0x000000012700788c */ /* 0x000fe4000bf65270 */
[----:B-1----:R-:W-:Y:S02]  /*2f90*/  UIMAD.WIDE.U32 UR4, UR70, UR19, URZ ;  /* 0x00000013460472a5 */ /* 0x002fe4000f8e00ff */
[----:B------:R-:W-:Y:S02]  /*2fa0*/  UIMAD.WIDE.U32 UR6, UR71, UR16, URZ ;  /* 0x00000010470672a5 */ /* 0x000fe4000f8e00ff */
[----:B------:R-:W-:-:S02]  /*2fb0*/  UISETP.NE.AND UP0, UPT, UR18, 0x1, UPT ;  /* 0x000000011200788c */ /* 0x000fc4000bf05270 */
[----:B------:R-:W-:Y:S01]  /*2fc0*/  UIMAD.WIDE.U32 UR10, UR66, UR19, URZ ;  /* 0x00000013420a72a5 */ /* 0x000fe2000f8e00ff */
[----:B------:R-:W-:Y:S01]  /*2fd0*/  UMOV UR4, UR5 ;  /* 0x0000000500047c82 */ /* 0x000fe20008000000 */
[----:B---3--:R-:W-:Y:S02]  /*2fe0*/  UISETP.NE.AND UP2, UPT, UR13, 0x1, UPT ;  /* 0x000000010d00788c */ /* 0x008fe4000bf45270 */
[----:B--2---:R-:W-:Y:S02]  /*2ff0*/  USHF.R.U32.HI UR5, URZ, UR20, UR4 ;  /* 0x00000014ff057299 */ /* 0x004fe40008011604 */
[----:B------:R-:W-:Y:S01]  /*3000*/  UIMAD.WIDE.U32 UR8, UR67, UR16, URZ ;  /* 0x00000010430872a5 */ /* 0x000fe2000f8e00ff */
[----:B------:R-:W-:Y:S01]  /*3010*/  UMOV UR4, UR7 ;  /* 0x0000000700047c82 */ /* 0x000fe20008000000 */
[----:B------:R-:W-:Y:S02]  /*3020*/  USEL UR5, UR70, UR5, !UP0 ;  /* 0x0000000546057287 */ /* 0x000fe4000c000000 */
[----:B------:R-:W-:-:S02]  /*3030*/  USHF.R.U32.HI UR4, URZ, UR17, UR4 ;  /* 0x00000011ff047299 */ /* 0x000fc40008011604 */
[----:B----4-:R-:W-:Y:S02]  /*3040*/  UIMAD.WIDE.U32 UR6, UR5, UR14, URZ ;  /* 0x0000000e050672a5 */ /* 0x010fe4000f8e00ff */
[----:B------:R-:W-:Y:S01]  /*3050*/  USEL UR12, UR71, UR4, !UP2 ;  /* 0x00000004470c7287 */ /* 0x000fe2000d000000 */
[----:B------:R-:W-:Y:S02]  /*3060*/  UMOV UR8, UR9 ;  /* 0x0000000900087c82 */ /* 0x000fe40008000000 */
[----:B------:R-:W-:Y:S01]  /*3070*/  UMOV UR4, UR11 ;  /* 0x0000000b00047c82 */ /* 0x000fe20008000000 */
[----:B------:R-:W-:Y:S01]  /*3080*/  UIMAD.WIDE.U32 UR10, UR12, UR14, URZ ;  /* 0x0000000e0c0a72a5 */ /* 0x000fe2000f8e00ff */
[----:B------:R-:W-:Y:S01]  /*3090*/  UMOV UR6, UR7 ;  /* 0x0000000700067c82 */ /* 0x000fe20008000000 */
[----:B------:R-:W-:Y:S02]  /*30a0*/  USHF.R.U32.HI UR4, URZ, UR20, UR4 ;  /* 0x00000014ff047299 */ /* 0x000fe40008011604 */
[----:B------:R-:W-:-:S02]  /*30b0*/  @UP3 USHF.R.U32.HI UR5, URZ, UR15, UR6 ;  /* 0x0000000fff053299 */ /* 0x000fc40008011606 */
[----:B------:R-:W-:Y:S01]  /*30c0*/  USHF.R.U32.HI UR17, URZ, UR17, UR8 ;  /* 0x00000011ff117299 */ /* 0x000fe20008011608 */
[----:B------:R-:W-:Y:S01]  /*30d0*/  UMOV UR6, UR11 ;  /* 0x0000000b00067c82 */ /* 0x000fe20008000000 */
[----:B------:R-:W-:Y:S02]  /*30e0*/  USEL UR4, UR66, UR4, !UP0 ;  /* 0x0000000442047287 */ /* 0x000fe4000c000000 */
[----:B------:R-:W-:Y:S02]  /*30f0*/  @UP3 USHF.R.U32.HI UR12, URZ, UR15, UR6 ;  /* 0x0000000fff0c3299 */ /* 0x000fe40008011606 */
[----:B------:R-:W-:Y:S02]  /*3100*/  UIMAD UR6, UR39, UR5, URZ ;  /* 0x00000005270672a4 */ /* 0x000fe4000f8e02ff */
[----:B------:R-:W-:Y:S02]  /*3110*/  USEL UR5, UR67, UR17, !UP2 ;  /* 0x0000001143057287 */ /* 0x000fe4000d000000 */
[----:B------:R-:W-:-:S02]  /*3120*/  UIMAD UR8, UR39, UR12, URZ ;  /* 0x0000000c270872a4 */ /* 0x000fc4000f8e02ff */
[----:B------:R-:W-:Y:S02]  /*3130*/  UISETP.GE.AND UP0, UPT, UR4, UR6, UPT ;  /* 0x000000060400728c */ /* 0x000fe4000bf06270 */
[----:B------:R-:W-:Y:S02]  /*3140*/  UIMAD.WIDE.U32 UR6, UR4, UR14, URZ ;  /* 0x0000000e040672a5 */ /* 0x000fe4000f8e00ff */
[----:B------:R-:W-:Y:S02]  /*3150*/  UISETP.GE.OR UP0, UPT, UR5, UR8, UP0 ;  /* 0x000000080500728c */ /* 0x000fe40008706670 */
[----:B------:R-:W-:Y:S02]  /*3160*/  UIMAD.WIDE.U32 UR8, UR5, UR14, URZ ;  /* 0x0000000e050872a5 */ /* 0x000fe4000f8e00ff */
[----:B------:R-:W-:Y:S01]  /*3170*/  UIADD3 UR10, UPT, UPT, -UR4, URZ, URZ ;  /* 0x000000ff040a7290 */ /* 0x000fe2000fffe1ff */
[----:B------:R-:W-:Y:S02]  /*3180*/  UMOV UR6, UR7 ;  /* 0x0000000700067c82 */ /* 0x000fe40008000000 */
[----:B------:R-:W-:-:S02]  /*3190*/  USHF.R.U32.HI UR6, URZ, UR15, UR6 ;  /* 0x0000000fff067299 */ /* 0x000fc40008011606 */
[----:B------:R-:W-:Y:S02]  /*31a0*/  UIMAD UR10, UR18, UR10, UR66 ;  /* 0x0000000a120a72a4 */ /* 0x000fe4000f8e0242 */
[----:B------:R-:W-:Y:S01]  /*31b0*/  USEL UR6, UR4, UR6, !UP3 ;  /* 0x0000000604067287 */ /* 0x000fe2000d800000 */
[----:B------:R-:W-:Y:S01]  /*31c0*/  @!UP0 UMOV UR7, UR9 ;  /* 0x0000000900078c82 */ /* 0x000fe20008000000 */
[----:B------:R-:W-:Y:S02]  /*31d0*/  UIADD3 UR9, UPT, UPT, -UR5, URZ, URZ ;  /* 0x000000ff05097290 */ /* 0x000fe4000fffe1ff */
[----:B------:R-:W-:Y:S02]  /*31e0*/  @!UP0 USHF.R.U32.HI UR7, URZ, UR15, UR7 ;  /* 0x0000000fff078299 */ /* 0x000fe40008011607 */
[----:B------:R-:W-:Y:S02]  /*31f0*/  UIADD3 UR8, UPT, UPT, -UR6, URZ, URZ ;  /* 0x000000ff06087290 */ /* 0x000fe4000fffe1ff */
[----:B------:R-:W-:-:S02]  /*3200*/  @!UP0 USEL UR7, UR5, UR7, !UP3 ;  /* 0x0000000705078287 */ /* 0x000fc4000d800000 */
[----:B------:R-:W-:Y:S02]  /*3210*/  UIMAD UR8, UR39, UR8, UR4 ;  /* 0x00000008270872a4 */ /* 0x000fe4000f8e0204 */
[----:B------:R-:W-:Y:S02]  /*3220*/  @!UP0 UIADD3 UR6, UPT, UPT, UR6, -UR7, URZ ;  /* 0x8000000706068290 */ /* 0x000fe4000fffe0ff */
[----:B------:R-:W-:Y:S02]  /*3230*/  @!UP0 UIMAD UR7, UR8, UR12, UR7 ;  /* 0x0000000c080782a4 */ /* 0x000fe4000f8e0207 */
[----:B------:R-:W-:Y:S02]  /*3240*/  @!UP0 UIMAD UR4, UR39, UR6, UR5 ;  /* 0x00000006270482a4 */ /* 0x000fe4000f8e0205 */
[----:B------:R-:W-:Y:S02]  /*3250*/  UIMAD UR6, UR13, UR9, UR67 ;  /* 0x000000090d0672a4 */ /* 0x000fe4000f8e0243 */
[----:B------:R-:W-:Y:S01]  /*3260*/  UIMAD UR66, UR4, UR18, UR10 ;  /* 0x00000012044272a4 */ /* 0x000fe2000f8e020a */
[----:B------:R-:W-:-:S02]  /*3270*/  @!UP0 UMOV UR5, UR7 ;  /* 0x0000000700058c82 */ /* 0x000fc40008000000 */
[----:B------:R-:W-:-:S12]  /*3280*/  UIMAD UR67, UR5, UR13, UR6 ;  /* 0x0000000d054372a4 */ /* 0x000fd8000f8e0206 */
.L_x_38:
[----:B------:R-:W1:Y:S02]  /*3290*/  LDCU UR4, c[0x0][0xc30] ;  /* 0x00018600ff0477ac */ /* 0x000e640008000800 */
[----:B-1----:R-:W-:-:S09]  /*32a0*/  UISETP.NE.AND UP0, UPT, UR4, 0x1, UPT ;  /* 0x000000010400788c */ /* 0x002fd2000bf05270 */
[----:B------:R-:W-:Y:S05]  /*32b0*/  BRA.U UP0, `(.L_x_39) ;  /* 0x0000000100447547 */ /* 0x000fea000b800000 */
[----:B------:R-:W1:Y:S01]  /*32c0*/  LDCU.128 UR8, c[0x0][0xc10] ;  /* 0x00018200ff0877ac */ /* 0x000e620008000c00 */
[----:B------:R-:W2:Y:S01]  /*32d0*/  LDCU UR12, c[0x0][0xc0c] ;  /* 0x00018180ff0c77ac */ /* 0x000ea20008000800 */
[----:B------:R-:W3:Y:S01]  /*32e0*/  LDCU UR13, c[0x0][0xc20] ;  /* 0x00018400ff0d77ac */ /* 0x000ee20008000800 */
[----:B-1----:R-:W-:Y:S02]  /*32f0*/  UIMAD.WIDE.U32 UR6, UR67, UR8, URZ ;  /* 0x00000008430672a5 */ /* 0x002fe4000f8e00ff */
[----:B------:R-:W-:Y:S02]  /*3300*/  UIMAD.WIDE.U32 UR4, UR66, UR11, URZ ;  /* 0x0000000b420472a5 */ /* 0x000fe4000f8e00ff */
[----:B--2---:R-:W-:Y:S02]  /*3310*/  UISETP.NE.AND UP2, UPT, UR12, 0x1, UPT ;  /* 0x000000010c00788c */ /* 0x004fe4000bf45270 */
[----:B------:R-:W-:Y:S01]  /*3320*/  UISETP.NE.AND UP0, UPT, UR10, 0x1, UPT ;  /* 0x000000010a00788c */ /* 0x000fe2000bf05270 */
[----:B------:R-:W-:-:S02]  /*3330*/  UMOV UR6, UR7 ;  /* 0x0000000700067c82 */ /* 0x000fc40008000000 */
[----:B------:R-:W-:Y:S01]  /*3340*/  UMOV UR4, UR5 ;  /* 0x0000000500047c82 */ /* 0x000fe20008000000 */
[----:B------:R-:W-:Y:S02]  /*3350*/  USHF.R.U32.HI UR6, URZ, UR9, UR6 ;  /* 0x00000009ff067299 */ /* 0x000fe40008011606 */
[----:B---3--:R-:W-:Y:S02]  /*3360*/  USHF.R.U32.HI UR4, URZ, UR13, UR4 ;  /* 0x0000000dff047299 */ /* 0x008fe40008011604 */
[----:B------:R-:W-:Y:S02]  /*3370*/  USEL UR5, UR67, UR6, !UP2 ;  /* 0x0000000643057287 */ /* 0x000fe4000d000000 */
[----:B------:R-:W-:-:S04]  /*3380*/  USEL UR4, UR66, UR4, !UP0 ;  /* 0x0000000442047287 */ /* 0x000fc8000c000000 */
[----:B------:R-:W-:Y:S02]  /*3390*/  UIADD3 UR6, UPT, UPT, UR5, -UR4, URZ ;  /* 0x8000000405067290 */ /* 0x000fe4000fffe0ff */
[----:B------:R-:W-:Y:S02]  /*33a0*/  UIADD3 UR4, UPT, UPT, -UR5, UR4, URZ ;  /* 0x0000000405047290 */ /* 0x000fe4000fffe1ff */
[----:B------:R-:W-:Y:S02]  /*33b0*/  UIMAD UR66, UR6, UR10, UR66 ;  /* 0x0000000a064272a4 */ /* 0x000fe4000f8e0242 */
[----:B------:R-:W-:-:S12]  /*33c0*/  UIMAD UR67, UR4, UR12, UR67 ;  /* 0x0000000c044372a4 */ /* 0x000fd8000f8e0243 */
.L_x_39:
[----:B------:R-:W-:Y:S02]  /*33d0*/  R2UR UR5, R64 ;  /* 0x00000000400572ca */ /* 0x000fe400000e0000 */
[----:B------:R-:W-:Y:S02]  /*33e0*/  R2UR UR4, R63 ;  /* 0x000000003f0472ca */ /* 0x000fe400000e0000 */
[----:B------:R-:W-:Y:S02]  /*33f0*/  PLOP3.LUT P1, PT, PT, PT, PT, 0x80, 0x8 ;  /* 0x000000000008781c */ /* 0x000fe40003f2f070 */
[----:B------:R-:W-:-:S07]  /*3400*/  LOP3.LUT R2, R2, 0x1, RZ, 0x3c, !PT ;  /* 0x0000000102027812 */ /* 0x000fce00078e3cff */
[----:B------:R-:W-:Y:S02]  /*3410*/  UIADD3 UR28, UPT, UPT, UR67, UR5, URZ ;  /* 0x00000005431c7290 */ /* 0x000fe4000fffe0ff */
[----:B------:R-:W-:Y:S01]  /*3420*/  UIADD3 UR21, UPT, UPT, UR66, UR4, URZ ;  /* 0x0000000442157290 */ /* 0x000fe2000fffe0ff */
[----:B------:R-:W-:Y:S11]  /*3430*/  BRA.U UP1, `(.L_x_40) ;  /* 0xffffffe501147547 */ /* 0x000ff6000b83ffff */
[----:B------:R-:W-:Y:S01]  /*3440*/  UIADD3 UR32, UPT, UPT, UR32, 0x48, URZ ;  /* 0x0000004820207890 */ /* 0x000fe2000fffe0ff */
[----:B------:R-:W-:-:S03]  /*3450*/  MOV R2, UR29 ;  /* 0x0000001d00027c02 */ /* 0x000fc60008000f00 */
[----:B------:R-:W-:Y:S01]  /*3460*/  ULEA UR4, UR33, UR32, 0x3 ;  /* 0x0000002021047291 */ /* 0x000fe2000f8e18ff */
[----:B------:R-:W-:-:S08]  /*3470*/  SHF.L.U32 R2, R2, 0x1f, RZ ;  /* 0x0000001f02027819 */ /* 0x000fd000000006ff */
[----:B------:R-:W1:Y:S02]  /*3480*/  SYNCS.PHASECHK.TRANS64.TRYWAIT P0, [UR4], R2 ;  /* 0x00000002ff0075a7 */ /* 0x000e640008001104 */
[----:B-1----:R-:W-:Y:S05]  /*3490*/  @!P0 BRA `(.L_x_41) ;  /* 0x0000007000b88947 */ /* 0x002fea0003800000 */
.L_x_153:
[----:B------:R-:W-:-:S04]  /*34a0*/  UIADD3 UR4, UPT, UPT, UR33, 0x1, URZ ;  /* 0x0000000121047890 */ /* 0x000fc8000fffe0ff */
[----:B------:R-:W-:-:S04]  /*34b0*/  UISETP.NE.AND UP0, UPT, UR4, 0x9, UPT ;  /* 0x000000090400788c */ /* 0x000fc8000bf05270 */
[----:B------:R-:W-:Y:S02]  /*34c0*/  USEL UR5, URZ, 0x1, UP0 ;  /* 0x00000001ff057887 */ /* 0x000fe40008000000 */
[----:B------:R-:W-:Y:S02]  /*34d0*/  USEL UR4, UR4, URZ, UP0 ;  /* 0x000000ff04047287 */ /* 0x000fe40008000000 */
[----:B------:R-:W-:Y:S02]  /*34e0*/  ULOP3.LUT UR6, UR29, UR5, URZ, 0x3c, !UPT ;  /* 0x000000051d067292 */ /* 0x000fe4000f8e3cff */
[----:B------:R-:W-:-:S04]  /*34f0*/  ULEA UR5, UR4, UR32, 0x3 ;  /* 0x0000002004057291 */ /* 0x000fc8000f8e18ff */
[----:B-1----:R-:W-:-:S04]  /*3500*/  MOV R2, UR6 ;  /* 0x0000000600027c02 */ /* 0x002fc80008000f00 */
[----:B------:R-:W-:-:S04]  /*3510*/  SHF.L.U32 R2, R2, 0x1f, RZ ;  /* 0x0000001f02027819 */ /* 0x000fc800000006ff */
[----:B------:R-:W1:Y:S02]  /*3520*/  SYNCS.PHASECHK.TRANS64.TRYWAIT P0, [UR5], R2 ;  /* 0x00000002ff0075a7 */ /* 0x000e640008001105 */
[----:B-1----:R-:W-:Y:S05]  /*3530*/  @!P0 BRA `(.L_x_42) ;  /* 0x0000007000a88947 */ /* 0x002fea0003800000 */
.L_x_155:
        /* <DEDUP_REMOVED lines=10> */
.L_x_157:
        /* <DEDUP_REMOVED lines=10> */
.L_x_159:
        /* <DEDUP_REMOVED lines=10> */
.L_x_161:
        /* <DEDUP_REMOVED lines=10> */
.L_x_163:
        /* <DEDUP_REMOVED lines=10> */
.L_x_165:
        /* <DEDUP_REMOVED lines=10> */
.L_x_167:
[----:B------:R-:W-:-:S04]  /*3900*/  UIADD3 UR4, UPT, UPT, UR4, 0x1, URZ ;  /* 0x0000000104047890 */ /* 0x000fc8000fffe0ff */
[----:B------:R-:W-:-:S04]  /*3910*/  UISETP.NE.AND UP0, UPT, UR4, 0x9, UPT ;  /* 0x000000090400788c */ /* 0x000fc8000bf05270 */
[----:B------:R-:W-:Y:S02]  /*3920*/  USEL UR5, URZ, 0x1, UP0 ;  /* 0x00000001ff057887 */ /* 0x000fe40008000000 */
[----:B------:R-:W-:Y:S02]  /*3930*/  USEL UR4, UR4, URZ, UP0 ;  /* 0x000000ff04047287 */ /* 0x000fe40008000000 */
[----:B------:R-:W-:Y:S02]  /*3940*/  ULOP3.LUT UR5, UR6, UR5, URZ, 0x3c, !UPT ;  /* 0x0000000506057292 */ /* 0x000fe4000f8e3cff */
[----:B------:R-:W-:-:S04]  /*3950*/  ULEA UR4, UR4, UR32, 0x3 ;  /* 0x0000002004047291 */ /* 0x000fc8000f8e18ff */
[----:B-1----:R-:W-:Y:S02]  /*3960*/  IMAD.U32 R2, RZ, RZ, UR5 ;  /* 0x00000005ff027e24 */ /* 0x002fe4000f8e00ff */
[----:B------:R-:W-:-:S03]  /*3970*/  MOV R0, UR4 ;  /* 0x0000000400007c02 */ /* 0x000fc60008000f00 */
[----:B------:R-:W-:-:S07]  /*3980*/  SHF.L.U32 R2, R2, 0x1f, RZ ;  /* 0x0000001f02027819 */ /* 0x000fce00000006ff */
.L_x_49:
[----:B-1----:R1:W2:Y:S02]  /*3990*/  SYNCS.PHASECHK.TRANS64.TRYWAIT P0, [R0+URZ], R2 ;  /* 0x00000002000075a7 */ /* 0x0022a400080011ff */
[----:B--2---:R-:W-:Y:S05]  /*39a0*/  @!P0 NANOSLEEP.SYNCS 0x989680 ;  /* 0x009896800000895d */ /* 0x004fea0003900000 */
[----:B------:R-:W2:Y:S02]  /*39b0*/  @!P0 SYNCS.PHASECHK.TRANS64 P0, [R0+URZ], R2 ;  /* 0x00000002000085a7 */ /* 0x000ea400080010ff */
[----:B--2---:R-:W-:Y:S05]  /*39c0*/  @P0 EXIT ;  /* 0x000000000000094d */ /* 0x004fea0003800000 */
[----:B------:R-:W-:Y:S05]  /*39d0*/  BRA `(.L_x_49) ;  /* 0xfffffffc00ec7947 */ /* 0x000fea000383ffff */
.L_x_22:
[----:B------:R-:W2:Y:S02]  /*39e0*/  S2UR UR4, SR_CgaCtaId ;  /* 0x00000000000479c3 */ /* 0x000ea40000008800 */
[----:B--2---:R-:W-:-:S04]  /*39f0*/  UISETP.NE.AND UP0, UPT, UR4, URZ, UPT ;  /* 0x000000ff0400728c */ /* 0x004fc8000bf05270 */
[----:B------:R-:W-:-:S09]  /*3a00*/  UISETP.NE.OR UP0, UPT, UR18, 0x1, UP0 ;  /* 0x000000011200788c */ /* 0x000fd20008705670 */
[----:B------:R-:W-:Y:S05]  /*3a10*/  BRA.U UP0, `(.L_x_50) ;  /* 0x0000000100b47547 */ /* 0x000fea000b800000 */
[----:B------:R-:W2:Y:S01]  /*3a20*/  S2UR UR5, SR_CgaCtaId ;  /* 0x00000000000579c3 */ /* 0x000ea20000008800 */
[----:B------:R-:W-:Y:S01]  /*3a30*/  UMOV UR4, 0x400 ;  /* 0x0000040000047882 */ /* 0x000fe20000000000 */
[----:B------:R-:W-:Y:S01]  /*3a40*/  HFMA2 R2, -RZ, RZ, 0, 5.9604644775390625e-08 ;  /* 0x00000001ff027431 */ /* 0x000fe200000001ff */
[----:B------:R-:W-:Y:S01]  /*3a50*/  ISETP.GE.U32.AND P0, PT, R3, 0x2, PT ;  /* 0x000000020300780c */ /* 0x000fe20003f06070 */
[----:B------:R-:W-:Y:S01]  /*3a60*/  IMAD.MOV.U32 R8, RZ, RZ, RZ ;  /* 0x000000ffff087224 */ /* 0x000fe200078e00ff */
[----:B--2---:R-:W-:-:S04]  /*3a70*/  ULEA UR4, UR5, UR4, 0x18 ;  /* 0x0000000405047291 */ /* 0x004fc8000f8ec0ff */
[----:B------:R-:W-:Y:S02]  /*3a80*/  UIADD3 UR5, UPT, UPT, UR4, 0xe8, URZ ;  /* 0x000000e804057890 */ /* 0x000fe4000fffe0ff */
[----:B------:R-:W-:Y:S02]  /*3a90*/  UIADD3 UR8, UPT, UPT, UR4, 0xe0, URZ ;  /* 0x000000e004087890 */ /* 0x000fe4000fffe0ff */
[----:B------:R-:W-:-:S12]  /*3aa0*/  UPRMT UR5, URZ, 0x654, UR5 ;  /* 0x00000654ff057896 */ /* 0x000fd80008000005 */
.L_x_53:
[----:B------:R-:W-:Y:S01]  /*3ab0*/  SHF.L.U32 R6, R2, 0x1f, RZ ;  /* 0x0000001f02067819 */ /* 0x000fe200000006ff */
[----:B------:R-:W-:Y:S02]  /*3ac0*/  IMAD.U32 R4, RZ, RZ, UR8 ;  /* 0x00000008ff047e24 */ /* 0x000fe4000f8e00ff */
[----:B------:R-:W-:Y:S01]  /*3ad0*/  @!P0 IMAD.MOV.U32 R5, RZ, RZ, 0x10 ;  /* 0x00000010ff058424 */ /* 0x000fe200078e00ff */
[----:B------:R-:W2:Y:S02]  /*3ae0*/  SYNCS.PHASECHK.TRANS64.TRYWAIT P1, [UR4+0xe8], R6 ;  /* 0x0000e806ff0075a7 */ /* 0x000ea40008021104 */
[----:B------:R-:W-:-:S04]  /*3af0*/  PRMT R4, R3, 0x654, R4 ;  /* 0x0000065403047816 */ /* 0x000fc80000000004 */
[----:B------:R-:W-:Y:S01]  /*3b00*/  SEL R0, R4, R0, !P0 ;  /* 0x0000000004007207 */ /* 0x000fe20004000000 */
[----:B--2---:R-:W-:Y:S06]  /*3b10*/  @!P1 BRA `(.L_x_51) ;  /* 0x0000006c00d89947 */ /* 0x004fec0003800000 */
.L_x_169:
[----:B------:R-:W-:Y:S01]  /*3b20*/  UIADD3 UR6, UPT, UPT, UR4, 0x120, URZ ;  /* 0x0000012004067890 */ /* 0x000fe2000fffe0ff */
[----:B------:R3:W-:Y:S01]  /*3b30*/  @!P0 SYNCS.ARRIVE.TRANS64.RED RZ, [R0+URZ], R5 ;  /* 0x0000000500ff89a7 */ /* 0x0007e200080004ff */
[----:B------:R-:W-:Y:S01]  /*3b40*/  UIADD3 UR7, UPT, UPT, UR4, 0xe0, URZ ;  /* 0x000000e004077890 */ /* 0x000fe2000fffe0ff */
[----:B------:R-:W-:-:S08]  /*3b50*/  LOP3.LUT R2, R2, 0x1, RZ, 0x3c, !PT ;  /* 0x0000000102027812 */ /* 0x000fd000078e3cff */
[----:B------:R-:W-:Y:S06]  /*3b60*/  UGETNEXTWORKID.BROADCAST [UR6], [UR7] ;  /* 0x00000000060073ca */ /* 0x000fec0008000100 */
[----:B---3--:R-:W-:-:S04]  /*3b70*/  SHF.L.U32 R5, R8, 0x1f, RZ ;  /* 0x0000001f08057819 */ /* 0x008fc800000006ff */
[----:B------:R-:W3:Y:S02]  /*3b80*/  SYNCS.PHASECHK.TRANS64.TRYWAIT P1, [UR4+0xe0], R5 ;  /* 0x0000e005ff0075a7 */ /* 0x000ee40008021104 */
[----:B---3--:R-:W-:Y:S05]  /*3b90*/  @!P1 BRA `(.L_x_52) ;  /* 0x0000006c00d09947 */ /* 0x008fea0003800000 */
.L_x_171:
[----:B--2---:R-:W2:Y:S01]  /*3ba0*/  LDS.128 R4, [UR4+0x120] ;  /* 0x00012004ff047984 */ /* 0x004ea20008000c00 */
[----:B------:R-:W-:Y:S01]  /*3bb0*/  LOP3.LUT R8, R8, 0x1, RZ, 0x3c, !PT ;  /* 0x0000000108087812 */ /* 0x000fe200078e3cff */
[----:B------:R-:W-:Y:S01]  /*3bc0*/  @!PT LDS RZ, [RZ] ;  /* 0x00000000fffff984 */ /* 0x000fe20000000800 */
[----:B------:R-:W-:Y:S01]  /*3bd0*/  @!PT LDS RZ, [RZ] ;  /* 0x00000000fffff984 */ /* 0x000fe20000000800 */
[----:B------:R-:W-:Y:S01]  /*3be0*/  @!PT LDS RZ, [RZ] ;  /* 0x00000000fffff984 */ /* 0x000fe20000000800 */
[----:B------:R-:W-:Y:S01]  /*3bf0*/  @!PT LDS RZ, [RZ] ;  /* 0x00000000fffff984 */ /* 0x000fe20000000800 */
[----:B------:R3:W-:Y:S06]  /*3c00*/  MEMBAR.ALL.CTA ;  /* 0x0000000000007992 */ /* 0x0007ec0000008000 */
[----:B---3--:R-:W3:Y:S02]  /*3c10*/  FENCE.VIEW.ASYNC.S ;  /* 0x00000000000073c6 */ /* 0x008ee40000000000 */
[----:B---3--:R-:W-:Y:S01]  /*3c20*/  SYNCS.ARRIVE.TRANS64.RED.A1T0 RZ, [UR5], RZ ;  /* 0x000000ffffff79a7 */ /* 0x008fe20008100405 */
[----:B--2---:R-:W-:-:S13]  /*3c30*/  LOP3.LUT P1, RZ, R6, 0x1, RZ, 0xc0, !PT ;  /* 0x0000000106ff7812 */ /* 0x004fda000782c0ff */
[----:B------:R-:W-:Y:S05]  /*3c40*/  @P1 BRA `(.L_x_53) ;  /* 0xfffffffc00981947 */ /* 0x000fea000383ffff */
[----:B------:R-:W-:-:S04]  /*3c50*/  SHF.L.U32 R0, R2, 0x1f, RZ ;  /* 0x0000001f02007819 */ /* 0x000fc800000006ff */
[----:B------:R-:W2:Y:S02]  /*3c60*/  SYNCS.PHASECHK.TRANS64 P0, [UR4+0xe8], R0 ;  /* 0x0000e800ff0075a7 */ /* 0x000ea40008001004 */
[----:B-12---:R-:W-:Y:S05]  /*3c70*/  @P0 EXIT ;  /* 0x000000000000094d */ /* 0x006fea0003800000 */
[----:B------:R-:W-:-:S07]  /*3c80*/  MOV R0, UR4 ;  /* 0x0000000400007c02 */ /* 0x000fce0008000f00 */
.L_x_54:
[----:B-1----:R-:W-:-:S04]  /*3c90*/  SHF.L.U32 R3, R2, 0x1f, RZ ;  /* 0x0000001f02037819 */ /* 0x002fc800000006ff */
[----:B------:R1:W2:Y:S03]  /*3ca0*/  SYNCS.PHASECHK.TRANS64.TRYWAIT P0, [R0+URZ+0xe8], R3 ;  /* 0x0000e803000075a7 */ /* 0x0002a600080011ff */
[----:B--2---:R-:W-:Y:S05]  /*3cb0*/  @!P0 NANOSLEEP.SYNCS 0x989680 ;  /* 0x009896800000895d */ /* 0x004fea0003900000 */
[----:B------:R-:W2:Y:S02]  /*3cc0*/  @!P0 SYNCS.PHASECHK.TRANS64 P0, [R0+URZ+0xe8], R3 ;  /* 0x0000e803000085a7 */ /* 0x000ea400080010ff */
[----:B--2---:R-:W-:Y:S05]  /*3cd0*/  @P0 EXIT ;  /* 0x000000000000094d */ /* 0x004fea0003800000 */
[----:B------:R-:W-:Y:S05]  /*3ce0*/  BRA `(.L_x_54) ;  /* 0xfffffffc00e87947 */ /* 0x000fea000383ffff */
.L_x_50:
[----:B------:R-:W-:Y:S05]  /*3cf0*/  BRA.U UP4, `(.L_x_55) ;  /* 0x0000001104a07547 */ /* 0x000fea000b800000 */
[----:B------:R-:W2:Y:S01]  /*3d00*/  S2UR UR4, SR_CgaCtaId ;  /* 0x00000000000479c3 */ /* 0x000ea20000008800 */
[----:B------:R-:W-:Y:S01]  /*3d10*/  UMOV UR5, 0x40 ;  /* 0x0000004000057882 */ /* 0x000fe20000000000 */
[----:B------:R-:W-:Y:S01]  /*3d20*/  NOP ;  /* 0x0000000000007918 */ /* 0x000fe20000000000 */
[----:B------:R-:W-:Y:S01]  /*3d30*/  UMOV UR6, 0x400 ;  /* 0x0000040000067882 */ /* 0x000fe20000000000 */
[----:B--2---:R-:W-:Y:S02]  /*3d40*/  ULEA UR5, UR4, UR5, 0x18 ;  /* 0x0000000504057291 */ /* 0x004fe4000f8ec0ff */
[----:B------:R-:W-:-:S07]  /*3d50*/  ULEA UR6, UR4, UR6, 0x18 ;  /* 0x0000000604067291 */ /* 0x000fce000f8ec0ff */
[----:B------:R-:W2:Y:S02]  /*3d60*/  LDS.U8 R3, [UR5+0x1c] ;  /* 0x00001c05ff037984 */ /* 0x000ea40008000000 */
[----:B--2---:R-:W-:-:S13]  /*3d70*/  ISETP.NE.AND P0, PT, R3, RZ, PT ;  /* 0x000000ff0300720c */ /* 0x004fda0003f05270 */
[----:B------:R-:W-:Y:S05]  /*3d80*/  @P0 BRA `(.L_x_56) ;  /* 0x0000000400080947 */ /* 0x000fea0003800000 */
[----:B------:R-:W-:Y:S02]  /*3d90*/  UISETP.NE.U32.AND UP1, UPT, UR41, 0x1, UPT ;  /* 0x000000012900788c */ /* 0x000fe4000bf25070 */
[----:B------:R-:W-:-:S07]  /*3da0*/  UIADD3 UR7, UPT, UPT, UR5, 0x8, URZ ;  /* 0x0000000805077890 */ /* 0x000fce000fffe0ff */
[----:B------:R-:W-:Y:S05]  /*3db0*/  BRA.U !UP1, `(.L_x_57) ;  /* 0x00000001099c7547 */ /* 0x000fea000b800000 */
[----:B------:R-:W-:Y:S01]  /*3dc0*/  ELECT P0, URZ, PT ;  /* 0x0000000000ff782f */ /* 0x000fe20003800000 */
[----:B------:R-:W-:-:S12]  /*3dd0*/  BSSY B0, `(.L_x_57) ;  /* 0x0000025000007945 */ /* 0x000fd80003800000 */
[----:B------:R-:W-:Y:S05]  /*3de0*/  @!P0 BRA `(.L_x_58) ;  /* 0x00000000008c8947 */ /* 0x000fea0003800000 */
[----:B------:R-:W-:-:S05]  /*3df0*/  UMOV UR4, 0x10 ;  /* 0x0000001000047882 */ /* 0x000fca0000000000 */
[----:B------:R-:W-:Y:S04]  /*3e00*/  DEPBAR.LE SB2, 0x36 ;  /* 0x0000ad800000791a */ /* 0x000fe80000000000 */
[----:B------:R-:W2:Y:S02]  /*3e10*/  UTCATOMSWS.2CTA.FIND_AND_SET.ALIGN UP0, UR4, UR4 ;  /* 0x00000004000475e3 */ /* 0x000ea40008200800 */
[----:B--2---:R-:W-:Y:S01]  /*3e20*/  MOV R10, UR4 ;  /* 0x00000004000a7c02 */ /* 0x004fe20008000f00 */
[----:B------:R-:W-:Y:S06]  /*3e30*/  BRA.U UP0, `(.L_x_59) ;  /* 0x0000000100187547 */ /* 0x000fec000b800000 */
.L_x_60:
[----:B------:R-:W-:Y:S05]  /*3e40*/  NANOSLEEP 0x64 ;  /* 0x000000640000795d */ /* 0x000fea0003800000 */
[----:B------:R-:W-:-:S05]  /*3e50*/  UMOV UR4, 0x10 ;  /* 0x0000001000047882 */ /* 0x000fca0000000000 */
[----:B------:R-:W-:Y:S04]  /*3e60*/  DEPBAR.LE SB2, 0x36 ;  /* 0x0000ad800000791a */ /* 0x000fe80000000000 */
[----:B------:R-:W2:Y:S02]  /*3e70*/  UTCATOMSWS.2CTA.FIND_AND_SET.ALIGN UP0, UR4, UR4 ;  /* 0x00000004000475e3 */ /* 0x000ea40008200800 */
[----:B--2---:R-:W-:Y:S01]  /*3e80*/  MOV R10, UR4 ;  /* 0x00000004000a7c02 */ /* 0x004fe20008000f00 */
[----:B------:R-:W-:Y:S05]  /*3e90*/  BRA.U !UP0, `(.L_x_60) ;  /* 0xfffffffd08e87547 */ /* 0x000fea000b83ffff */
.L_x_59:
[----:B------:R-:W2:Y:S01]  /*3ea0*/  LDS R6, [UR5+0x10] ;  /* 0x00001005ff067984 */ /* 0x000ea20008000800 */
[----:B------:R-:W-:Y:S01]  /*3eb0*/  IMAD.U32 R3, RZ, RZ, UR6 ;  /* 0x00000006ff037e24 */ /* 0x000fe2000f8e00ff */
[----:B------:R-:W-:-:S03]  /*3ec0*/  MOV R4, UR40 ;  /* 0x0000002800047c02 */ /* 0x000fc60008000f00 */
[----:B------:R-:W-:Y:S01]  /*3ed0*/  VIADD R3, R3, 0x130 ;  /* 0x0000013003037836 */ /* 0x000fe20000000000 */
[----:B--2---:R-:W-:-:S04]  /*3ee0*/  SHF.L.U32 R6, R6, 0x1f, RZ ;  /* 0x0000001f06067819 */ /* 0x004fc800000006ff */
[----:B------:R-:W2:Y:S02]  /*3ef0*/  SYNCS.PHASECHK.TRANS64.TRYWAIT P0, [UR5+0x8], R6 ;  /* 0x00000806ff0075a7 */ /* 0x000ea40008001105 */
[----:B--2---:R-:W-:Y:S05]  /*3f00*/  @P0 BRA `(.L_x_61) ;  /* 0x0000000000080947 */ /* 0x004fea0003800000 */
[----:B------:R-:W2:Y:S02]  /*3f10*/  SYNCS.PHASECHK.TRANS64.TRYWAIT P0, [UR5+0x8], R6 ;  /* 0x00000806ff0075a7 */ /* 0x000ea40008001105 */
[----:B--2---:R-:W-:Y:S05]  /*3f20*/  @!P0 BRA `(.L_x_62) ;  /* 0x0000006c00048947 */ /* 0x004fea0003800000 */
.L_x_61:
[----:B------:R-:W-:Y:S01]  /*3f30*/  PRMT R4, R4, 0x654, R3 ;  /* 0x0000065404047816 */ /* 0x000fe20000000003 */
[----:B------:R-:W-:Y:S01]  /*3f40*/  HFMA2 R3, -RZ, RZ, 0, 5.9604644775390625e-08 ;  /* 0x00000001ff037431 */ /* 0x000fe200000001ff */
[----:B------:R-:W-:Y:S01]  /*3f50*/  UPRMT UR4, UR40, 0x654, UR7 ;  /* 0x0000065428047896 */ /* 0x000fe20008000007 */
[----:B------:R-:W-:Y:S02]  /*3f60*/  IMAD.MOV.U32 R8, RZ, RZ, 0xffff ;  /* 0x0000ffffff087424 */ /* 0x000fe400078e00ff */
[----:B--2---:R-:W-:Y:S02]  /*3f70*/  IMAD.MOV.U32 R6, RZ, RZ, 0x4 ;  /* 0x00000004ff067424 */ /* 0x004fe400078e00ff */
[----:B------:R-:W-:Y:S01]  /*3f80*/  IMAD.SHL.U32 R9, R10, 0x20, RZ ;  /* 0x000000200a097824 */ /* 0x000fe200078e00ff */
[----:B------:R-:W-:Y:S02]  /*3f90*/  MOV R5, UR4 ;  /* 0x0000000400057c02 */ /* 0x000fe40008000f00 */
[-C--:B------:R-:W-:Y:S01]  /*3fa0*/  SHF.L.U32 R8, R8, R10.reuse, RZ ;  /* 0x0000000a08087219 */ /* 0x080fe200000006ff */
[----:B------:R2:W-:Y:S01]  /*3fb0*/  SYNCS.ARRIVE.TRANS64.RED RZ, [UR4], R6 ;  /* 0x00000006ffff79a7 */ /* 0x0005e20008000404 */
[----:B------:R-:W-:Y:S01]  /*3fc0*/  SHF.L.U32 R7, R3, R10, RZ ;  /* 0x0000000a03077219 */ /* 0x000fe200000006ff */
[----:B------:R2:W-:Y:S04]  /*3fd0*/  STS [UR6+0x130], R9 ;  /* 0x00013009ff007988 */ /* 0x0005e80008000806 */
[----:B------:R2:W-:Y:S04]  /*3fe0*/  STAS [R4.64], R10 ;  /* 0x0000000a04007dbd */ /* 0x0005e8000c0008ff */
[----:B------:R2:W-:Y:S04]  /*3ff0*/  ATOMS.OR RZ, [UR5+0x14], R8 ;  /* 0x00001408ffff798c */ /* 0x0005e8000b000005 */
[----:B------:R2:W-:Y:S04]  /*4000*/  ATOMS.OR RZ, [UR5+0x18], R7 ;  /* 0x00001807ffff798c */ /* 0x0005e8000b000005 */
[----:B------:R2:W-:Y:S02]  /*4010*/  ATOMS.XOR RZ, [UR5+0x10], R3 ;  /* 0x00001003ffff798c */ /* 0x0005e4000b800005 */
.L_x_58:
[----:B-1----:R-:W-:Y:S05]  /*4020*/  BSYNC B0 ;  /* 0x0000000000007941 */ /* 0x002fea0003800000 */
.L_x_57:
[----:B------:R-:W-:Y:S05]  /*4030*/  BRA.U UP1, `(.L_x_63) ;  /* 0x00000001016c7547 */ /* 0x000fea000b800000 */
[----:B------:R-:W-:-:S03]  /*4040*/  UMOV UR4, 0xffffffff ;  /* 0xffffffff00047882 */ /* 0x000fc60000000000 */
[----:B------:R-:W-:Y:S05]  /*4050*/  BRA.DIV UR4, `(.L_x_64) ;  /* 0x0000006a04d07947 */ /* 0x000fea000b800000 */
[----:B------:R-:W-:-:S13]  /*4060*/  ELECT P0, URZ, PT ;  /* 0x0000000000ff782f */ /* 0x000fda0003800000 */
.L_x_174:
[----:B------:R-:W-:Y:S05]  /*4070*/  @!P0 BRA `(.L_x_63) ;  /* 0x00000000005c8947 */ /* 0x000fea0003800000 */
[----:B--2---:R-:W2:Y:S02]  /*4080*/  LDS R4, [UR5+0x10] ;  /* 0x00001005ff047984 */ /* 0x004ea40008000800 */
[----:B--2---:R-:W-:-:S04]  /*4090*/  SHF.L.U32 R4, R4, 0x1f, RZ ;  /* 0x0000001f04047819 */ /* 0x004fc800000006ff */
[----:B------:R-:W2:Y:S02]  /*40a0*/  SYNCS.PHASECHK.TRANS64.TRYWAIT P0, [UR5+0x8], R4 ;  /* 0x00000804ff0075a7 */ /* 0x000ea40008001105 */
[----:B--2---:R-:W-:Y:S05]  /*40b0*/  @P0 BRA `(.L_x_65) ;  /* 0x0000000000080947 */ /* 0x004fea0003800000 */
[----:B------:R-:W2:Y:S02]  /*40c0*/  SYNCS.PHASECHK.TRANS64.TRYWAIT P0, [UR5+0x8], R4 ;  /* 0x00000804ff0075a7 */ /* 0x000ea40008001105 */
[----:B--2---:R-:W-:Y:S05]  /*40d0*/  @!P0 BRA `(.L_x_66) ;  /* 0x0000006800d48947 */ /* 0x004fea0003800000 */
.L_x_65:
[----:B------:R-:W3:Y:S01]  /*40e0*/  LDS R6, [UR6+0x130] ;  /* 0x00013006ff067984 */ /* 0x000ee20008000800 */
[----:B--2---:R-:W-:Y:S02]  /*40f0*/  HFMA2 R3, -RZ, RZ, 0, 5.9604644775390625e-08 ;  /* 0x00000001ff037431 */ /* 0x004fe400000001ff */
[----:B------:R-:W-:Y:S01]  /*4100*/  IMAD.MOV.U32 R4, RZ, RZ, 0xffff ;  /* 0x0000ffffff047424 */ /* 0x000fe200078e00ff */
[----:B------:R-:W-:Y:S01]  /*4110*/  UPRMT UR4, UR40, 0x654, UR7 ;  /* 0x0000065428047896 */ /* 0x000fe20008000007 */
[----:B---3--:R-:W-:-:S03]  /*4120*/  IMAD.SHL.U32 R5, R6, 0x20, RZ ;  /* 0x0000002006057824 */ /* 0x008fc600078e00ff */
[-C--:B------:R-:W-:Y:S02]  /*4130*/  SHF.L.U32 R4, R4, R6.reuse, RZ ;  /* 0x0000000604047219 */ /* 0x080fe400000006ff */
[----:B------:R-:W-:Y:S01]  /*4140*/  SHF.L.U32 R6, R3, R6, RZ ;  /* 0x0000000603067219 */ /* 0x000fe200000006ff */
[----:B------:R3:W-:Y:S04]  /*4150*/  STS [UR6+0x130], R5 ;  /* 0x00013005ff007988 */ /* 0x0007e80008000806 */
[----:B------:R3:W-:Y:S04]  /*4160*/  ATOMS.OR RZ, [UR5+0x14], R4 ;  /* 0x00001404ffff798c */ /* 0x0007e8000b000005 */
[----:B------:R3:W-:Y:S01]  /*4170*/  ATOMS.OR RZ, [UR5+0x18], R6 ;  /* 0x00001806ffff798c */ /* 0x0007e2000b000005 */
[----:B------:R-:W-:Y:S03]  /*4180*/  SYNCS.ARRIVE.TRANS64.RED.A1T0 RZ, [UR4], RZ ;  /* 0x000000ffffff79a7 */ /* 0x000fe60008100404 */
[----:B------:R3:W-:Y:S01]  /*4190*/  ATOMS.XOR RZ, [UR5+0x10], R3 ;  /* 0x00001003ffff798c */ /* 0x0007e2000b800005 */
[----:B------:R-:W-:Y:S05]  /*41a0*/  BRA `(.L_x_63) ;  /* 0x0000000000107947 */ /* 0x000fea0003800000 */
.L_x_56:
[----:B------:R-:W-:Y:S02]  /*41b0*/  MOV R3, 0xffffffff ;  /* 0xffffffff00037802 */ /* 0x000fe40000000f00 */
[----:B------:R-:W-:-:S03]  /*41c0*/  MOV R4, 0x41f0 ;  /* 0x000041f000047802 */ /* 0x000fc60000000f00 */
[----:B------:R2:W-:Y:S04]  /*41d0*/  STS [UR6+0x130], R3 ;  /* 0x00013003ff007988 */ /* 0x0005e80008000806 */
[----:B-12--5:R-:W-:Y:S05]  /*41e0*/  CALL.REL.NOINC `($__internal_1_$__cuda_sm10x_tcgen05_guardrail_trap_phase_invalid_during_alloc) ;  /* 0x0000007000847944 */ /* 0x026fea0003c00000 */
.L_x_63:
[----:B------:R-:W-:Y:S05]  /*41f0*/  WARPSYNC.ALL ;  /* 0x0000000000007948 */ /* 0x000fea0003800000 */
[----:B------:R-:W4:Y:S01]  /*4200*/  S2UR UR21, SR_CgaCtaId ;  /* 0x00000000001579c3 */ /* 0x000f220000008800 */
[----:B------:R-:W-:Y:S01]  /*4210*/  UMOV UR4, 0x400 ;  /* 0x0000040000047882 */ /* 0x000fe20000000000 */
[----:B------:R-:W-:-:S06]  /*4220*/  NOP ;  /* 0x0000000000007918 */ /* 0x000fcc0000000000 */
[----:B------:R-:W-:Y:S06]  /*4230*/  BAR.ARV 0x6, 0xa0 ;  /* 0x0182800000007b1d */ /* 0x000fec0000002000 */
[----:B------:R-:W1:Y:S01]  /*4240*/  LDCU UR7, c[0x0][0x394] ;  /* 0x00007280ff0777ac */ /* 0x000e620008000800 */
[----:B------:R-:W-:Y:S01]  /*4250*/  LOP3.LUT R2, R2, 0xffff, RZ, 0xc0, !PT ;  /* 0x0000ffff02027812 */ /* 0x000fe200078ec0ff */
[----:B--2---:R-:W-:Y:S01]  /*4260*/  IMAD.MOV.U32 R8, RZ, RZ, 0x1 ;  /* 0x00000001ff087424 */ /* 0x004fe200078e00ff */
[----:B------:R-:W-:Y:S01]  /*4270*/  LOP3.LUT R0, R0, 0xffff, RZ, 0xc0, !PT ;  /* 0x0000ffff00007812 */ /* 0x000fe200078ec0ff */
[----:B------:R-:W-:Y:S01]  /*4280*/  UMOV UR25, URZ ;  /* 0x000000ff00197c82 */ /* 0x000fe20008000000 */
[----:B------:R-:W-:Y:S01]  /*4290*/  R2UR UR22, R2 ;  /* 0x00000000021672ca */ /* 0x000fe200000e0000 */
[----:B------:R-:W-:Y:S01]  /*42a0*/  IMAD.MOV.U32 R2, RZ, RZ, RZ ;  /* 0x000000ffff027224 */ /* 0x000fe200078e00ff */
[----:B------:R-:W-:Y:S01]  /*42b0*/  R2UR UR37, R0 ;  /* 0x00000000002572ca */ /* 0x000fe200000e0000 */
[----:B------:R-:W-:Y:S01]  /*42c0*/  IMAD.MOV.U32 R0, RZ, RZ, RZ ;  /* 0x000000ffff007224 */ /* 0x000fe200078e00ff */
[----:B------:R-:W-:Y:S01]  /*42d0*/  UMOV UR18, URZ ;  /* 0x000000ff00127c82 */ /* 0x000fe20008000000 */
[----:B----4-:R-:W-:-:S02]  /*42e0*/  ULEA UR21, UR21, UR4, 0x18 ;  /* 0x0000000415157291 */ /* 0x010fc4000f8ec0ff */
[----:B------:R-:W-:Y:S02]  /*42f0*/  UISETP.NE.AND UP4, UPT, UR41, URZ, UPT ;  /* 0x000000ff2900728c */ /* 0x000fe4000bf85270 */
[----:B------:R-:W-:Y:S02]  /*4300*/  UIADD3 UR5, UPT, UPT, UR21, 0x8400, URZ ;  /* 0x0000840015057890 */ /* 0x000fe4000fffe0ff */
[----:B------:R-:W-:Y:S02]  /*4310*/  UIADD3 UR6, UPT, UPT, UR21, 0x2c400, URZ ;  /* 0x0002c40015067890 */ /* 0x000fe4000fffe0ff */
[----:B-1----:R-:W-:Y:S01]  /*4320*/  UIADD3 UR7, UPT, UPT, UR7, 0x1f, URZ ;  /* 0x0000001f07077890 */ /* 0x002fe2000fffe0ff */
[----:B---3--:R-:W1:Y:S01]  /*4330*/  LDS R3, [UR21+0x130] ;  /* 0x00013015ff037984 */ /* 0x008e620008000800 */
[----:B------:R-:W-:Y:S02]  /*4340*/  USHF.R.U32.HI UR5, URZ, 0x4, UR5 ;  /* 0x00000004ff057899 */ /* 0x000fe40008011605 */
[----:B------:R-:W-:-:S02]  /*4350*/  USHF.R.S32.HI UR4, URZ, 0x1f, UR7 ;  /* 0x0000001fff047899 */ /* 0x000fc40008011407 */
[----:B------:R-:W-:Y:S02]  /*4360*/  UIADD3 UR36, UPT, UPT, UR21, 0xe8, URZ ;  /* 0x000000e815247890 */ /* 0x000fe4000fffe0ff */
[----:B------:R-:W-:Y:S02]  /*4370*/  ULEA.HI UR4, UR4, UR7, URZ, 0x5 ;  /* 0x0000000704047291 */ /* 0x000fe4000f8f28ff */
[----:B------:R-:W-:Y:S02]  /*4380*/  USHF.R.U32.HI UR6, URZ, 0x4, UR6 ;  /* 0x00000004ff067899 */ /* 0x000fe40008011606 */
[----:B------:R-:W-:Y:S02]  /*4390*/  USHF.R.S32.HI UR27, URZ, 0x5, UR4 ;  /* 0x00000005ff1b7899 */ /* 0x000fe40008011404 */
[----:B------:R-:W-:Y:S02]  /*43a0*/  ULOP3.LUT UR23, UR5, 0x3fff, URZ, 0xc0, !UPT ;  /* 0x00003fff05177892 */ /* 0x000fe4000f8ec0ff */
[----:B------:R-:W-:-:S02]  /*43b0*/  UISETP.LT.AND UP0, UPT, UR27, 0x1, UPT ;  /* 0x000000011b00788c */ /* 0x000fc4000bf01270 */
[----:B------:R-:W-:Y:S02]  /*43c0*/  UPRMT UR36, URZ, 0x654, UR36 ;  /* 0x00000654ff247896 */ /* 0x000fe40008000024 */
[----:B------:R-:W-:Y:S02]  /*43d0*/  USEL UR38, UR27, 0x1, !UP0 ;  /* 0x000000011b267887 */ /* 0x000fe4000c000000 */
[----:B------:R-:W-:Y:S02]  /*43e0*/  ULOP3.LUT UR24, UR6, 0x3fff, URZ, 0xc0, !UPT ;  /* 0x00003fff06187892 */ /* 0x000fe4000f8ec0ff */
[----:B------:R-:W-:Y:S02]  /*43f0*/  ULOP3.LUT UR23, UR23, 0x1000000, URZ, 0xfc, !UPT ;  /* 0x0100000017177892 */ /* 0x000fe4000f8efcff */
[----:B------:R-:W-:Y:S01]  /*4400*/  UIADD3 UR38, UPT, UPT, -UR38, URZ, URZ ;  /* 0x000000ff26267290 */ /* 0x000fe2000fffe1ff */
[----:B------:R-:W-:Y:S01]  /*4410*/  UMOV UR34, 0x0 ;  /* 0x0000000000227882 */ /* 0x000fe20000000000 */
[----:B------:R-:W-:Y:S01]  /*4420*/  UMOV UR35, 0x10118910 ;  /* 0x1011891000237882 */ /* 0x000fe20000000000 */
[----:B------:R-:W-:Y:S01]  /*4430*/  UMOV UR32, 0x0 ;  /* 0x0000000000207882 */ /* 0x000fe20000000000 */
[----:B------:R-:W-:Y:S01]  /*4440*/  UMOV UR33, 0x10118910 ;  /* 0x1011891000217882 */ /* 0x000fe20000000000 */
[----:B------:R-:W-:Y:S01]  /*4450*/  UMOV UR30, 0x0 ;  /* 0x00000000001e7882 */ /* 0x000fe20000000000 */
[----:B------:R-:W-:Y:S01]  /*4460*/  UMOV UR31, 0x10118910 ;  /* 0x10118910001f7882 */ /* 0x000fe20000000000 */
[----:B------:R-:W-:Y:S01]  /*4470*/  UMOV UR28, 0x0 ;  /* 0x00000000001c7882 */ /* 0x000fe20000000000 */
[----:B------:R-:W-:Y:S01]  /*4480*/  UMOV UR29, 0x10118910 ;  /* 0x10118910001d7882 */ /* 0x000fe20000000000 */
[C---:B-1----:R-:W-:Y:S01]  /*4490*/  VIADD R5, R3.reuse, 0x40 ;  /* 0x0000004003057836 */ /* 0x042fe20000000000 */
[----:B------:R-:W-:-:S04]  /*44a0*/  LOP3.LUT R4, R3, 0xffff, RZ, 0xc0, !PT ;  /* 0x0000ffff03047812 */ /* 0x000fc800078ec0ff */
[----:B------:R-:W-:-:S05]  /*44b0*/  LOP3.LUT R5, R5, 0xffff, RZ, 0xc0, !PT ;  /* 0x0000ffff05057812 */ /* 0x000fca00078ec0ff */
[----:B------:R1:W-:Y:S02]  /*44c0*/  STL.64 [R1], R4 ;  /* 0x0000000401007387 */ /* 0x0003e40000100a00 */
.L_x_75:
[----:B-1----:R-:W-:-:S04]  /*44d0*/  SHF.L.U32 R5, R2, 0x1f, RZ ;  /* 0x0000001f02057819 */ /* 0x002fc800000006ff */
[----:B------:R-:W1:Y:S02]  /*44e0*/  SYNCS.PHASECHK.TRANS64.TRYWAIT P0, [UR21+0xe0], R5 ;  /* 0x0000e005ff0075a7 */ /* 0x000e640008001115 */
[----:B-1-34-:R-:W-:Y:S05]  /*44f0*/  @!P0 BRA `(.L_x_67) ;  /* 0x0000006400e48947 */ /* 0x01afea0003800000 */
.L_x_176:
[----:B-1----:R-:W1:Y:S01]  /*4500*/  LDS.128 R4, [UR21+0x120] ;  /* 0x00012015ff047984 */ /* 0x002e620008000c00 */
[----:B------:R-:W-:Y:S01]  /*4510*/  ULEA UR26, UR25, UR21, 0x3 ;  /* 0x00000015191a7291 */ /* 0x000fe2000f8e18ff */
[----:B------:R-:W-:Y:S01]  /*4520*/  @!PT LDS RZ, [RZ] ;  /* 0x00000000fffff984 */ /* 0x000fe20000000800 */
[----:B------:R-:W-:Y:S01]  /*4530*/  @!PT LDS RZ, [RZ] ;  /* 0x00000000fffff984 */ /* 0x000fe20000000800 */
[----:B------:R-:W-:Y:S01]  /*4540*/  @!PT LDS RZ, [RZ] ;  /* 0x00000000fffff984 */ /* 0x000fe20000000800 */
[----:B------:R-:W-:Y:S01]  /*4550*/  @!PT LDS RZ, [RZ] ;  /* 0x00000000fffff984 */ /* 0x000fe20000000800 */
[----:B------:R2:W-:Y:S06]  /*4560*/  MEMBAR.ALL.CTA ;  /* 0x0000000000007992 */ /* 0x0005ec0000008000 */
[----:B--2---:R-:W2:Y:S02]  /*4570*/  FENCE.VIEW.ASYNC.S ;  /* 0x00000000000073c6 */ /* 0x004ea40000000000 */
[----:B--2---:R-:W-:Y:S01]  /*4580*/  SYNCS.ARRIVE.TRANS64.RED.A1T0 RZ, [UR36], RZ ;  /* 0x000000ffffff79a7 */ /* 0x004fe20008100424 */
[----:B-1----:R-:W-:Y:S01]  /*4590*/  LOP3.LUT P3, RZ, R6, 0x1, RZ, 0xc0, !PT ;  /* 0x0000000106ff7812 */ /* 0x002fe2000786c0ff */
[----:B------:R-:W-:-:S12]  /*45a0*/  BRA.U UP4, `(.L_x_68) ;  /* 0x00000001040c7547 */ /* 0x000fd8000b800000 */
[----:B------:R-:W-:-:S04]  /*45b0*/  SHF.L.U32 R5, R8, 0x1f, RZ ;  /* 0x0000001f08057819 */ /* 0x000fc800000006ff */
[----:B------:R-:W1:Y:S02]  /*45c0*/  SYNCS.PHASECHK.TRANS64.TRYWAIT P0, [UR26+0x100], R5 ;  /* 0x00010005ff0075a7 */ /* 0x000e64000800111a */
[----:B-1----:R-:W-:Y:S05]  /*45d0*/  @!P0 BRA `(.L_x_69) ;  /* 0x0000006400c48947 */ /* 0x002fea0003800000 */
.L_x_68:
[----:B------:R-:W-:Y:S05]  /*45e0*/  BRA.U UP4, `(.L_x_70) ;  /* 0x00000005040c7547 */ /* 0x000fea000b800000 */
[----:B------:R-:W2:Y:S02]  /*45f0*/  LDCU UR4, c[0x0][0x394] ;  /* 0x00007280ff0477ac */ /* 0x000ea40008000800 */
[----:B--2---:R-:W-:-:S09]  /*4600*/  UISETP.GE.AND UP0, UPT, UR4, 0x1, UPT ;  /* 0x000000010400788c */ /* 0x004fd2000bf06270 */
[----:B------:R-:W-:Y:S05]  /*4610*/  BRA.U !UP0, `(.L_x_71) ;  /* 0x0000000108f47547 */ /* 0x000fea000b800000 */
[----:B------:R-:W-:Y:S01]  /*4620*/  ULEA UR4, UR25, UR49, 0x2 ;  /* 0x0000003119047291 */ /* 0x000fe2000f8e10ff */
[----:B-1----:R-:W-:-:S08]  /*4630*/  SHF.L.U32 R4, R0, 0x1f, RZ ;  /* 0x0000001f00047819 */ /* 0x002fd000000006ff */
[----:B------:R-:W5:Y:S01]  /*4640*/  LDL R5, [UR4] ;  /* 0x00000004ff057983 */ /* 0x000f620008100800 */
[----:B------:R-:W-:Y:S02]  /*4650*/  ULEA UR4, UR18, UR21, 0x3 ;  /* 0x0000001512047291 */ /* 0x000fe4000f8e18ff */
[----:B------:R-:W-:Y:S01]  /*4660*/  UPLOP3.LUT UP2, UPT, UPT, UPT, UPT, 0x40, 0x4 ;  /* 0x000000000004789c */ /* 0x000fe20003f4e870 */
[----:B------:R-:W-:Y:S01]  /*4670*/  UMOV UR20, UR38 ;  /* 0x0000002600147c82 */ /* 0x000fe20008000000 */
[----:B------:R-:W-:-:S05]  /*4680*/  UMOV UR19, UR27 ;  /* 0x0000001b00137c82 */ /* 0x000fca0008000000 */
[----:B------:R1:W2:Y:S01]  /*4690*/  SYNCS.PHASECHK.TRANS64.TRYWAIT P2, [UR4], R4 ;  /* 0x00000004ff0075a7 */ /* 0x0002a20008041104 */
[----:B------:R-:W-:-:S05]  /*46a0*/  UMOV UR4, UR18 ;  /* 0x0000001200047c82 */ /* 0x000fca0008000000 */
.L_x_74:
[----:B------:R-:W-:Y:S02]  /*46b0*/  UIADD3 UR20, UPT, UPT, UR20, 0x1, URZ ;  /* 0x0000000114147890 */ /* 0x000fe4000fffe0ff */
[----:B------:R-:W-:Y:S02]  /*46c0*/  ULEA UR17, UR4, UR21, 0x3 ;  /* 0x0000001504117291 */ /* 0x000fe4000f8e18ff */
[----:B------:R-:W-:Y:S01]  /*46d0*/  UISETP.NE.AND UP3, UPT, UR20, URZ, UPT ;  /* 0x000000ff1400728c */ /* 0x000fe2000bf65270 */
[----:B--234-:R-:W-:Y:S10]  /*46e0*/  @P2 BRA `(.L_x_72) ;  /* 0x00000000000c2947 */ /* 0x01cff40003800000 */
[----:B------:R-:W-:Y:S04]  /*46f0*/  SHF.L.U32 R6, R0, 0x1f, RZ ;  /* 0x0000001f00067819 */ /* 0x000fe800000006ff */
[----:B------:R-:W2:Y:S02]  /*4700*/  SYNCS.PHASECHK.TRANS64.TRYWAIT P0, [UR17], R6 ;  /* 0x00000006ff0075a7 */ /* 0x000ea40008001111 */
[----:B--2---:R-:W-:Y:S05]  /*4710*/  @!P0 BRA `(.L_x_73) ;  /* 0x00000064008c8947 */ /* 0x004fea0003800000 */
.L_x_72:
[----:B------:R-:W-:Y:S01]  /*4720*/  UISETP.NE.AND UP0, UPT, UR19, 0x1, UPT ;  /* 0x000000011300788c */ /* 0x000fe2000bf05270 */
[----:B------:R-:W-:Y:S01]  /*4730*/  PLOP3.LUT P2, PT, PT, PT, PT, 0x80, 0x8 ;  /* 0x000000000008781c */ /* 0x000fe20003f4f070 */
[----:B------:R-:W-:Y:S02]  /*4740*/  UIADD3 UR5, UPT, UPT, UR4, 0x1, URZ ;  /* 0x0000000104057890 */ /* 0x000fe4000fffe0ff */
[----:B------:R-:W-:Y:S02]  /*4750*/  ULEA UR10, UR4, UR24, 0x8 ;  /* 0x00000018040a7291 */ /* 0x000fe4000f8e40ff */
[----:B------:R-:W-:Y:S01]  /*4760*/  UISETP.NE.AND UP1, UPT, UR5, 0x9, UPT ;  /* 0x000000090500788c */ /* 0x000fe2000bf25270 */
[----:B------:R-:W-:Y:S01]  /*4770*/  PLOP3.LUT P0, PT, PT, PT, UP0, 0x80, 0x8 ;  /* 0x000000000008781c */ /* 0x000fe20003f0f008 */
[----:B------:R-:W-:Y:S02]  /*4780*/  ULEA UR14, UR4, UR23, 0xa ;  /* 0x00000017040e7291 */ /* 0x000fe4000f8e50ff */
[----:B------:R-:W-:Y:S02]  /*4790*/  USEL UR6, URZ, 0x1, UP1 ;  /* 0x00000001ff067887 */ /* 0x000fe40008800000 */
[----:B------:R-:W-:Y:S01]  /*47a0*/  USEL UR18, UR5, URZ, UP1 ;  /* 0x000000ff05127287 */ /* 0x000fe20008800000 */
[----:B------:R-:W-:Y:S11]  /*47b0*/  ELECT P1, URZ, PT ;  /* 0x0000000000ff782f */ /* 0x000ff60003820000 */
[----:B------:R-:W-:Y:S02]  /*47c0*/  @!UPT UIADD3 URZ, UPT, UPT, URZ, URZ, URZ ;  /* 0x000000fffffff290 */ /* 0x000fe4000fffe0ff */
[C---:B-----5:R-:W-:Y:S01]  /*47d0*/  @P1 R2UR.BROADCAST UR4, R5.reuse ;  /* 0x00000000050412ca */ /* 0x060fe200008e0000 */
[----:B------:R-:W-:Y:S01]  /*47e0*/  @UP0 ULEA UR5, UR18, UR21, 0x3 ;  /* 0x0000001512050291 */ /* 0x000fe2000f8e18ff */
[----:B------:R-:W-:Y:S01]  /*47f0*/  LOP3.LUT R0, R0, UR6, RZ, 0x3c, !PT ;  /* 0x0000000600007c12 */ /* 0x000fe2000f8e3cff */
[----:B------:R-:W-:Y:S02]  /*4800*/  UIADD3 UR8, UPT, UPT, UR10, 0x40, URZ ;  /* 0x000000400a087890 */ /* 0x000fe4000fffe0ff */
[----:B------:R-:W-:Y:S01]  /*4810*/  UIADD3 UR6, UPT, UPT, UR14, 0x40, URZ ;  /* 0x000000400e067890 */ /* 0x000fe2000fffe0ff */
[----:B-1----:R-:W-:Y:S01]  /*4820*/  @P0 SHF.L.U32 R4, R0, 0x1f, RZ ;  /* 0x0000001f00040819 */ /* 0x002fe200000006ff */
[----:B------:R-:W-:Y:S02]  /*4830*/  UIADD3 UR12, UPT, UPT, UR10, 0x80, URZ ;  /* 0x000000800a0c7890 */ /* 0x000fe4000fffe0ff */
[----:B------:R-:W-:Y:S01]  /*4840*/  UIADD3 UR19, UPT, UPT, UR19, -0x1, URZ ;  /* 0xffffffff13137890 */ /* 0x000fe2000fffe0ff */
[----:B------:R3:W4:Y:S01]  /*4850*/  @P0 SYNCS.PHASECHK.TRANS64.TRYWAIT P2, [UR5], R4 ;  /* 0x00000004ff0005a7 */ /* 0x0007220008041105 */
[----:B------:R-:W-:Y:S11]  /*4860*/  ELECT P0, URZ, PT ;  /* 0x0000000000ff782f */ /* 0x000ff60003800000 */
[----:B------:R-:W-:Y:S02]  /*4870*/  @!UPT UIADD3 URZ, UPT, UPT, URZ, URZ, URZ ;  /* 0x000000fffffff290 */ /* 0x000fe4000fffe0ff */
[C---:B------:R-:W-:Y:S02]  /*4880*/  @P0 R2UR.BROADCAST UR16, R5.reuse ;  /* 0x00000000051002ca */ /* 0x040fe400008e0000 */
[----:B------:R-:W-:Y:S01]  /*4890*/  ELECT P0, URZ, PT ;  /* 0x0000000000ff782f */ /* 0x000fe20003800000 */
[----:B------:R-:W-:Y:S01]  /*48a0*/  UMOV UR11, 0x20004020 ;  /* 0x20004020000b7882 */ /* 0x000fe20000000000 */
[----:B------:R-:W-:Y:S01]  /*48b0*/  UMOV UR15, 0x20004020 ;  /* 0x20004020000f7882 */ /* 0x000fe20000000000 */
[----:B------:R-:W-:Y:S01]  /*48c0*/  UMOV UR9, 0x20004020 ;  /* 0x2000402000097882 */ /* 0x000fe20000000000 */
[----:B------:R1:W-:Y:S01]  /*48d0*/  UTCHMMA.2CTA gdesc[UR14], gdesc[UR10], tmem[UR4], tmem[UR34], idesc[UR35], UP2 ;  /* 0x00ff220a0e0075ea */ /* 0x0003e20009200004 */
[----:B------:R-:W-:Y:S01]  /*48e0*/  UPLOP3.LUT UP2, UPT, UPT, UPT, UPT, 0x80, 0x8 ;  /* 0x000000000008789c */ /* 0x000fe20003f4f070 */
[----:B------:R-:W-:Y:S01]  /*48f0*/  UMOV UR7, 0x20004020 ;  /* 0x2000402000077882 */ /* 0x000fe20000000000 */
[----:B------:R-:W-:Y:S01]  /*4900*/  UMOV UR13, 0x20004020 ;  /* 0x20004020000d7882 */ /* 0x000fe20000000000 */
[----:B------:R-:W-:Y:S03]  /*4910*/  UMOV UR5, 0x20004020 ;  /* 0x2000402000057882 */ /* 0x000fe60000000000 */
[----:B------:R2:W-:Y:S01]  /*4920*/  UTCHMMA.2CTA gdesc[UR6], gdesc[UR8], tmem[UR16], tmem[UR32], idesc[UR33], UPT ;  /* 0x00ff2008060075ea */ /* 0x0005e2000ba00010 */
[----:B-1----:R-:W-:Y:S01]  /*4930*/  UIADD3 UR4, UPT, UPT, UR14, 0x80, URZ ;  /* 0x000000800e047890 */ /* 0x002fe2000fffe0ff */
[C---:B------:R-:W-:Y:S02]  /*4940*/  @P0 R2UR.BROADCAST UR15, R5.reuse ;  /* 0x00000000050f02ca */ /* 0x040fe400008e0000 */
[----:B------:R-:W-:Y:S01]  /*4950*/  ELECT P0, URZ, PT ;  /* 0x0000000000ff782f */ /* 0x000fe20003800000 */
[----:B------:R-:W-:Y:S02]  /*4960*/  UIADD3 UR10, UPT, UPT, UR10, 0xc0, URZ ;  /* 0x000000c00a0a7890 */ /* 0x000fe4000fffe0ff */
[----:B--2---:R-:W-:Y:S10]  /*4970*/  UIADD3 UR6, UPT, UPT, UR14, 0xc0, URZ ;  /* 0x000000c00e067890 */ /* 0x004ff4000fffe0ff */
[----:B------:R-:W-:Y:S01]  /*4980*/  @P0 R2UR.BROADCAST UR9, R5 ;  /* 0x00000000050902ca */ /* 0x000fe200008e0000 */
[----:B------:R-:W-:Y:S01]  /*4990*/  UIADD3 UR8, UPT, UPT, UR17, 0x48, URZ ;  /* 0x0000004811087890 */ /* 0x000fe2000fffe0ff */
[----:B------:R1:W-:Y:S11]  /*49a0*/  UTCHMMA.2CTA gdesc[UR4], gdesc[UR12], tmem[UR15], tmem[UR30], idesc[UR31], UPT ;  /* 0x00ff1e0c040075ea */ /* 0x0003f6000ba0000f */
[----:B------:R3:W-:Y:S01]  /*49b0*/  UTCHMMA.2CTA gdesc[UR6], gdesc[UR10], tmem[UR9], tmem[UR28], idesc[UR29], UPT ;  /* 0x00ff1c0a060075ea */ /* 0x0007e2000ba00009 */
[----:B------:R3:W-:Y:S01]  /*49c0*/  UTCBAR.2CTA.MULTICAST [UR8], URZ, UR22 ;  /* 0x000000ff080073e9 */ /* 0x0007e20008200816 */
[----:B-1----:R-:W-:Y:S01]  /*49d0*/  UMOV UR4, UR18 ;  /* 0x0000001200047c82 */ /* 0x002fe20008000000 */
[----:B------:R-:W-:Y:S05]  /*49e0*/  BRA.U UP3, `(.L_x_74) ;  /* 0xfffffffd03307547 */ /* 0x000fea000b83ffff */
.L_x_71:
[----:B------:R-:W-:-:S09]  /*49f0*/  UIADD3 UR4, UPT, UPT, UR26, 0xf0, URZ ;  /* 0x000000f01a047890 */ /* 0x000fd2000fffe0ff */
[----:B------:R2:W-:Y:S01]  /*4a00*/  UTCBAR.2CTA.MULTICAST [UR4], URZ, UR37 ;  /* 0x000000ff040073e9 */ /* 0x0005e20008200825 */
[----:B------:R-:W-:Y:S02]  /*4a10*/  NOP ;  /* 0x0000000000007918 */ /* 0x000fe40000000000 */
.L_x_70:
[----:B--2---:R-:W-:Y:S01]  /*4a20*/  UIADD3 UR4, UPT, UPT, UR25, 0x1, URZ ;  /* 0x0000000119047890 */ /* 0x004fe2000fffe0ff */
[----:B------:R-:W-:-:S03]  /*4a30*/  LOP3.LUT R2, R2, 0x1, RZ, 0x3c, !PT ;  /* 0x0000000102027812 */ /* 0x000fc600078e3cff */
[----:B------:R-:W-:-:S04]  /*4a40*/  UISETP.NE.AND UP0, UPT, UR4, 0x2, UPT ;  /* 0x000000020400788c */ /* 0x000fc8000bf05270 */
[----:B------:R-:W-:Y:S02]  /*4a50*/  USEL UR5, URZ, 0x1, UP0 ;  /* 0x00000001ff057887 */ /* 0x000fe40008000000 */
[----:B------:R-:W-:-:S04]  /*4a60*/  USEL UR25, UR4, URZ, UP0 ;  /* 0x000000ff04197287 */ /* 0x000fc80008000000 */
[----:B------:R-:W-:Y:S01]  /*4a70*/  LOP3.LUT R8, R8, UR5, RZ, 0x3c, !PT ;  /* 0x0000000508087c12 */ /* 0x000fe2000f8e3cff */
[----:B------:R-:W-:Y:S07]  /*4a80*/  @P3 BRA `(.L_x_75) ;  /* 0xfffffff800903947 */ /* 0x000fee000383ffff */
[----:B---3--:R-:W2:Y:S01]  /*4a90*/  S2UR UR8, SR_CgaCtaId ;  /* 0x00000000000879c3 */ /* 0x008ea20000008800 */
[----:B------:R-:W-:Y:S01]  /*4aa0*/  ELECT P0, URZ, PT ;  /* 0x0000000000ff782f */ /* 0x000fe20003800000 */
[----:B------:R-:W-:Y:S01]  /*4ab0*/  HFMA2 R0, -RZ, RZ, 0, 5.9604644775390625e-08 ;  /* 0x00000001ff007431 */ /* 0x000fe200000001ff */
[----:B------:R-:W-:-:S05]  /*4ac0*/  UMOV UR4, 0x40 ;  /* 0x0000004000047882 */ /* 0x000fca0000000000 */
[----:B------:R-:W-:Y:S01]  /*4ad0*/  UVIRTCOUNT.DEALLOC.SMPOOL 0x80 ;  /* 0x000000800000784c */ /* 0x000fe20000000000 */
[----:B------:R-:W-:Y:S02]  /*4ae0*/  UISETP.NE.AND UP0, UPT, UR41, URZ, UPT ;  /* 0x000000ff2900728c */ /* 0x000fe4000bf05270 */
[----:B--2---:R-:W-:-:S09]  /*4af0*/  ULEA UR8, UR8, UR4, 0x18 ;  /* 0x0000000408087291 */ /* 0x004fd2000f8ec0ff */
[----:B------:R2:W-:Y:S01]  /*4b00*/  @P0 STS.U8 [UR8+0x1c], R0 ;  /* 0x00001c00ff000988 */ /* 0x0005e20008000008 */
[----:B------:R-:W-:Y:S05]  /*4b10*/  BRA.U UP0, `(.L_x_76) ;  /* 0x0000000100587547 */ /* 0x000fea000b800000 */
[----:B------:R-:W-:Y:S01]  /*4b20*/  UIADD3 UR5, UPT, UPT, UR21, 0x100, URZ ;  /* 0x0000010015057890 */ /* 0x000fe2000fffe0ff */
[----:B------:R-:W-:-:S03]  /*4b30*/  SHF.L.U32 R2, R8, 0x1f, RZ ;  /* 0x0000001f08027819 */ /* 0x000fc600000006ff */
[----:B------:R-:W-:-:S09]  /*4b40*/  ULEA UR4, UR25, UR5, 0x3 ;  /* 0x0000000519047291 */ /* 0x000fd2000f8e18ff */
[----:B------:R-:W3:Y:S02]  /*4b50*/  SYNCS.PHASECHK.TRANS64.TRYWAIT P0, [UR4], R2 ;  /* 0x00000002ff0075a7 */ /* 0x000ee40008001104 */
[----:B---3--:R-:W-:Y:S05]  /*4b60*/  @!P0 BRA `(.L_x_77) ;  /* 0x0000006000908947 */ /* 0x008fea0003800000 */
.L_x_180:
[----:B------:R-:W-:-:S04]  /*4b70*/  UIADD3 UR4, UPT, UPT, UR25, 0x1, URZ ;  /* 0x0000000119047890 */ /* 0x000fc8000fffe0ff */
[----:B------:R-:W-:-:S04]  /*4b80*/  UISETP.NE.AND UP1, UPT, UR4, 0x2, UPT ;  /* 0x000000020400788c */ /* 0x000fc8000bf25270 */
[----:B------:R-:W-:Y:S02]  /*4b90*/  USEL UR6, URZ, 0x1, UP1 ;  /* 0x00000001ff067887 */ /* 0x000fe40008800000 */
[----:B------:R-:W-:-:S04]  /*4ba0*/  USEL UR4, UR4, URZ, UP1 ;  /* 0x000000ff04047287 */ /* 0x000fc80008800000 */
[----:B------:R-:W-:Y:S01]  /*4bb0*/  ULEA UR4, UR4, UR5, 0x3 ;  /* 0x0000000504047291 */ /* 0x000fe2000f8e18ff */
[----:B--2---:R-:W-:-:S04]  /*4bc0*/  LOP3.LUT R2, R8, UR6, RZ, 0x3c, !PT ;  /* 0x0000000608027c12 */ /* 0x004fc8000f8e3cff */
[----:B------:R-:W-:Y:S01]  /*4bd0*/  SHF.L.U32 R2, R2, 0x1f, RZ ;  /* 0x0000001f02027819 */ /* 0x000fe200000006ff */
[----:B------:R-:W-:-:S04]  /*4be0*/  IMAD.U32 R0, RZ, RZ, UR4 ;  /* 0x00000004ff007e24 */ /* 0x000fc8000f8e00ff */
[----:B------:R2:W3:Y:S03]  /*4bf0*/  SYNCS.PHASECHK.TRANS64.TRYWAIT P0, [R0+URZ], R2 ;  /* 0x00000002000075a7 */ /* 0x0004e600080011ff */
[----:B---3--:R-:W-:Y:S05]  /*4c00*/  @!P0 NANOSLEEP.SYNCS 0x989680 ;  /* 0x009896800000895d */ /* 0x008fea0003900000 */
[----:B------:R-:W3:Y:S02]  /*4c10*/  @!P0 SYNCS.PHASECHK.TRANS64 P0, [R0+URZ], R2 ;  /* 0x00000002000085a7 */ /* 0x000ee400080010ff */
[----:B---3--:R-:W-:Y:S05]  /*4c20*/  @P0 BRA `(.L_x_78) ;  /* 0x0000000000200947 */ /* 0x008fea0003800000 */
.L_x_79:
[----:B---3--:R3:W1:Y:S02]  /*4c30*/  SYNCS.PHASECHK.TRANS64.TRYWAIT P0, [R0+URZ], R2 ;  /* 0x00000002000075a7 */ /* 0x00866400080011ff */
[----:B-1----:R-:W-:Y:S05]  /*4c40*/  @!P0 NANOSLEEP.SYNCS 0x989680 ;  /* 0x009896800000895d */ /* 0x002fea0003900000 */
[----:B------:R-:W1:Y:S02]  /*4c50*/  @!P0 SYNCS.PHASECHK.TRANS64 P0, [R0+URZ], R2 ;  /* 0x00000002000085a7 */ /* 0x000e6400080010ff */
[----:B-1----:R-:W-:Y:S05]  /*4c60*/  @!P0 BRA `(.L_x_79) ;  /* 0xfffffffc00f08947 */ /* 0x002fea000383ffff */
[----:B------:R-:W-:Y:S05]  /*4c70*/  BRA `(.L_x_78) ;  /* 0x00000000000c7947 */ /* 0x000fea0003800000 */
.L_x_76:
[----:B------:R-:W-:-:S04]  /*4c80*/  UIADD3 UR4, UPT, UPT, UR21, 0x110, URZ ;  /* 0x0000011015047890 */ /* 0x000fc8000fffe0ff */
[----:B------:R-:W-:-:S09]  /*4c90*/  UPRMT UR4, UR40, 0x654, UR4 ;  /* 0x0000065428047896 */ /* 0x000fd20008000004 */
[----:B------:R-:W-:Y:S03]  /*4ca0*/  SYNCS.ARRIVE.TRANS64.RED.A1T0 RZ, [UR4], RZ ;  /* 0x000000ffffff79a7 */ /* 0x000fe60008100404 */
.L_x_78:
[----:B--23--:R-:W-:Y:S01]  /*4cb0*/  SHF.L.U32 R2, RZ, 0x1f, RZ ;  /* 0x0000001fff027819 */ /* 0x00cfe200000006ff */
[----:B------:R-:W-:Y:S01]  /*4cc0*/  UIADD3 UR4, UPT, UPT, UR21, 0x110, URZ ;  /* 0x0000011015047890 */ /* 0x000fe2000fffe0ff */
[----:B------:R-:W-:Y:S02]  /*4cd0*/  PLOP3.LUT P0, PT, PT, PT, UP0, 0x80, 0x8 ;  /* 0x000000000008781c */ /* 0x000fe40003f0f008 */
[----:B------:R-:W2:Y:S02]  /*4ce0*/  SYNCS.PHASECHK.TRANS64.TRYWAIT P1, [UR21+0x110], R2 ;  /* 0x00011002ff0075a7 */ /* 0x000ea40008021115 */
[----:B--2---:R-:W-:Y:S09]  /*4cf0*/  @!P1 BRA `(.L_x_80) ;  /* 0x0000006000449947 */ /* 0x004ff20003800000 */
.L_x_182:
[----:B------:R-:W-:Y:S01]  /*4d00*/  @!UP0 UPRMT UR4, UR40, 0x654, UR4 ;  /* 0x0000065428048896 */ /* 0x000fe20008000004 */
[----:B------:R-:W-:Y:S01]  /*4d10*/  LOP3.LUT R3, R3, 0xffff, RZ, 0xc0, !PT ;  /* 0x0000ffff03037812 */ /* 0x000fe200078ec0ff */
[----:B--2---:R-:W-:-:S03]  /*4d20*/  IMAD.MOV.U32 R2, RZ, RZ, 0xffff ;  /* 0x0000ffffff027424 */ /* 0x004fc600078e00ff */
[----:B------:R-:W-:-:S04]  /*4d30*/  SHF.R.U32.HI R3, RZ, 0x5, R3 ;  /* 0x00000005ff037819 */ /* 0x000fc80000011603 */
[----:B------:R-:W-:Y:S01]  /*4d40*/  @!P0 SYNCS.ARRIVE.TRANS64.RED.A1T0 RZ, [UR4], RZ ;  /* 0x000000ffffff89a7 */ /* 0x000fe20008100404 */
[----:B------:R-:W-:Y:S01]  /*4d50*/  NOP ;  /* 0x0000000000007918 */ /* 0x000fe20000000000 */
[----:B------:R-:W2:Y:S01]  /*4d60*/  LDS R0, [UR8+0x14] ;  /* 0x00001408ff007984 */ /* 0x000ea20008000800 */
[----:B------:R-:W-:-:S04]  /*4d70*/  SHF.L.U32 R2, R2, R3, RZ ;  /* 0x0000000302027219 */ /* 0x000fc800000006ff */
[----:B--2---:R-:W-:-:S04]  /*4d80*/  LOP3.LUT R0, R0, R2, RZ, 0xc0, !PT ;  /* 0x0000000200007212 */ /* 0x004fc800078ec0ff */
[----:B------:R-:W-:Y:S01]  /*4d90*/  ISETP.NE.AND P0, PT, R0, R2, PT ;  /* 0x000000020000720c */ /* 0x000fe20003f05270 */
[----:B------:R-:W-:-:S05]  /*4da0*/  IMAD.MOV.U32 R0, RZ, RZ, 0x1 ;  /* 0x00000001ff007424 */ /* 0x000fca00078e00ff */
[----:B------:R-:W-:-:S07]  /*4db0*/  SHF.L.U32 R0, R0, R3, RZ ;  /* 0x0000000300007219 */ /* 0x000fce00000006ff */
[----:B------:R-:W-:Y:S05]  /*4dc0*/  @P0 BRA `(.L_x_81) ;  /* 0x00000000005c0947 */ /* 0x000fea0003800000 */
[----:B------:R-:W2:Y:S02]  /*4dd0*/  LDS R3, [UR8+0x18] ;  /* 0x00001808ff037984 */ /* 0x000ea40008000800 */
[----:B--2---:R-:W-:-:S04]  /*4de0*/  LOP3.LUT R3, R3, R0, RZ, 0xc0, !PT ;  /* 0x0000000003037212 */ /* 0x004fc800078ec0ff */
[----:B------:R-:W-:-:S13]  /*4df0*/  ISETP.NE.AND P0, PT, R3, R0, PT ;  /* 0x000000000300720c */ /* 0x000fda0003f05270 */
[----:B------:R-:W-:Y:S05]  /*4e00*/  @P0 BRA `(.L_x_82) ;  /* 0x0000000000400947 */ /* 0x000fea0003800000 */
[----:B------:R-:W-:Y:S01]  /*4e10*/  R2UR UR4, R2 ;  /* 0x00000000020472ca */ /* 0x000fe200000e0000 */
[----:B------:R-:W2:Y:S01]  /*4e20*/  S2R R3, SR_LANEID ;  /* 0x0000000000037919 */ /* 0x000ea20000000000 */
[----:B------:R-:W-:-:S04]  /*4e30*/  LOP3.LUT R0, RZ, R0, RZ, 0x33, !PT ;  /* 0x00000000ff007212 */ /* 0x000fc800078e33ff */
[----:B------:R-:W3:Y:S07]  /*4e40*/  REDUX UR6, R0 ;  /* 0x00000000000673c4 */ /* 0x000eee0000000000 */
[----:B------:R-:W-:-:S03]  /*4e50*/  ULOP3.LUT UR5, URZ, UR4, URZ, 0x33, !UPT ;  /* 0x00000004ff057292 */ /* 0x000fc6000f8e33ff */
[----:B------:R-:W-:Y:S02]  /*4e60*/  VOTEU.ANY UR4, UPT, PT ;  /* 0x0000000000047886 */ /* 0x000fe400038e0100 */
[----:B------:R-:W-:Y:S01]  /*4e70*/  UFLO.U32 UR4, UR4 ;  /* 0x00000004000472bd */ /* 0x000fe200080e0000 */
[----:B------:R-:W-:-:S04]  /*4e80*/  IMAD.U32 R2, RZ, RZ, UR5 ;  /* 0x00000005ff027e24 */ /* 0x000fc8000f8e00ff */
[----:B------:R-:W1:Y:S02]  /*4e90*/  REDUX UR7, R2 ;  /* 0x00000000020773c4 */ /* 0x000e640000000000 */
[----:B------:R1:W-:Y:S01]  /*4ea0*/  UTCATOMSWS.AND URZ, UR5 ;  /* 0x0000000500ff79e3 */ /* 0x0003e20008000000 */
[----:B---3--:R-:W-:Y:S01]  /*4eb0*/  IMAD.U32 R0, RZ, RZ, UR6 ;  /* 0x00000006ff007e24 */ /* 0x008fe2000f8e00ff */
[----:B--2---:R-:W-:Y:S01]  /*4ec0*/  ISETP.EQ.U32.AND P0, PT, R3, UR4, PT ;  /* 0x0000000403007c0c */ /* 0x004fe2000bf02070 */
[----:B-1----:R-:W-:-:S12]  /*4ed0*/  IMAD.U32 R2, RZ, RZ, UR7 ;  /* 0x00000007ff027e24 */ /* 0x002fd8000f8e00ff */
[----:B------:R1:W-:Y:S04]  /*4ee0*/  @P0 ATOMS.AND RZ, [UR8+0x14], R2 ;  /* 0x00001402ffff098c */ /* 0x0003e8000a800008 */
[----:B------:R1:W-:Y:S01]  /*4ef0*/  @P0 ATOMS.AND RZ, [UR8+0x18], R0 ;  /* 0x00001800ffff098c */ /* 0x0003e2000a800008 */
[----:B------:R-:W-:Y:S05]  /*4f00*/  BRA `(.L_x_83) ;  /* 0x0000000000147947 */ /* 0x000fea0003800000 */
.L_x_82:
[----:B------:R-:W-:Y:S02]  /*4f10*/  MOV R2, 0x4f30 ;  /* 0x00004f3000027802 */ /* 0x000fe40000000f00 */
[----:B-1--45:R-:W-:Y:S05]  /*4f20*/  CALL.REL.NOINC `($__internal_0_$__cuda_sm10x_tcgen05_guardrail_trap_col_being_dealloced_not_returned_by_alloc) ;  /* 0x0000006400287944 */ /* 0x032fea0003c00000 */
[----:B------:R-:W-:Y:S05]  /*4f30*/  BRA `(.L_x_83) ;  /* 0x0000000000087947 */ /* 0x000fea0003800000 */
.L_x_81:
[----:B------:R-:W-:Y:S02]  /*4f40*/  MOV R2, 0x4f60 ;  /* 0x00004f6000027802 */ /* 0x000fe40000000f00 */
[----:B-1--45:R-:W-:Y:S05]  /*4f50*/  CALL.REL.NOINC `($__internal_2_$__cuda_sm10x_tcgen05_guardrail_trap_unallocated_columns_being_dealloced) ;  /* 0x0000006400347944 */ /* 0x032fea0003c00000 */
.L_x_83:
[----:B------:R-:W-:Y:S01]  /*4f60*/  NOP ;  /* 0x0000000000007918 */ /* 0x000fe20000000000 */
[----:B------:R-:W-:Y:S05]  /*4f70*/  EXIT ;  /* 0x000000000000794d */ /* 0x000fea0003800000 */
.L_x_55:
[----:B------:R-:W2:Y:S01]  /*4f80*/  LDCU UR5, c[0x0][0x384] ;  /* 0x00007080ff0577ac */ /* 0x000ea20008000800 */
[----:B------:R-:W-:Y:S02]  /*4f90*/  UISETP.NE.OR UP0, UPT, UR18, 0x3, !UP3 ;  /* 0x000000031200788c */ /* 0x000fe4000df05670 */
[----:B--2---:R-:W-:-:S07]  /*4fa0*/  UIADD3 UR5, UPT, UPT, UR5, 0x3f, URZ ;  /* 0x0000003f05057890 */ /* 0x004fce000fffe0ff */
[----:B------:R-:W-:Y:S05]  /*4fb0*/  BRA.U UP0, `(.L_x_84) ;  /* 0x0000001500fc7547 */ /* 0x000fea000b800000 */
[----:B------:R-:W2:Y:S01]  /*4fc0*/  LDCU UR54, c[0x0][0x388] ;  /* 0x00007100ff3677ac */ /* 0x000ea20008000800 */
[----:B------:R-:W3:Y:S01]  /*4fd0*/  S2UR UR10, SR_CgaCtaId ;  /* 0x00000000000a79c3 */ /* 0x000ee20000008800 */
[----:B------:R-:W-:Y:S01]  /*4fe0*/  IMAD.MOV.U32 R10, RZ, RZ, 0x1 ;  /* 0x00000001ff0a7424 */ /* 0x000fe200078e00ff */
[----:B------:R-:W-:Y:S01]  /*4ff0*/  USHF.R.S32.HI UR4, URZ, 0x1f, UR5 ;  /* 0x0000001fff047899 */ /* 0x000fe20008011405 */
[----:B------:R-:W-:Y:S01]  /*5000*/  IMAD.MOV.U32 R9, RZ, RZ, RZ ;  /* 0x000000ffff097224 */ /* 0x000fe200078e00ff */
[----:B------:R-:W4:Y:S04]  /*5010*/  LDCU UR41, c[0x0][0x370] ;  /* 0x00006e00ff2977ac */ /* 0x000f280008000800 */
[----:B------:R-:W1:Y:S01]  /*5020*/  LDC.64 R14, c[0x0][0x348] ;  /* 0x0000d200ff0e7b82 */ /* 0x000e620000000a00 */
[----:B------:R-:W-:Y:S01]  /*5030*/  ULEA.HI UR4, UR4, UR5, URZ, 0x6 ;  /* 0x0000000504047291 */ /* 0x000fe2000f8f30ff */
[----:B------:R-:W4:Y:S03]  /*5040*/  LDCU.128 UR32, c[0x0][0xc10] ;  /* 0x00018200ff2077ac */ /* 0x000f260008000c00 */
[----:B------:R-:W-:Y:S01]  /*5050*/  USHF.R.S32.HI UR27, URZ, 0x6, UR4 ;  /* 0x00000006ff1b7899 */ /* 0x000fe20008011404 */
[----:B--2---:R-:W-:Y:S01]  /*5060*/  IMAD.U32 R0, RZ, RZ, UR54 ;  /* 0x00000036ff007e24 */ /* 0x004fe2000f8e00ff */
[----:B------:R-:W2:Y:S04]  /*5070*/  LDCU UR40, c[0x0][0x374] ;  /* 0x00006e80ff2877ac */ /* 0x000ea80008000800 */
[----:B------:R-:W-:Y:S01]  /*5080*/  IMAD.U32 R3, RZ, RZ, UR27 ;  /* 0x0000001bff037e24 */ /* 0x000fe2000f8e00ff */
[----:B------:R-:W-:Y:S01]  /*5090*/  IABS R0, R0 ;  /* 0x0000000000007213 */ /* 0x000fe20000000000 */
[----:B------:R-:W4:Y:S03]  /*50a0*/  LDCU.64 UR4, c[0x0][0x988] ;  /* 0x00013100ff0477ac */ /* 0x000f260008000a00 */
[----:B------:R-:W-:Y:S01]  /*50b0*/  IABS R2, R3 ;  /* 0x0000000300027213 */ /* 0x000fe20000000000 */
[----:B------:R-:W2:Y:S01]  /*50c0*/  LDCU.64 UR30, c[0x0][0x990] ;  /* 0x00013200ff1e77ac */ /* 0x000ea20008000a00 */
[----:B------:R-:W-:-:S02]  /*50d0*/  R2UR UR25, R0 ;  /* 0x00000000001972ca */ /* 0x000fc400000e0000 */
[----:B------:R-:W-:Y:S01]  /*50e0*/  R2UR UR26, R2 ;  /* 0x00000000021a72ca */ /* 0x000fe200000e0000 */
[----:B------:R-:W-:Y:S01]  /*50f0*/  UMOV UR20, 0x400 ;  /* 0x0000040000147882 */ /* 0x000fe20000000000 */
[----:B------:R-:W1:Y:S01]  /*5100*/  LDCU UR17, c[0x0][0xc0c] ;  /* 0x00018180ff1177ac */ /* 0x000e620008000800 */
[----:B---3--:R-:W-:Y:S01]  /*5110*/  ULEA UR20, UR10, UR20, 0x18 ;  /* 0x000000140a147291 */ /* 0x008fe2000f8ec0ff */
[----:B------:R-:W3:Y:S07]  /*5120*/  LDCU UR55, c[0x0][0xc20] ;  /* 0x00018400ff3777ac */ /* 0x000eee0008000800 */
[----:B------:R-:W2:Y:S01]  /*5130*/  I2F.RP R0, UR25 ;  /* 0x0000001900007d06 */ /* 0x000ea20008209400 */
[----:B----4-:R-:W-:Y:S01]  /*5140*/  UISETP.NE.U32.AND UP0, UPT, UR4, URZ, UPT ;  /* 0x000000ff0400728c */ /* 0x010fe2000bf05070 */
[----:B------:R-:W4:Y:S01]  /*5150*/  LDCU UR4, c[0x0][0xc30] ;  /* 0x00018600ff0477ac */ /* 0x000f220008000800 */
[----:B------:R-:W4:Y:S05]  /*5160*/  LDCU UR29, c[0x0][0x38c] ;  /* 0x00007180ff1d77ac */ /* 0x000f2a0008000800 */
[----:B------:R-:W3:Y:S01]  /*5170*/  I2F.RP R2, UR26 ;  /* 0x0000001a00027d06 */ /* 0x000ee20008209400 */
[----:B------:R-:W-:-:S02]  /*5180*/  UISETP.NE.AND.EX UP0, UPT, UR5, URZ, UPT, UP0 ;  /* 0x000000ff0500728c */ /* 0x000fc4000bf05300 */
[----:B------:R-:W-:Y:S02]  /*5190*/  UIADD3 UR48, UPT, UPT, UR20, 0xa8, URZ ;  /* 0x000000a814307890 */ /* 0x000fe4000fffe0ff */
[----:B------:R-:W-:-:S03]  /*51a0*/  UIADD3 UR38, UPT, UPT, UR20, 0x90, URZ ;  /* 0x0000009014267890 */ /* 0x000fc6000fffe0ff */
[----:B--2---:R-:W2:Y:S01]  /*51b0*/  MUFU.RCP R0, R0 ;  /* 0x0000000000007308 */ /* 0x004ea20000001000 */
[----:B------:R-:W-:Y:S02]  /*51c0*/  UIADD3 UR37, UPT, UPT, UR20, 0x98, URZ ;  /* 0x0000009814257890 */ /* 0x000fe4000fffe0ff */
[----:B------:R-:W-:Y:S02]  /*51d0*/  UIADD3 UR36, UPT, UPT, UR20, 0xa0, URZ ;  /* 0x000000a014247890 */ /* 0x000fe4000fffe0ff */
[----:B------:R-:W-:Y:S02]  /*51e0*/  UPRMT UR48, UR10, 0x654, UR48 ;  /* 0x000006540a307896 */ /* 0x000fe40008000030 */
[----:B------:R-:W-:Y:S01]  /*51f0*/  UPRMT UR52, UR10, 0x654, UR38 ;  /* 0x000006540a347896 */ /* 0x000fe20008000026 */
[----:B---3--:R-:W3:Y:S01]  /*5200*/  MUFU.RCP R2, R2 ;  /* 0x0000000200027308 */ /* 0x008ee20000001000 */
[----:B------:R-:W-:Y:S02]  /*5210*/  UPRMT UR51, UR10, 0x654, UR37 ;  /* 0x000006540a337896 */ /* 0x000fe40008000025 */
[----:B------:R-:W-:-:S02]  /*5220*/  UPRMT UR49, UR10, 0x654, UR36 ;  /* 0x000006540a317896 */ /* 0x000fc40008000024 */
[----:B------:R-:W-:Y:S02]  /*5230*/  UIMAD.WIDE.U32 UR12, UR41, UR32, URZ ;  /* 0x00000020290c72a5 */ /* 0x000fe4000f8e00ff */
[----:B------:R-:W-:Y:S01]  /*5240*/  UIMAD.WIDE.U32 UR14, UR40, UR35, URZ ;  /* 0x00000023280e72a5 */ /* 0x000fe2000f8e00ff */
[----:B--2---:R-:W-:Y:S01]  /*5250*/  VIADD R0, R0, 0xffffffe ;  /* 0x0ffffffe00007836 */ /* 0x004fe20000000000 */
[----:B------:R-:W-:Y:S01]  /*5260*/  UMOV UR8, URZ ;  /* 0x000000ff00087c82 */ /* 0x000fe20008000000 */
[----:B------:R-:W-:Y:S02]  /*5270*/  UP2UR UR53, UPR, URZ, 0x1 ;  /* 0x00000001ff357883 */ /* 0x000fe40008000000 */
[----:B------:R-:W-:Y:S02]  /*5280*/  UISETP.NE.AND UP0, UPT, UR39, 0x1, UPT ;  /* 0x000000012700788c */ /* 0x000fe4000bf05270 */
[----:B------:R-:W2:Y:S01]  /*5290*/  F2I.FTZ.U32.TRUNC.NTZ R0, R0 ;  /* 0x0000000000007305 */ /* 0x000ea2000021f000 */
[----:B------:R-:W-:Y:S01]  /*52a0*/  UISETP.NE.U32.AND UP0, UPT, UR30, URZ, UPT ;  /* 0x000000ff1e00728c */ /* 0x000fe2000bf05070 */
[----:B---3--:R-:W-:Y:S01]  /*52b0*/  VIADD R2, R2, 0xffffffe ;  /* 0x0ffffffe02027836 */ /* 0x008fe20000000000 */
[----:B------:R-:W-:-:S02]  /*52c0*/  UIADD3 UR46, UPT, UPT, UR20, 0xe8, URZ ;  /* 0x000000e8142e7890 */ /* 0x000fc4000fffe0ff */
[----:B------:R-:W-:Y:S02]  /*52d0*/  UISETP.GE.AND UP3, UPT, UR39, 0x1, UPT ;  /* 0x000000012700788c */ /* 0x000fe4000bf66270 */
[----:B------:R-:W-:Y:S01]  /*52e0*/  UISETP.NE.AND.EX UP5, UPT, UR31, URZ, UPT, UP0 ;  /* 0x000000ff1f00728c */ /* 0x000fe2000bfa5300 */
[----:B------:R-:W3:Y:S01]  /*52f0*/  F2I.FTZ.U32.TRUNC.NTZ R2, R2 ;  /* 0x0000000200027305 */ /* 0x000ee2000021f000 */
[----:B------:R-:W-:Y:S01]  /*5300*/  UMOV UR45, UR13 ;  /* 0x0000000d002d7c82 */ /* 0x000fe20008000000 */
[----:B------:R-:W-:Y:S01]  /*5310*/  UMOV UR44, UR15 ;  /* 0x0000000f002c7c82 */ /* 0x000fe20008000000 */
[----:B-1----:R-:W-:Y:S02]  /*5320*/  UISETP.NE.AND UP3, UPT, UR17, 0x1, UPT ;  /* 0x000000011100788c */ /* 0x002fe4000bf65270 */
[----:B------:R-:W-:Y:S01]  /*5330*/  UISETP.NE.AND UP0, UPT, UR34, 0x1, UPT ;  /* 0x000000012200788c */ /* 0x000fe2000bf05270 */
[----:B--2---:R-:W-:Y:S01]  /*5340*/  R2UR UR7, R0 ;  /* 0x00000000000772ca */ /* 0x004fe200000e0000 */
[----:B------:R-:W-:Y:S01]  /*5350*/  UPLOP3.LUT UP2, UPT, UPT, UPT, UPT, 0x40, 0x4 ;  /* 0x000000000004789c */ /* 0x000fe20003f4e870 */
[----:B------:R-:W-:Y:S01]  /*5360*/  IABS R0, R3 ;  /* 0x0000000300007213 */ /* 0x000fe20000000000 */
[----:B------:R-:W1:Y:S04]  /*5370*/  LDCU.64 UR18, c[0x0][0xc28] ;  /* 0x00018500ff1277ac */ /* 0x000e680008000a00 */
[----:B------:R-:W-:Y:S01]  /*5380*/  IMAD.MOV R0, RZ, RZ, -R0 ;  /* 0x000000ffff007224 */ /* 0x000fe200078e0a00 */
[----:B---3--:R-:W-:Y:S01]  /*5390*/  R2UR UR9, R2 ;  /* 0x00000000020972ca */ /* 0x008fe200000e0000 */
[----:B------:R-:W-:Y:S01]  /*53a0*/  IMAD.MOV.U32 R2, RZ, RZ, 0x2000 ;  /* 0x00002000ff027424 */ /* 0x000fe200078e00ff */
[----:B------:R-:W-:-:S02]  /*53b0*/  UPRMT UR46, URZ, 0x654, UR46 ;  /* 0x00000654ff2e7896 */ /* 0x000fc4000800002e */
[----:B------:R-:W-:Y:S01]  /*53c0*/  R2UR UR47, R0 ;  /* 0x00000000002f72ca */ /* 0x000fe200000e0000 */
[----:B------:R-:W-:Y:S02]  /*53d0*/  UIADD3 UR5, UPT, UPT, URZ, -UR7, URZ ;  /* 0x80000007ff057290 */ /* 0x000fe4000fffe0ff */
[----:B------:R-:W-:Y:S02]  /*53e0*/  USHF.R.U32.HI UR45, URZ, UR33, UR45 ;  /* 0x00000021ff2d7299 */ /* 0x000fe4000801162d */
[----:B------:R-:W-:Y:S02]  /*53f0*/  UIMAD UR5, UR5, UR25, URZ ;  /* 0x00000019050572a4 */ /* 0x000fe4000f8e02ff */
[----:B------:R-:W-:Y:S02]  /*5400*/  USHF.R.U32.HI UR44, URZ, UR55, UR44 ;  /* 0x00000037ff2c7299 */ /* 0x000fe4000801162c */
[----:B------:R-:W-:Y:S02]  /*5410*/  UIADD3 UR6, UPT, UPT, URZ, -UR9, URZ ;  /* 0x80000009ff067290 */ /* 0x000fe4000fffe0ff */
[----:B----4-:R-:W-:-:S02]  /*5420*/  UISETP.NE.AND UP4, UPT, UR4, 0x1, UPT ;  /* 0x000000010400788c */ /* 0x010fc4000bf85270 */
[----:B------:R-:W-:Y:S02]  /*5430*/  UIMAD UR10, UR6, UR26, URZ ;  /* 0x0000001a060a72a4 */ /* 0x000fe4000f8e02ff */
[----:B------:R-:W-:Y:S01]  /*5440*/  UISETP.NE.AND UP3, UPT, UR54, URZ, UPT ;  /* 0x000000ff3600728c */ /* 0x000fe2000bf65270 */
[----:B------:R-:W-:Y:S01]  /*5450*/  UMOV UR6, URZ ;  /* 0x000000ff00067c82 */ /* 0x000fe20008000000 */
[----:B------:R-:W-:Y:S02]  /*5460*/  UIMAD.WIDE.U32 UR8, UR9, UR10, UR8 ;  /* 0x0000000a090872a5 */ /* 0x000fe4000f8e0008 */
[----:B------:R-:W-:Y:S02]  /*5470*/  UIMAD.WIDE.U32 UR42, UR7, UR5, UR6 ;  /* 0x00000005072a72a5 */ /* 0x000fe4000f8e0006 */
[----:B------:R-:W-:Y:S02]  /*5480*/  UISETP.NE.AND UP0, UPT, UR29, URZ, UPT ;  /* 0x000000ff1d00728c */ /* 0x000fe4000bf05270 */
[----:B------:R-:W-:-:S03]  /*5490*/  UISETP.NE.AND UP6, UPT, UR27, URZ, UPT ;  /* 0x000000ff1b00728c */ /* 0x000fc6000bfc5270 */
[----:B------:R-:W-:Y:S01]  /*54a0*/  UMOV UR42, UR43 ;  /* 0x0000002b002a7c82 */ /* 0x000fe20008000000 */
[----:B-1----:R-:W-:-:S07]  /*54b0*/  UMOV UR43, UR9 ;  /* 0x00000009002b7c82 */ /* 0x002fce0008000000 */
.L_x_95:
[----:B------:R-:W-:Y:S04]  /*54c0*/  SHF.L.U32 R3, R9, 0x1f, RZ ;  /* 0x0000001f09037819 */ /* 0x000fe800000006ff */
[----:B-1----:R-:W1:Y:S02]  /*54d0*/  SYNCS.PHASECHK.TRANS64.TRYWAIT P0, [UR20+0xe0], R3 ;  /* 0x0000e003ff0075a7 */ /* 0x002e640008001114 */
[----:B-1----:R-:W-:Y:S05]  /*54e0*/  @!P0 BRA `(.L_x_85) ;  /* 0x0000005800608947 */ /* 0x002fea0003800000 */
.L_x_184:
[----:B------:R-:W2:Y:S01]  /*54f0*/  LDS.128 R4, [UR20+0x120] ;  /* 0x00012014ff047984 */ /* 0x000ea20008000c00 */
[----:B------:R-:W-:Y:S01]  /*5500*/  UISETP.GE.AND UP0, UPT, UR39, 0x1, UPT ;  /* 0x000000012700788c */ /* 0x000fe2000bf06270 */
[----:B------:R-:W-:Y:S01]  /*5510*/  @!PT LDS RZ, [RZ] ;  /* 0x00000000fffff984 */ /* 0x000fe20000000800 */
[----:B------:R-:W-:Y:S01]  /*5520*/  @!PT LDS RZ, [RZ] ;  /* 0x00000000fffff984 */ /* 0x000fe20000000800 */
[----:B------:R-:W-:Y:S01]  /*5530*/  @!PT LDS RZ, [RZ] ;  /* 0x00000000fffff984 */ /* 0x000fe20000000800 */
[----:B------:R-:W-:Y:S01]  /*5540*/  @!PT LDS RZ, [RZ] ;  /* 0x00000000fffff984 */ /* 0x000fe20000000800 */
[----:B------:R3:W-:Y:S06]  /*5550*/  MEMBAR.ALL.CTA ;  /* 0x0000000000007992 */ /* 0x0007ec0000008000 */
[----:B---3--:R-:W3:Y:S02]  /*5560*/  FENCE.VIEW.ASYNC.S ;  /* 0x00000000000073c6 */ /* 0x008ee40000000000 */
[----:B---3--:R-:W-:Y:S01]  /*5570*/  SYNCS.ARRIVE.TRANS64.RED.A1T0 RZ, [UR46], RZ ;  /* 0x000000ffffff79a7 */ /* 0x008fe2000810042e */
[----:B--2---:R-:W-:Y:S11]  /*5580*/  LOP3.LUT P0, RZ, R6, 0x1, RZ, 0xc0, !PT ;  /* 0x0000000106ff7812 */ /* 0x004ff6000780c0ff */
[----:B------:R-:W-:Y:S02]  /*5590*/  @!UPT UIADD3 URZ, UPT, UPT, URZ, URZ, URZ ;  /* 0x000000fffffff290 */ /* 0x000fe4000fffe0ff */
[----:B------:R-:W-:Y:S01]  /*55a0*/  VOTEU.ANY UP3, P0 ;  /* 0x0000000000ff7886 */ /* 0x000fe20000060100 */
[----:B------:R-:W-:Y:S11]  /*55b0*/  PLOP3.LUT P0, PT, PT, PT, UP3, 0x80, 0x8 ;  /* 0x000000000008781c */ /* 0x000ff60003f0f038 */
[----:B------:R-:W-:Y:S02]  /*55c0*/  @!UPT UIADD3 URZ, UPT, UPT, URZ, URZ, URZ ;  /* 0x000000fffffff290 */ /* 0x000fe4000fffe0ff */
[----:B-1----:R-:W-:Y:S02]  /*55d0*/  @P0 MOV R3, R4 ;  /* 0x0000000400030202 */ /* 0x002fe40000000f00 */
[----:B------:R-:W-:Y:S02]  /*55e0*/  @P0 LOP3.LUT R0, R5, 0xffff, RZ, 0xc0, !PT ;  /* 0x0000ffff05000812 */ /* 0x000fe400078ec0ff */
[----:B------:R-:W-:Y:S02]  /*55f0*/  @P0 R2UR UR5, R3 ;  /* 0x00000000030502ca */ /* 0x000fe400000e0000 */
[----:B------:R-:W-:Y:S11]  /*5600*/  @P0 R2UR UR4, R0 ;  /* 0x00000000000402ca */ /* 0x000ff600000e0000 */
[----:B------:R-:W-:Y:S02]  /*5610*/  @UP3 UMOV UR16, UR5 ;  /* 0x0000000500103c82 */ /* 0x000fe40008000000 */
[----:B------:R-:W-:Y:S01]  /*5620*/  @UP3 UMOV UR15, UR4 ;  /* 0x00000004000f3c82 */ /* 0x000fe20008000000 */
[----:B------:R-:W-:Y:S05]  /*5630*/  BRA.U !UP0, `(.L_x_86) ;  /* 0x0000000108c07547 */ /* 0x000fea000b800000 */
[----:B------:R-:W-:Y:S02]  /*5640*/  UIMAD.WIDE.U32 UR8, UR15, UR35, URZ ;  /* 0x000000230f0872a5 */ /* 0x000fe4000f8e00ff */
[----:B------:R-:W-:Y:S02]  /*5650*/  UP2UR UR14, UPR, URZ, 0x4 ;  /* 0x00000004ff0e7883 */ /* 0x000fe40008000000 */
[----:B------:R-:W-:Y:S02]  /*5660*/  UISETP.NE.AND UP2, UPT, UR34, 0x1, UPT ;  /* 0x000000012200788c */ /* 0x000fe4000bf45270 */
[----:B------:R-:W-:Y:S02]  /*5670*/  UIMAD.WIDE.U32 UR10, UR16, UR32, URZ ;  /* 0x00000020100a72a5 */ /* 0x000fe4000f8e00ff */
[----:B------:R-:W-:Y:S02]  /*5680*/  USEL UR4, UR40, UR44, !UP2 ;  /* 0x0000002c28047287 */ /* 0x000fe4000d000000 */
[----:B------:R-:W-:Y:S02]  /*5690*/  UISETP.NE.AND UP0, UPT, UR17, 0x1, UPT ;  /* 0x000000011100788c */ /* 0x000fe4000bf05270 */
[----:B------:R-:W-:Y:S02]  /*56a0*/  UP2UR UR24, UPR, URZ, 0x2 ;  /* 0x00000002ff187883 */ /* 0x000fe40008000000 */
[----:B------:R-:W-:Y:S02]  /*56b0*/  UISETP.NE.AND UP1, UPT, UR39, 0x1, UPT ;  /* 0x000000012700788c */ /* 0x000fe4000bf25270 */
[----:B------:R-:W-:Y:S02]  /*56c0*/  UIMAD.WIDE.U32 UR12, UR4, UR18, URZ ;  /* 0x00000012040c72a5 */ /* 0x000fe4000f8e00ff */
[----:B------:R-:W-:Y:S01]  /*56d0*/  USEL UR7, UR41, UR45, !UP0 ;  /* 0x0000002d29077287 */ /* 0x000fe2000c000000 */
[----:B------:R-:W-:Y:S02]  /*56e0*/  UMOV UR5, UR9 ;  /* 0x0000000900057c82 */ /* 0x000fe40008000000 */
[----:B------:R-:W-:Y:S02]  /*56f0*/  USHF.R.U32.HI UR6, URZ, UR55, UR5 ;  /* 0x00000037ff067299 */ /* 0x000fe40008011605 */
[----:B------:R-:W-:Y:S02]  /*5700*/  UIMAD.WIDE.U32 UR22, UR7, UR18, URZ ;  /* 0x00000012071672a5 */ /* 0x000fe4000f8e00ff */
[----:B------:R-:W-:Y:S02]  /*5710*/  USEL UR6, UR15, UR6, !UP2 ;  /* 0x000000060f067287 */ /* 0x000fe4000d000000 */
[----:B------:R-:W-:Y:S01]  /*5720*/  UISETP.NE.AND UP2, UPT, UR14, URZ, UPT ;  /* 0x000000ff0e00728c */ /* 0x000fe2000bf45270 */
[----:B------:R-:W-:Y:S01]  /*5730*/  UMOV UR5, UR11 ;  /* 0x0000000b00057c82 */ /* 0x000fe20008000000 */
[----:B------:R-:W-:Y:S02]  /*5740*/  UIMAD.WIDE.U32 UR10, UR6, UR18, URZ ;  /* 0x00000012060a72a5 */ /* 0x000fe4000f8e00ff */
[----:B------:R-:W-:Y:S03]  /*5750*/  USHF.R.U32.HI UR8, URZ, UR33, UR5 ;  /* 0x00000021ff087299 */ /* 0x000fe60008011605 */
[----:B------:R-:W-:Y:S02]  /*5760*/  UMOV UR5, UR13 ;  /* 0x0000000d00057c82 */ /* 0x000fe40008000000 */
[----:B------:R-:W-:Y:S03]  /*5770*/  @UP1 USHF.R.U32.HI UR4, URZ, UR19, UR5 ;  /* 0x00000013ff041299 */ /* 0x000fe60008011605 */
[----:B------:R-:W-:Y:S01]  /*5780*/  UMOV UR5, UR23 ;  /* 0x0000001700057c82 */ /* 0x000fe20008000000 */
[----:B------:R-:W-:Y:S02]  /*5790*/  UIMAD UR4, UR39, UR4, URZ ;  /* 0x00000004270472a4 */ /* 0x000fe4000f8e02ff */
[----:B------:R-:W-:Y:S02]  /*57a0*/  @UP1 USHF.R.U32.HI UR7, URZ, UR19, UR5 ;  /* 0x00000013ff071299 */ /* 0x000fe40008011605 */
[----:B------:R-:W-:Y:S02]  /*57b0*/  USEL UR5, UR16, UR8, !UP0 ;  /* 0x0000000810057287 */ /* 0x000fe4000c000000 */
[----:B------:R-:W-:Y:S02]  /*57c0*/  UIMAD UR8, UR39, UR7, URZ ;  /* 0x00000007270872a4 */ /* 0x000fe4000f8e02ff */
[----:B------:R-:W-:Y:S03]  /*57d0*/  UISETP.GE.AND UP0, UPT, UR6, UR4, UPT ;  /* 0x000000040600728c */ /* 0x000fe6000bf06270 */
[----:B------:R-:W-:Y:S01]  /*57e0*/  UMOV UR4, UR11 ;  /* 0x0000000b00047c82 */ /* 0x000fe20008000000 */
[----:B------:R-:W-:Y:S02]  /*57f0*/  UISETP.GE.OR UP0, UPT, UR5, UR8, UP0 ;  /* 0x000000080500728c */ /* 0x000fe40008706670 */
[----:B------:R-:W-:Y:S02]  /*5800*/  USHF.R.U32.HI UR4, URZ, UR19, UR4 ;  /* 0x00000013ff047299 */ /* 0x000fe40008011604 */
[----:B------:R-:W-:Y:S02]  /*5810*/  UIMAD.WIDE.U32 UR8, UR5, UR18, URZ ;  /* 0x00000012050872a5 */ /* 0x000fe4000f8e00ff */
[----:B------:R-:W-:Y:S04]  /*5820*/  USEL UR10, UR6, UR4, !UP1 ;  /* 0x00000004060a7287 */ /* 0x000fe8000c800000 */
[----:B------:R-:W-:Y:S01]  /*5830*/  UIADD3 UR11, UPT, UPT, -UR10, URZ, URZ ;  /* 0x000000ff0a0b7290 */ /* 0x000fe2000fffe1ff */
[----:B------:R-:W-:Y:S02]  /*5840*/  @!UP0 UMOV UR4, UR9 ;  /* 0x0000000900048c82 */ /* 0x000fe40008000000 */
[----:B------:R-:W-:Y:S02]  /*5850*/  @!UP0 USHF.R.U32.HI UR4, URZ, UR19, UR4 ;  /* 0x00000013ff048299 */ /* 0x000fe40008011604 */
[----:B------:R-:W-:Y:S02]  /*5860*/  UIMAD UR8, UR39, UR11, UR6 ;  /* 0x0000000b270872a4 */ /* 0x000fe4000f8e0206 */
[----:B------:R-:W-:Y:S02]  /*5870*/  @!UP0 USEL UR4, UR5, UR4, !UP1 ;  /* 0x0000000405048287 */ /* 0x000fe4000c800000 */
[----:B------:R-:W-:Y:S02]  /*5880*/  UISETP.NE.AND UP1, UPT, UR24, URZ, UPT ;  /* 0x000000ff1800728c */ /* 0x000fe4000bf25270 */
[----:B------:R-:W-:Y:S02]  /*5890*/  @!UP0 UIMAD UR8, UR7, UR8, UR4 ;  /* 0x00000008070882a4 */ /* 0x000fe4000f8e0204 */
[----:B------:R-:W-:Y:S02]  /*58a0*/  @!UP0 UIADD3 UR9, UPT, UPT, UR10, -UR4, URZ ;  /* 0x800000040a098290 */ /* 0x000fe4000fffe0ff */
[----:B------:R-:W-:Y:S02]  /*58b0*/  UIADD3 UR4, UPT, UPT, -UR5, URZ, URZ ;  /* 0x000000ff05047290 */ /* 0x000fe4000fffe1ff */
[----:B------:R-:W-:Y:S02]  /*58c0*/  UIADD3 UR7, UPT, UPT, -UR6, URZ, URZ ;  /* 0x000000ff06077290 */ /* 0x000fe4000fffe1ff */
[----:B------:R-:W-:Y:S02]  /*58d0*/  @!UP0 UIMAD UR6, UR9, UR39, UR5 ;  /* 0x00000027090682a4 */ /* 0x000fe4000f8e0205 */
[----:B------:R-:W-:Y:S02]  /*58e0*/  UIMAD UR16, UR17, UR4, UR16 ;  /* 0x00000004111072a4 */ /* 0x000fe4000f8e0210 */
[----:B------:R-:W-:Y:S01]  /*58f0*/  UIMAD UR15, UR34, UR7, UR15 ;  /* 0x00000007220f72a4 */ /* 0x000fe2000f8e020f */
[----:B------:R-:W-:Y:S02]  /*5900*/  @!UP0 UMOV UR5, UR8 ;  /* 0x0000000800058c82 */ /* 0x000fe40008000000 */
[----:B------:R-:W-:Y:S02]  /*5910*/  UIMAD UR16, UR5, UR17, UR16 ;  /* 0x00000011051072a4 */ /* 0x000fe4000f8e0210 */
[----:B------:R-:W-:Y:S11]  /*5920*/  UIMAD UR15, UR6, UR34, UR15 ;  /* 0x00000022060f72a4 */ /* 0x000ff6000f8e020f */
[----:B------:R-:W-:Y:S01]  /*5930*/  @!UPT UIADD3 URZ, UPT, UPT, URZ, URZ, URZ ;  /* 0x000000fffffff290 */ /* 0x000fe2000fffe0ff */
.L_x_86:
[----:B------:R-:W1:Y:S01]  /*5940*/  @!UP4 LDCU.128 UR8, c[0x0][0xc10] ;  /* 0x00018200ff08c7ac */ /* 0x000e620008000c00 */
[----:B------:R-:W-:Y:S04]  /*5950*/  MOV R0, UR21 ;  /* 0x0000001500007c02 */ /* 0x000fe80008000f00 */
[----:B------:R-:W-:Y:S01]  /*5960*/  IABS R0, R0 ;  /* 0x0000000000007213 */ /* 0x000fe20000000000 */
[----:B------:R-:W2:Y:S01]  /*5970*/  @!UP4 LDCU UR5, c[0x0][0xc0c] ;  /* 0x00018180ff05c7ac */ /* 0x000ea20008000800 */
[----:B-1----:R-:W-:Y:S07]  /*5980*/  UIMAD.WIDE.U32 UR6, UR16, UR8, URZ ;  /* 0x00000008100672a5 */ /* 0x002fee000f8e00ff */
[----:B------:R-:W-:Y:S01]  /*5990*/  @!UP4 UMOV UR4, UR7 ;  /* 0x000000070004cc82 */ /* 0x000fe20008000000 */
[----:B--2---:R-:W-:Y:S02]  /*59a0*/  @!UP4 UISETP.NE.AND UP0, UPT, UR5, 0x1, UPT ;  /* 0x000000010500c88c */ /* 0x004fe4000bf05270 */
[----:B------:R-:W-:Y:S02]  /*59b0*/  @!UP4 USHF.R.U32.HI UR4, URZ, UR9, UR4 ;  /* 0x00000009ff04c299 */ /* 0x000fe40008011604 */
[----:B------:R-:W-:Y:S02]  /*59c0*/  UIMAD.WIDE.U32 UR6, UR15, UR11, URZ ;  /* 0x0000000b0f0672a5 */ /* 0x000fe4000f8e00ff */
[----:B------:R-:W-:Y:S02]  /*59d0*/  @!UP4 USEL UR8, UR16, UR4, !UP0 ;  /* 0x000000041008c287 */ /* 0x000fe4000c000000 */
[----:B------:R-:W-:Y:S03]  /*59e0*/  @!UP4 UISETP.NE.AND UP0, UPT, UR10, 0x1, UPT ;  /* 0x000000010a00c88c */ /* 0x000fe6000bf05270 */
[----:B------:R-:W-:Y:S02]  /*59f0*/  @!UP4 UMOV UR6, UR7 ;  /* 0x000000070006cc82 */ /* 0x000fe40008000000 */
[----:B------:R-:W1:Y:S02]  /*5a00*/  @!UP4 LDCU UR4, c[0x0][0xc20] ;  /* 0x00018400ff04c7ac */ /* 0x000e640008000800 */
[----:B-1----:R-:W-:Y:S04]  /*5a10*/  @!UP4 USHF.R.U32.HI UR6, URZ, UR4, UR6 ;  /* 0x00000004ff06c299 */ /* 0x002fe80008011606 */
[----:B------:R-:W-:Y:S04]  /*5a20*/  @!UP4 USEL UR6, UR15, UR6, !UP0 ;  /* 0x000000060f06c287 */ /* 0x000fe8000c000000 */
[----:B------:R-:W-:Y:S02]  /*5a30*/  @!UP4 UIADD3 UR4, UPT, UPT, -UR8, UR6, URZ ;  /* 0x000000060804c290 */ /* 0x000fe4000fffe1ff */
[----:B------:R-:W-:Y:S02]  /*5a40*/  @!UP4 UIADD3 UR6, UPT, UPT, UR8, -UR6, URZ ;  /* 0x800000060806c290 */ /* 0x000fe4000fffe0ff */
[----:B------:R-:W-:Y:S02]  /*5a50*/  @!UP4 UIMAD UR16, UR4, UR5, UR16 ;  /* 0x000000050410c2a4 */ /* 0x000fe4000f8e0210 */
[----:B------:R-:W-:Y:S01]  /*5a60*/  @!UP4 UIMAD UR15, UR6, UR10, UR15 ;  /* 0x0000000a060fc2a4 */ /* 0x000fe2000f8e020f */
[----:B------:R-:W-:Y:S11]  /*5a70*/  BRA.U UP2, `(.L_x_87) ;  /* 0x0000000102107547 */ /* 0x000ff6000b800000 */
[----:B------:R-:W-:Y:S04]  /*5a80*/  MOV R8, UR63 ;  /* 0x0000003f00087c02 */ /* 0x000fe80008000f00 */
[----:B------:R-:W-:Y:S04]  /*5a90*/  SHF.L.U32 R8, R8, 0x1f, RZ ;  /* 0x0000001f08087819 */ /* 0x000fe800000006ff */
[----:B------:R-:W1:Y:S02]  /*5aa0*/  SYNCS.PHASECHK.TRANS64.TRYWAIT P1, [UR20+0xd8], R8 ;  /* 0x0000d808ff0075a7 */ /* 0x000e640008021114 */
[----:B-1----:R-:W-:Y:S05]  /*5ab0*/  @!P1 BRA `(.L_x_88) ;  /* 0x0000005400049947 */ /* 0x002fea0003800000 */
.L_x_87:
[----:B------:R-:W-:Y:S01]  /*5ac0*/  UISETP.NE.AND UP2, UPT, UR54, URZ, UPT ;  /* 0x000000ff3600728c */ /* 0x000fe2000bf45270 */
[----:B------:R-:W-:Y:S01]  /*5ad0*/  R2UR UR4, R0 ;  /* 0x00000000000472ca */ /* 0x000fe200000e0000 */
[----:B------:R-:W-:Y:S01]  /*5ae0*/  USHF.L.U32 UR11, UR28, 0x7, URZ ;  /* 0x000000071c0b7899 */ /* 0x000fe200080006ff */
[----:B-1----:R-:W-:Y:S05]  /*5af0*/  IMAD.U32 R8, RZ, RZ, UR29 ;  /* 0x0000001dff087e24 */ /* 0x002fea000f8e00ff */
[----:B------:R-:W-:Y:S04]  /*5b00*/  IABS R8, R8 ;  /* 0x0000000800087213 */ /* 0x000fe80000000000 */
[----:B------:R-:W1:Y:S02]  /*5b10*/  I2F.RP R12, R8 ;  /* 0x00000008000c7306 */ /* 0x000e640000209400 */
[----:B------:R-:W-:Y:S07]  /*5b20*/  UIMAD.WIDE.U32 UR6, UR43, UR4, URZ ;  /* 0x000000042b0672a5 */ /* 0x000fee000f8e00ff */
[----:B------:R-:W-:Y:S02]  /*5b30*/  UMOV UR12, UR7 ;  /* 0x00000007000c7c82 */ /* 0x000fe40008000000 */
[----:B------:R-:W-:Y:S04]  /*5b40*/  UIMAD UR4, UR12, UR47, UR4 ;  /* 0x0000002f0c0472a4 */ /* 0x000fe8000f8e0204 */
[----:B------:R-:W-:Y:S01]  /*5b50*/  UISETP.GT.U32.AND UP0, UPT, UR26, UR4, UPT ;  /* 0x000000041a00728c */ /* 0x000fe2000bf04070 */
[----:B-1----:R-:W1:Y:S10]  /*5b60*/  MUFU.RCP R12, R12 ;  /* 0x0000000c000c7308 */ /* 0x002e740000001000 */
[----:B------:R-:W-:Y:S02]  /*5b70*/  @!UP0 UIADD3 UR4, UPT, UPT, UR4, -UR26, URZ ;  /* 0x8000001a04048290 */ /* 0x000fe4000fffe0ff */
[----:B------:R-:W-:Y:S02]  /*5b80*/  @!UP0 UIADD3 UR12, UPT, UPT, UR12, 0x1, URZ ;  /* 0x000000010c0c8890 */ /* 0x000fe4000fffe0ff */
[----:B------:R-:W-:Y:S02]  /*5b90*/  UISETP.GE.U32.AND UP0, UPT, UR4, UR26, UPT ;  /* 0x0000001a0400728c */ /* 0x000fe4000bf06070 */
[----:B------:R-:W-:Y:S01]  /*5ba0*/  ULOP3.LUT UR4, UR21, UR27, URZ, 0x3c, !UPT ;  /* 0x0000001b15047292 */ /* 0x000fe2000f8e3cff */
[----:B-1----:R-:W-:Y:S04]  /*5bb0*/  VIADD R12, R12, 0xffffffe ;  /* 0x0ffffffe0c0c7836 */ /* 0x002fe80000000000 */
[----:B------:R-:W1:Y:S04]  /*5bc0*/  F2I.FTZ.U32.TRUNC.NTZ R13, R12 ;  /* 0x0000000c000d7305 */ /* 0x000e68000021f000 */
[----:B------:R-:W-:Y:S02]  /*5bd0*/  @UP0 UIADD3 UR12, UPT, UPT, UR12, 0x1, URZ ;  /* 0x000000010c0c0890 */ /* 0x000fe4000fffe0ff */
[----:B------:R-:W-:Y:S01]  /*5be0*/  UISETP.GE.AND UP0, UPT, UR4, URZ, UPT ;  /* 0x000000ff0400728c */ /* 0x000fe2000bf06270 */
[----:B-1----:R-:W-:Y:S01]  /*5bf0*/  IADD3 R3, PT, PT, RZ, -R13, RZ ;  /* 0x8000000dff037210 */ /* 0x002fe20007ffe0ff */
[----:B------:R-:W-:Y:S09]  /*5c00*/  IMAD.MOV.U32 R12, RZ, RZ, RZ ;  /* 0x000000ffff0c7224 */ /* 0x000ff200078e00ff */
[----:B------:R-:W-:Y:S02]  /*5c10*/  @!UP0 UIADD3 UR12, UPT, UPT, -UR12, URZ, URZ ;  /* 0x000000ff0c0c8290 */ /* 0x000fe4000fffe1ff */
[----:B------:R-:W-:Y:S01]  /*5c20*/  @!UP6 ULOP3.LUT UR12, URZ, UR27, URZ, 0x33, !UPT ;  /* 0x0000001bff0ce292 */ /* 0x000fe2000f8e33ff */
[----:B------:R-:W-:Y:S04]  /*5c30*/  IMAD R3, R3, R8, RZ ;  /* 0x0000000803037224 */ /* 0x000fe800078e02ff */
[----:B------:R-:W-:Y:S04]  /*5c40*/  IMAD.HI.U32 R13, R13, R3, R12 ;  /* 0x000000030d0d7227 */ /* 0x000fe800078e000c */
[----:B------:R-:W-:Y:S05]  /*5c50*/  IMAD.U32 R0, RZ, RZ, UR12 ;  /* 0x0000000cff007e24 */ /* 0x000fea000f8e00ff */
[----:B------:R-:W-:Y:S04]  /*5c60*/  IABS R0, R0 ;  /* 0x0000000000007213 */ /* 0x000fe80000000000 */
[----:B------:R-:W-:Y:S11]  /*5c70*/  R2UR UR4, R0 ;  /* 0x00000000000472ca */ /* 0x000ff600000e0000 */
[----:B------:R-:W-:Y:S02]  /*5c80*/  @!UPT UIADD3 URZ, UPT, UPT, URZ, URZ, URZ ;  /* 0x000000fffffff290 */ /* 0x000fe4000fffe0ff */
[----:B------:R-:W-:Y:S07]  /*5c90*/  UIMAD.WIDE.U32 UR6, UR42, UR4, URZ ;  /* 0x000000042a0672a5 */ /* 0x000fee000f8e00ff */
[----:B------:R-:W-:Y:S02]  /*5ca0*/  UMOV UR13, UR7 ;  /* 0x00000007000d7c82 */ /* 0x000fe40008000000 */
[----:B------:R-:W-:Y:S04]  /*5cb0*/  UIADD3 UR5, UPT, UPT, -UR13, URZ, URZ ;  /* 0x000000ff0d057290 */ /* 0x000fe8000fffe1ff */
[----:B------:R-:W-:Y:S04]  /*5cc0*/  UIMAD UR4, UR25, UR5, UR4 ;  /* 0x00000005190472a4 */ /* 0x000fe8000f8e0204 */
[----:B------:R-:W-:Y:S11]  /*5cd0*/  UISETP.GT.U32.AND UP0, UPT, UR25, UR4, UPT ;  /* 0x000000041900728c */ /* 0x000ff6000bf04070 */
[----:B------:R-:W-:Y:S02]  /*5ce0*/  @!UP0 UIADD3 UR4, UPT, UPT, UR4, -UR25, URZ ;  /* 0x8000001904048290 */ /* 0x000fe4000fffe0ff */
[----:B------:R-:W-:Y:S02]  /*5cf0*/  @!UP0 UIADD3 UR13, UPT, UPT, UR13, 0x1, URZ ;  /* 0x000000010d0d8890 */ /* 0x000fe4000fffe0ff */
[----:B------:R-:W-:Y:S02]  /*5d00*/  UISETP.GE.U32.AND UP0, UPT, UR4, UR25, UPT ;  /* 0x000000190400728c */ /* 0x000fe4000bf06070 */
[----:B------:R-:W-:Y:S09]  /*5d10*/  ULOP3.LUT UR4, UR12, UR54, URZ, 0x3c, !UPT ;  /* 0x000000360c047292 */ /* 0x000ff2000f8e3cff */
[----:B------:R-:W-:Y:S02]  /*5d20*/  @UP0 UIADD3 UR13, UPT, UPT, UR13, 0x1, URZ ;  /* 0x000000010d0d0890 */ /* 0x000fe4000fffe0ff */
[----:B------:R-:W-:Y:S11]  /*5d30*/  UISETP.GE.AND UP0, UPT, UR4, URZ, UPT ;  /* 0x000000ff0400728c */ /* 0x000ff6000bf06270 */
[----:B------:R-:W-:Y:S02]  /*5d40*/  @!UP0 UIADD3 UR13, UPT, UPT, -UR13, URZ, URZ ;  /* 0x000000ff0d0d8290 */ /* 0x000fe4000fffe1ff */
[----:B------:R-:W-:Y:S02]  /*5d50*/  @!UP2 ULOP3.LUT UR13, URZ, UR54, URZ, 0x33, !UPT ;  /* 0x00000036ff0da292 */ /* 0x000fe4000f8e33ff */
[----:B------:R-:W-:Y:S02]  /*5d60*/  UISETP.NE.AND UP2, UPT, UR29, URZ, UPT ;  /* 0x000000ff1d00728c */ /* 0x000fe4000bf45270 */
[----:B------:R-:W-:Y:S02]  /*5d70*/  ULOP3.LUT UR4, UR13, UR29, URZ, 0x3c, !UPT ;  /* 0x0000001d0d047292 */ /* 0x000fe4000f8e3cff */
[----:B------:R-:W-:Y:S01]  /*5d80*/  UIADD3 UR5, UPT, UPT, -UR13, URZ, URZ ;  /* 0x000000ff0d057290 */ /* 0x000fe2000fffe1ff */
[----:B------:R-:W-:Y:S01]  /*5d90*/  IMAD.U32 R0, RZ, RZ, UR13 ;  /* 0x0000000dff007e24 */ /* 0x000fe2000f8e00ff */
[----:B------:R-:W-:Y:S02]  /*5da0*/  UISETP.GE.AND UP0, UPT, UR4, URZ, UPT ;  /* 0x000000ff0400728c */ /* 0x000fe4000bf06270 */
[----:B------:R-:W-:Y:S02]  /*5db0*/  UIADD3 UR4, UPT, UPT, -UR12, URZ, URZ ;  /* 0x000000ff0c047290 */ /* 0x000fe4000fffe1ff */
[----:B------:R-:W-:Y:S01]  /*5dc0*/  IABS R0, R0 ;  /* 0x0000000000007213 */ /* 0x000fe20000000000 */
[----:B------:R-:W-:Y:S02]  /*5dd0*/  UIMAD UR12, UR54, UR5, UR12 ;  /* 0x00000005360c72a4 */ /* 0x000fe4000f8e020c */
[----:B------:R-:W-:Y:S02]  /*5de0*/  UIMAD UR4, UR27, UR4, UR21 ;  /* 0x000000041b0472a4 */ /* 0x000fe4000f8e0215 */
[----:B------:R-:W-:Y:S02]  /*5df0*/  IMAD.HI.U32 R13, R13, R0, RZ ;  /* 0x000000000d0d7227 */ /* 0x000fe400078e00ff */
[----:B------:R-:W-:Y:S03]  /*5e00*/  USHF.L.U32 UR4, UR4, 0x6, URZ ;  /* 0x0000000604047899 */ /* 0x000fe600080006ff */
[C---:B------:R-:W-:Y:S05]  /*5e10*/  IADD3 R3, PT, PT, -R13.reuse, RZ, RZ ;  /* 0x000000ff0d037210 */ /* 0x040fea0007ffe1ff */
[C---:B------:R-:W-:Y:S05]  /*5e20*/  IMAD R0, R8.reuse, R3, R0 ;  /* 0x0000000308007224 */ /* 0x040fea00078e0200 */
[----:B------:R-:W-:Y:S11]  /*5e30*/  ISETP.GT.U32.AND P1, PT, R8, R0, PT ;  /* 0x000000000800720c */ /* 0x000ff60003f24070 */
[----:B------:R-:W-:Y:S02]  /*5e40*/  @!UPT UIADD3 URZ, UPT, UPT, URZ, URZ, URZ ;  /* 0x000000fffffff290 */ /* 0x000fe4000fffe0ff */
[----:B------:R-:W-:Y:S02]  /*5e50*/  @!P1 IMAD.IADD R0, R0, 0x1, -R8 ;  /* 0x0000000100009824 */ /* 0x000fe400078e0a08 */
[----:B------:R-:W-:Y:S01]  /*5e60*/  @!P1 VIADD R13, R13, 0x1 ;  /* 0x000000010d0d9836 */ /* 0x000fe20000000000 */
[----:B------:R-:W-:Y:S02]  /*5e70*/  ISETP.NE.U32.AND P1, PT, RZ, UR30, PT ;  /* 0x0000001eff007c0c */ /* 0x000fe4000bf25070 */
[----:B------:R-:W-:Y:S02]  /*5e80*/  ISETP.GE.U32.AND P2, PT, R0, R8, PT ;  /* 0x000000080000720c */ /* 0x000fe40003f46070 */
[----:B------:R-:W-:Y:S02]  /*5e90*/  ISETP.NE.AND.EX P1, PT, RZ, UR31, PT, P1 ;  /* 0x0000001fff007c0c */ /* 0x000fe4000bf25310 */
[----:B------:R-:W-:Y:S09]  /*5ea0*/  SHF.L.U32 R8, R10, 0x1f, RZ ;  /* 0x0000001f0a087819 */ /* 0x000ff200000006ff */
[----:B------:R-:W-:Y:S04]  /*5eb0*/  @P2 IADD3 R13, PT, PT, R13, 0x1, RZ ;  /* 0x000000010d0d2810 */ /* 0x000fe80007ffe0ff */
[----:B------:R-:W-:Y:S11]  /*5ec0*/  R2UR UR14, R13 ;  /* 0x000000000d0e72ca */ /* 0x000ff600000e0000 */
[----:B------:R-:W-:Y:S02]  /*5ed0*/  @!UPT UIADD3 URZ, UPT, UPT, URZ, URZ, URZ ;  /* 0x000000fffffff290 */ /* 0x000fe4000fffe0ff */
[----:B------:R-:W-:Y:S02]  /*5ee0*/  @!UP0 UIADD3 UR14, UPT, UPT, -UR14, URZ, URZ ;  /* 0x000000ff0e0e8290 */ /* 0x000fe4000fffe1ff */
[----:B------:R-:W-:Y:S04]  /*5ef0*/  @!UP2 ULOP3.LUT UR14, URZ, UR29, URZ, 0x33, !UPT ;  /* 0x0000001dff0ea292 */ /* 0x000fe8000f8e33ff */
[----:B------:R-:W-:Y:S04]  /*5f00*/  UIADD3 UR6, UPT, UPT, -UR14, URZ, URZ ;  /* 0x000000ff0e067290 */ /* 0x000fe8000fffe1ff */
[----:B------:R-:W-:Y:S01]  /*5f10*/  UIMAD UR13, UR29, UR6, UR13 ;  /* 0x000000061d0d72a4 */ /* 0x000fe2000f8e020d */
[----:B------:R-:W-:Y:S11]  /*5f20*/  BRA.U !UP5, `(.L_x_89) ;  /* 0x000000010d387547 */ /* 0x000ff6000b800000 */
[----:B------:R-:W-:Y:S01]  /*5f30*/  UISETP.NE.AND UP1, UPT, UR53, URZ, UPT ;  /* 0x000000ff3500728c */ /* 0x000fe2000bf25270 */
[----:B------:R-:W-:Y:S01]  /*5f40*/  HFMA2 R0, -RZ, RZ, 0, 5.9604644775390625e-08 ;  /* 0x00000001ff007431 */ /* 0x000fe200000001ff */
[----:B------:R-:W1:Y:S01]  /*5f50*/  LDCU.64 UR8, c[0x0][0x358] ;  /* 0x00006b00ff0877ac */ /* 0x000e620008000a00 */
[----:B------:R-:W-:Y:S03]  /*5f60*/  IMAD.MOV.U32 R59, RZ, RZ, 0x1 ;  /* 0x00000001ff3b7424 */ /* 0x000fe600078e00ff */
[----:B------:R-:W-:Y:S05]  /*5f70*/  PLOP3.LUT P2, PT, PT, PT, UP1, 0x80, 0x8 ;  /* 0x000000000008781c */ /* 0x000fea0003f4f018 */
[----:B------:R-:W2:Y:S01]  /*5f80*/  @UP1 LDCU.64 UR6, c[0x0][0x988] ;  /* 0x00013100ff0617ac */ /* 0x000ea20008000a00 */
[----:B------:R-:W-:Y:S07]  /*5f90*/  @UP1 UIMAD UR5, UR50, UR30, URZ ;  /* 0x0000001e320512a4 */ /* 0x000fee000f8e02ff */
[----:B------:R-:W-:Y:S01]  /*5fa0*/  @!P2 PRMT R59, R0, 0x7610, R59 ;  /* 0x00007610003ba816 */ /* 0x000fe2000000003b */
[----:B--2---:R-:W-:Y:S03]  /*5fb0*/  @UP1 UIMAD.WIDE UR6, UR5, 0x4, UR6 ;  /* 0x00000004050618a5 */ /* 0x004fe6000f8e0206 */
[----:B------:R-:W2:Y:S03]  /*5fc0*/  @!UP1 LDCU UR5, c[0x0][0x980] ;  /* 0x00013000ff0597ac */ /* 0x000ea60008000800 */
[----:B------:R-:W-:Y:S01]  /*5fd0*/  IMAD.U32 R12, RZ, RZ, UR6 ;  /* 0x00000006ff0c7e24 */ /* 0x000fe2000f8e00ff */
[----:B------:R-:W-:Y:S05]  /*5fe0*/  MOV R13, UR7 ;  /* 0x00000007000d7c02 */ /* 0x000fea0008000f00 */
[----:B-1---5:R1:W5:Y:S02]  /*5ff0*/  @P2 LDG.E R27, desc[UR8][R12.64] ;  /* 0x000000080c1b2981 */ /* 0x022364000c1e1900 */
[----:B-12---:R-:W-:Y:S07]  /*6000*/  @!P2 IMAD.U32 R27, RZ, RZ, UR5 ;  /* 0x00000005ff1bae24 */ /* 0x006fee000f8e00ff */
.L_x_89:
[----:B-----5:R-:W-:Y:S01]  /*6010*/  @!P1 FSETP.EQ.AND P3, PT, R27, RZ, PT ;  /* 0x000000ff1b00920b */ /* 0x020fe20003f62000 */
[----:B------:R-:W-:Y:S01]  /*6020*/  @!UPT UIADD3 URZ, UPT, UPT, URZ, URZ, URZ ;  /* 0x000000fffffff290 */ /* 0x000fe2000fffe0ff */
[----:B------:R-:W-:Y:S11]  /*6030*/  @!P1 BRA `(.L_x_90) ;  /* 0x0000000000149947 */ /* 0x000ff60003800000 */
[----:B------:R-:W-:Y:S02]  /*6040*/  LOP3.LUT P1, RZ, R59, 0xff, RZ, 0xc0, !PT ;  /* 0x000000ff3bff7812 */ /* 0x000fe4000782c0ff */
[----:B------:R-:W-:Y:S04]  /*6050*/  PLOP3.LUT P3, PT, PT, PT, UP1, 0x80, 0x8 ;  /* 0x000000000008781c */ /* 0x000fe80003f6f018 */
[----:B------:R-:W-:Y:S07]  /*6060*/  PLOP3.LUT P3, PT, P3, PT, PT, 0x8, 0x80 ;  /* 0x000000000080781c */ /* 0x000fee0001f6e170 */
[----:B------:R-:W-:Y:S11]  /*6070*/  @P1 FSETP.EQ.AND P3, PT, R27, RZ, PT ;  /* 0x000000ff1b00120b */ /* 0x000ff60003f62000 */
[----:B------:R-:W-:Y:S02]  /*6080*/  @!UPT UIADD3 URZ, UPT, UPT, URZ, URZ, URZ ;  /* 0x000000fffffff290 */ /* 0x000fe4000fffe0ff */
.L_x_90:
[----:B------:R-:W1:Y:S01]  /*6090*/  SYNCS.PHASECHK.TRANS64.TRYWAIT P1, [UR20+0xb0], R8 ;  /* 0x0000b008ff0075a7 */ /* 0x000e620008021114 */
[----:B------:R-:W-:Y:S04]  /*60a0*/  ELECT P2, URZ, PT ;  /* 0x0000000000ff782f */ /* 0x000fe80003840000 */
[----:B------:R-:W-:Y:S01]  /*60b0*/  PLOP3.LUT P2, PT, P3, P2, PT, 0xf2, 0x2f ;  /* 0x00000000002f781c */ /* 0x000fe20001f45e72 */
[----:B------:R-:W-:Y:S01]  /*60c0*/  @!UPT UIADD3 URZ, UPT, UPT, URZ, URZ, URZ ;  /* 0x000000fffffff290 */ /* 0x000fe2000fffe0ff */
[----:B-1----:R-:W-:Y:S11]  /*60d0*/  @!P1 BRA `(.L_x_91) ;  /* 0x0000004c00949947 */ /* 0x002ff60003800000 */
.L_x_187:
[----:B------:R-:W-:Y:S01]  /*60e0*/  @!P2 IADD3 R3, P1, PT, R14, 0x680, RZ ;  /* 0x000006800e03a810 */ /* 0x000fe20007f3e0ff */
[----:B------:R-:W-:Y:S01]  /*60f0*/  VOTEU.ALL UP0, P2 ;  /* 0x0000000000ff7886 */ /* 0x000fe20001000000 */
[----:B------:R-:W-:Y:S01]  /*6100*/  UMOV UR22, 0x0 ;  /* 0x0000000000167882 */ /* 0x000fe20000000000 */
[----:B------:R-:W-:Y:S01]  /*6110*/  UMOV UR23, 0x10000000 ;  /* 0x1000000000177882 */ /* 0x000fe20000000000 */
[----:B------:R-:W-:Y:S01]  /*6120*/  @!P2 R2UR UR6, R3 ;  /* 0x000000000306a2ca */ /* 0x000fe200000e0000 */
[----:B-1----:R-:W-:Y:S01]  /*6130*/  @!P2 IMAD.X R0, RZ, RZ, R15, P1 ;  /* 0x000000ffff00a224 */ /* 0x002fe200008e060f */
[----:B------:R-:W-:Y:S01]  /*6140*/  @!UP0 UIADD3 UR8, UPT, UPT, UR20, 0x200, URZ ;  /* 0x0000020014088890 */ /* 0x000fe2000fffe0ff */
[----:B------:R-:W-:Y:S03]  /*6150*/  VOTEU.ALL UP0, P2 ;  /* 0x0000000000ff7886 */ /* 0x000fe60001000000 */
[----:B------:R-:W-:Y:S01]  /*6160*/  @!P2 R2UR UR5, R0 ;  /* 0x000000000005a2ca */ /* 0x000fe200000e0000 */
[----:B------:R-:W-:Y:S01]  /*6170*/  @!P2 IMAD.MOV.U32 R0, RZ, RZ, 0x2000 ;  /* 0x00002000ff00a424 */ /* 0x000fe200078e00ff */
[----:B------:R-:W-:Y:S01]  /*6180*/  @!UP0 UMOV UR9, UR38 ;  /* 0x0000002600098c82 */ /* 0x000fe20008000000 */
[----:B------:R-:W-:Y:S04]  /*6190*/  @!UP0 UMOV UR10, UR4 ;  /* 0x00000004000a8c82 */ /* 0x000fe80008000000 */
[----:B------:R-:W-:Y:S05]  /*61a0*/  IMAD.U32 R12, RZ, RZ, UR6 ;  /* 0x00000006ff0c7e24 */ /* 0x000fea000f8e00ff */
[----:B------:R-:W-:Y:S01]  /*61b0*/  @!P2 R2UR UR6, R12 ;  /* 0x000000000c06a2ca */ /* 0x000fe200000e0000 */
[----:B------:R-:W-:Y:S05]  /*61c0*/  IMAD.U32 R13, RZ, RZ, UR5 ;  /* 0x00000005ff0d7e24 */ /* 0x000fea000f8e00ff */
[----:B------:R-:W-:Y:S11]  /*61d0*/  @!P2 R2UR UR7, R13 ;  /* 0x000000000d07a2ca */ /* 0x000ff600000e0000 */
[----:B------:R-:W-:Y:S02]  /*61e0*/  @!UPT UIADD3 URZ, UPT, UPT, URZ, URZ, URZ ;  /* 0x000000fffffff290 */ /* 0x000fe4000fffe0ff */
[----:B------:R1:W-:Y:S01]  /*61f0*/  @!UP0 UTMALDG.5D [UR8], [UR6], desc[UR22] ;  /* 0x00001608060085b4 */ /* 0x0003e20008021000 */
[----:B------:R1:W-:Y:S01]  /*6200*/  @!P2 SYNCS.ARRIVE.TRANS64.RED.A0TR RZ, [UR20+0x90], R0 ;  /* 0x00009000ffffa9a7 */ /* 0x0003e20008300414 */
[----:B------:R-:W-:Y:S01]  /*6210*/  SYNCS.ARRIVE.TRANS64.RED.A1T0 RZ, [UR52], RZ ;  /* 0x000000ffffff79a7 */ /* 0x000fe20008100434 */
[----:B------:R-:W2:Y:S02]  /*6220*/  SYNCS.PHASECHK.TRANS64.TRYWAIT P1, [UR20+0xb8], R8 ;  /* 0x0000b808ff0075a7 */ /* 0x000ea40008021114 */
[----:B-12---:R-:W-:Y:S05]  /*6230*/  @!P1 BRA `(.L_x_92) ;  /* 0x0000004c00549947 */ /* 0x006fea0003800000 */
.L_x_189:
[----:B------:R-:W-:Y:S01]  /*6240*/  @!P2 IADD3 R3, P1, PT, R14, 0x680, RZ ;  /* 0x000006800e03a810 */ /* 0x000fe20007f3e0ff */
[----:B------:R-:W-:Y:S01]  /*6250*/  VOTEU.ALL UP0, P2 ;  /* 0x0000000000ff7886 */ /* 0x000fe20001000000 */
[----:B------:R-:W-:Y:S01]  /*6260*/  UMOV UR22, 0x0 ;  /* 0x0000000000167882 */ /* 0x000fe20000000000 */
[----:B------:R-:W-:Y:S01]  /*6270*/  UMOV UR23, 0x10000000 ;  /* 0x1000000000177882 */ /* 0x000fe20000000000 */
[----:B------:R-:W-:Y:S01]  /*6280*/  @!P2 R2UR UR6, R3 ;  /* 0x000000000306a2ca */ /* 0x000fe200000e0000 */
[----:B-1----:R-:W-:Y:S01]  /*6290*/  @!P2 IMAD.X R0, RZ, RZ, R15, P1 ;  /* 0x000000ffff00a224 */ /* 0x002fe200008e060f */
[----:B------:R-:W-:Y:S02]  /*62a0*/  @!UP0 UIADD3 UR8, UPT, UPT, UR20, 0x2200, URZ ;  /* 0x0000220014088890 */ /* 0x000fe4000fffe0ff */
[----:B------:R-:W-:Y:S02]  /*62b0*/  @!UP0 UIADD3 UR10, UPT, UPT, UR4, 0x10, URZ ;  /* 0x00000010040a8890 */ /* 0x000fe4000fffe0ff */
[----:B------:R-:W-:Y:S01]  /*62c0*/  @!P2 R2UR UR5, R0 ;  /* 0x000000000005a2ca */ /* 0x000fe200000e0000 */
[----:B------:R-:W-:Y:S01]  /*62d0*/  VOTEU.ALL UP0, P2 ;  /* 0x0000000000ff7886 */ /* 0x000fe20001000000 */
[----:B------:R-:W-:Y:S04]  /*62e0*/  @!P2 IMAD.MOV.U32 R0, RZ, RZ, 0x2000 ;  /* 0x00002000ff00a424 */ /* 0x000fe800078e00ff */
[----:B------:R-:W-:Y:S01]  /*62f0*/  @!UP0 UMOV UR9, UR37 ;  /* 0x0000002500098c82 */ /* 0x000fe20008000000 */
        /* <DEDUP_REMOVED lines=10> */
.L_x_191:
[----:B------:R-:W-:Y:S01]  /*63a0*/  @!P2 IADD3 R3, P1, PT, R14, 0x680, RZ ;  /* 0x000006800e03a810 */ /* 0x000fe20007f3e0ff */
[----:B------:R-:W-:Y:S01]  /*63b0*/  VOTEU.ALL UP0, P2 ;  /* 0x0000000000ff7886 */ /* 0x000fe20001000000 */
[----:B------:R-:W-:Y:S01]  /*63c0*/  UMOV UR22, 0x0 ;  /* 0x0000000000167882 */ /* 0x000fe20000000000 */
[----:B------:R-:W-:Y:S01]  /*63d0*/  UMOV UR23, 0x10000000 ;  /* 0x1000000000177882 */ /* 0x000fe20000000000 */
[----:B------:R-:W-:Y:S01]  /*63e0*/  @!P2 R2UR UR6, R3 ;  /* 0x000000000306a2ca */ /* 0x000fe200000e0000 */
[----:B-1----:R-:W-:Y:S01]  /*63f0*/  @!P2 IMAD.X R0, RZ, RZ, R15, P1 ;  /* 0x000000ffff00a224 */ /* 0x002fe200008e060f */
[----:B------:R-:W-:Y:S01]  /*6400*/  @!UP0 UIADD3 UR8, UPT, UPT, UR20, 0x4200, URZ ;  /* 0x0000420014088890 */ /* 0x000fe2000fffe0ff */
[----:B------:R-:W-:Y:S01]  /*6410*/  @P0 SHF.R.U32.HI R4, RZ, 0x10, R5 ;  /* 0x00000010ff040819 */ /* 0x000fe20000011605 */
[----:B------:R-:W-:Y:S02]  /*6420*/  @!UP0 UIADD3 UR10, UPT, UPT, UR4, 0x20, URZ ;  /* 0x00000020040a8890 */ /* 0x000fe4000fffe0ff */
[----:B------:R-:W-:Y:S01]  /*6430*/  @!P2 R2UR UR5, R0 ;  /* 0x000000000005a2ca */ /* 0x000fe200000e0000 */
[----:B------:R-:W-:Y:S01]  /*6440*/  VOTEU.ALL UP0, P2 ;  /* 0x0000000000ff7886 */ /* 0x000fe20001000000 */
[----:B------:R-:W-:Y:S01]  /*6450*/  @!P2 IMAD.MOV.U32 R0, RZ, RZ, 0x2000 ;  /* 0x00002000ff00a424 */ /* 0x000fe200078e00ff */
[----:B------:R-:W-:Y:S03]  /*6460*/  @P0 R2UR UR50, R4 ;  /* 0x00000000043202ca */ /* 0x000fe600000e0000 */
        /* <DEDUP_REMOVED lines=11> */
.L_x_193:
[----:B------:R-:W-:Y:S01]  /*6520*/  @!P2 IADD3 R3, P0, PT, R14, 0x680, RZ ;  /* 0x000006800e03a810 */ /* 0x000fe20007f1e0ff */
[----:B------:R-:W-:Y:S01]  /*6530*/  VOTEU.ALL UP0, P2 ;  /* 0x0000000000ff7886 */ /* 0x000fe20001000000 */
[----:B------:R-:W-:Y:S01]  /*6540*/  UMOV UR6, 0x0 ;  /* 0x0000000000067882 */ /* 0x000fe20000000000 */
[----:B------:R-:W-:Y:S01]  /*6550*/  UMOV UR7, 0x10000000 ;  /* 0x1000000000077882 */ /* 0x000fe20000000000 */
[----:B------:R-:W-:Y:S01]  /*6560*/  @!P2 R2UR UR5, R3 ;  /* 0x000000000305a2ca */ /* 0x000fe200000e0000 */
[----:B-1----:R-:W-:Y:S01]  /*6570*/  @!P2 IMAD.X R0, RZ, RZ, R15, P0 ;  /* 0x000000ffff00a224 */ /* 0x002fe200000e060f */
[----:B------:R-:W-:Y:S01]  /*6580*/  @!UP0 UIADD3 UR10, UPT, UPT, UR4, 0x30, URZ ;  /* 0x00000030040a8890 */ /* 0x000fe2000fffe0ff */
[----:B------:R-:W-:Y:S01]  /*6590*/  R2UR UR21, R63 ;  /* 0x000000003f1572ca */ /* 0x000fe200000e0000 */
[----:B------:R-:W-:Y:S01]  /*65a0*/  @!UP0 UIADD3 UR8, UPT, UPT, UR20, 0x6200, URZ ;  /* 0x0000620014088890 */ /* 0x000fe2000fffe0ff */
[----:B------:R-:W-:Y:S01]  /*65b0*/  R2UR UR22, R64 ;  /* 0x00000000401672ca */ /* 0x000fe200000e0000 */
[----:B------:R-:W-:Y:S01]  /*65c0*/  @!UP0 UIADD3 UR9, UPT, UPT, UR20, 0xa8, URZ ;  /* 0x000000a814098890 */ /* 0x000fe2000fffe0ff */
[----:B------:R-:W-:Y:S01]  /*65d0*/  @!P2 R2UR UR4, R0 ;  /* 0x000000000004a2ca */ /* 0x000fe200000e0000 */
[----:B------:R-:W-:Y:S01]  /*65e0*/  VOTEU.ALL UP0, P2 ;  /* 0x0000000000ff7886 */ /* 0x000fe20001000000 */
[----:B------:R-:W-:Y:S01]  /*65f0*/  LOP3.LUT R10, R10, 0x1, RZ, 0x3c, !PT ;  /* 0x000000010a0a7812 */ /* 0x000fe200078e3cff */
[----:B------:R-:W-:Y:S01]  /*6600*/  UPLOP3.LUT UP2, UPT, UPT, UPT, UPT, 0x80, 0x8 ;  /* 0x000000000008789c */ /* 0x000fe20003f4f070 */
[----:B------:R-:W-:Y:S02]  /*6610*/  LOP3.LUT R9, R9, 0x1, RZ, 0x3c, !PT ;  /* 0x0000000109097812 */ /* 0x000fe400078e3cff */
[----:B------:R-:W-:Y:S03]  /*6620*/  IMAD.U32 R4, RZ, RZ, UR5 ;  /* 0x00000005ff047e24 */ /* 0x000fe6000f8e00ff */
[----:B------:R-:W-:Y:S02]  /*6630*/  UIADD3 UR21, UPT, UPT, UR15, UR21, URZ ;  /* 0x000000150f157290 */ /* 0x000fe4000fffe0ff */
[----:B------:R-:W-:Y:S02]  /*6640*/  UIADD3 UR28, UPT, UPT, UR16, UR22, URZ ;  /* 0x00000016101c7290 */ /* 0x000fe4000fffe0ff */
[----:B------:R-:W-:Y:S01]  /*6650*/  IMAD.U32 R5, RZ, RZ, UR4 ;  /* 0x00000004ff057e24 */ /* 0x000fe2000f8e00ff */
[----:B------:R-:W-:Y:S04]  /*6660*/  @!P2 R2UR UR4, R4 ;  /* 0x000000000404a2ca */ /* 0x000fe800000e0000 */
[----:B------:R-:W-:Y:S11]  /*6670*/  @!P2 R2UR UR5, R5 ;  /* 0x000000000505a2ca */ /* 0x000ff600000e0000 */
[----:B------:R-:W-:Y:S02]  /*6680*/  @!UPT UIADD3 URZ, UPT, UPT, URZ, URZ, URZ ;  /* 0x000000fffffff290 */ /* 0x000fe4000fffe0ff */
[----:B------:R1:W-:Y:S01]  /*6690*/  @!UP0 UTMALDG.5D [UR8], [UR4], desc[UR6] ;  /* 0x00000608040085b4 */ /* 0x0003e20008021000 */
[----:B------:R1:W-:Y:S01]  /*66a0*/  @!P2 SYNCS.ARRIVE.TRANS64.RED.A0TR RZ, [UR20+0xa8], R2 ;  /* 0x0000a802ffffa9a7 */ /* 0x0003e20008300414 */
[----:B------:R-:W-:Y:S01]  /*66b0*/  SYNCS.ARRIVE.TRANS64.RED.A1T0 RZ, [UR48], RZ ;  /* 0x000000ffffff79a7 */ /* 0x000fe20008100430 */
[----:B------:R-:W-:Y:S05]  /*66c0*/  BRA.U UP3, `(.L_x_95) ;  /* 0xffffffed037c7547 */ /* 0x000fea000b83ffff */
[----:B-1----:R-:W-:-:S04]  /*66d0*/  SHF.L.U32 R2, R10, 0x1f, RZ ;  /* 0x0000001f0a027819 */ /* 0x002fc800000006ff */
[----:B------:R-:W1:Y:S02]  /*66e0*/  SYNCS.PHASECHK.TRANS64.TRYWAIT P0, [UR20+0xb0], R2 ;  /* 0x0000b002ff0075a7 */ /* 0x000e640008001114 */
[----:B-1----:R-:W-:Y:S05]  /*66f0*/  @!P0 BRA `(.L_x_96) ;  /* 0x00000048006c8947 */ /* 0x002fea0003800000 */
.L_x_195:
[----:B------:R-:W2:Y:S02]  /*6700*/  SYNCS.PHASECHK.TRANS64.TRYWAIT P0, [UR20+0xb8], R2 ;  /* 0x0000b802ff0075a7 */ /* 0x000ea40008001114 */
[----:B--2---:R-:W-:Y:S05]  /*6710*/  @!P0 BRA `(.L_x_97) ;  /* 0x00000048007c8947 */ /* 0x004fea0003800000 */
.L_x_197:
[----:B------:R-:W2:Y:S02]  /*6720*/  SYNCS.PHASECHK.TRANS64.TRYWAIT P0, [UR20+0xc0], R2 ;  /* 0x0000c002ff0075a7 */ /* 0x000ea40008001114 */
[----:B--2---:R-:W-:Y:S05]  /*6730*/  @!P0 BRA `(.L_x_98) ;  /* 0x00000048008c8947 */ /* 0x004fea0003800000 */
.L_x_199:
[----:B-1----:R-:W-:-:S07]  /*6740*/  MOV R0, UR20 ;  /* 0x0000001400007c02 */ /* 0x002fce0008000f00 */
.L_x_99:
[----:B-1----:R-:W-:-:S04]  /*6750*/  SHF.L.U32 R2, R10, 0x1f, RZ ;  /* 0x0000001f0a027819 */ /* 0x002fc800000006ff */
[----:B------:R1:W2:Y:S03]  /*6760*/  SYNCS.PHASECHK.TRANS64.TRYWAIT P0, [R0+URZ+0xc8], R2 ;  /* 0x0000c802000075a7 */ /* 0x0002a600080011ff */
[----:B--2---:R-:W-:Y:S05]  /*6770*/  @!P0 NANOSLEEP.SYNCS 0x989680 ;  /* 0x009896800000895d */ /* 0x004fea0003900000 */
[----:B------:R-:W2:Y:S02]  /*6780*/  @!P0 SYNCS.PHASECHK.TRANS64 P0, [R0+URZ+0xc8], R2 ;  /* 0x0000c802000085a7 */ /* 0x000ea400080010ff */
[----:B--2---:R-:W-:Y:S05]  /*6790*/  @P0 EXIT ;  /* 0x000000000000094d */ /* 0x004fea0003800000 */
[----:B------:R-:W-:Y:S05]  /*67a0*/  BRA `(.L_x_99) ;  /* 0xfffffffc00e87947 */ /* 0x000fea000383ffff */
.L_x_84:
[----:B------:R-:W-:-:S06]  /*67b0*/  UISETP.GE.AND UP0, UPT, UR18, 0x4, UPT ;  /* 0x000000041200788c */ /* 0x000fcc000bf06270 */
[----:B------:R-:W-:-:S13]  /*67c0*/  PLOP3.LUT P0, PT, PT, PT, UP0, 0x80, 0x8 ;  /* 0x000000000008781c */ /* 0x000fda0003f0f008 */
[----:B-1----:R-:W-:Y:S05]  /*67d0*/  @!P0 EXIT ;  /* 0x000000000000894d */ /* 0x002fea0003800000 */
[----:B------:R-:W1:Y:S08]  /*67e0*/  S2UR UR4, SR_CgaCtaId ;  /* 0x00000000000479c3 */ /* 0x000e700000008800 */
[----:B------:R-:W-:Y:S01]  /*67f0*/  BAR.SYNC.DEFER_BLOCKING 0x6, 0xa0 ;  /* 0x0182800000007b1d */ /* 0x000fe20000010000 */
[C---:B------:R-:W-:Y:S01]  /*6800*/  IMAD.SHL.U32 R0, R57.reuse, 0x10, RZ ;  /* 0x0000001039007824 */ /* 0x040fe200078e00ff */
[C---:B------:R-:W-:Y:S01]  /*6810*/  LOP3.LUT R58, R57.reuse, 0x60, RZ, 0xc0, !PT ;  /* 0x00000060393a7812 */ /* 0x040fe200078ec0ff */
[C---:B------:R-:W-:Y:S01]  /*6820*/  IMAD.SHL.U32 R56, R57.reuse, 0x2, RZ ;  /* 0x0000000239387824 */ /* 0x040fe200078e00ff */
[C---:B------:R-:W-:Y:S01]  /*6830*/  LOP3.LUT R67, R57.reuse, 0x2, RZ, 0xc0, !PT ;  /* 0x0000000239437812 */ /* 0x040fe200078ec0ff */
[----:B------:R-:W-:Y:S01]  /*6840*/  IMAD.U32 R23, R57, 0x10000, RZ ;  /* 0x0001000039177824 */ /* 0x000fe200078e00ff */
[----:B------:R-:W-:-:S02]  /*6850*/  UMOV UR51, 0x400 ;  /* 0x0000040000337882 */ /* 0x000fc40000000000 */
[----:B------:R-:W2:Y:S01]  /*6860*/  LDC.64 R50, c[0x0][0x9b0] ;  /* 0x00026c00ff327b82 */ /* 0x000ea20000000a00 */
[----:B------:R-:W3:Y:S01]  /*6870*/  LDCU.64 UR6, c[0x0][0x990] ;  /* 0x00013200ff0677ac */ /* 0x000ee20008000a00 */
[----:B------:R-:W-:Y:S01]  /*6880*/  LOP3.LUT R4, R0, 0x60, RZ, 0xc0, !PT ;  /* 0x0000006000047812 */ /* 0x000fe200078ec0ff */
[----:B------:R-:W-:Y:S01]  /*6890*/  HFMA2 R53, -RZ, RZ, 0, 0 ;  /* 0x00000000ff357431 */ /* 0x000fe200000001ff */
[----:B------:R-:W-:Y:S01]  /*68a0*/  LOP3.LUT R57, R57, 0x4, RZ, 0xc0, !PT ;  /* 0x0000000439397812 */ /* 0x000fe200078ec0ff */
[----:B------:R-:W-:Y:S01]  /*68b0*/  USHF.R.S32.HI UR54, URZ, 0x1f, UR5 ;  /* 0x0000001fff367899 */ /* 0x000fe20008011405 */
[----:B------:R-:W-:Y:S01]  /*68c0*/  LOP3.LUT R56, R4, 0xc, R56, 0xf8, !PT ;  /* 0x0000000c04387812 */ /* 0x000fe200078ef838 */
[----:B------:R-:W-:Y:S01]  /*68d0*/  IMAD.MOV.U32 R55, RZ, RZ, 0x1 ;  /* 0x00000001ff377424 */ /* 0x000fe200078e00ff */
[----:B------:R-:W4:Y:S01]  /*68e0*/  LDC.64 R48, c[0x0][0x9a8] ;  /* 0x00026a00ff307b82 */ /* 0x000f220000000a00 */
[----:B------:R-:W-:Y:S01]  /*68f0*/  ULEA.HI UR54, UR54, UR5, URZ, 0x6 ;  /* 0x0000000536367291 */ /* 0x000fe2000f8f30ff */
[----:B------:R-:W-:Y:S01]  /*6900*/  LOP3.LUT R56, R56, 0x790, R0, 0xf8, !PT ;  /* 0x0000079038387812 */ /* 0x000fe200078ef800 */
[----:B------:R-:W-:Y:S01]  /*6910*/  IMAD.MOV.U32 R22, RZ, RZ, RZ ;  /* 0x000000ffff167224 */ /* 0x000fe200078e00ff */
[----:B------:R-:W-:Y:S01]  /*6920*/  LOP3.LUT R23, R23, 0x600000, RZ, 0xc0, !PT ;  /* 0x0060000017177812 */ /* 0x000fe200078ec0ff */
[----:B------:R-:W-:Y:S01]  /*6930*/  IMAD.MOV.U32 R54, RZ, RZ, RZ ;  /* 0x000000ffff367224 */ /* 0x000fe200078e00ff */
[----:B------:R-:W2:Y:S01]  /*6940*/  LDCU UR63, c[0x0][0x370] ;  /* 0x00006e00ff3f77ac */ /* 0x000ea20008000800 */
[----:B-1----:R-:W-:Y:S01]  /*6950*/  ULEA UR51, UR4, UR51, 0x18 ;  /* 0x0000003304337291 */ /* 0x002fe2000f8ec0ff */
[----:B---3--:R-:W-:Y:S01]  /*6960*/  MOV R62, UR6 ;  /* 0x00000006003e7c02 */ /* 0x008fe20008000f00 */
[----:B------:R-:W-:Y:S01]  /*6970*/  IMAD.U32 R61, RZ, RZ, UR7 ;  /* 0x00000007ff3d7e24 */ /* 0x000fe2000f8e00ff */
[----:B------:R-:W1:Y:S01]  /*6980*/  LDCU UR48, c[0x0][0xc0c] ;  /* 0x00018180ff3077ac */ /* 0x000e620008000800 */
[----:B------:R-:W-:-:S05]  /*6990*/  UIADD3 UR4, UPT, UPT, UR51, 0x200, URZ ;  /* 0x0000020033047890 */ /* 0x000fca000fffe0ff */
[----:B------:R-:W3:Y:S01]  /*69a0*/  LDS R2, [UR51+0x130] ;  /* 0x00013033ff027984 */ /* 0x000ee20008000800 */
[----:B------:R-:W1:Y:S01]  /*69b0*/  LDCU UR38, c[0x0][0xc30] ;  /* 0x00018600ff2677ac */ /* 0x000e620008000800 */
[----:B------:R-:W-:Y:S01]  /*69c0*/  MOV R52, UR4 ;  /* 0x0000000400347c02 */ /* 0x000fe20008000f00 */
[----:B------:R-:W1:Y:S03]  /*69d0*/  LDCU.64 UR60, c[0x0][0x988] ;  /* 0x00013100ff3c77ac */ /* 0x000e660008000a00 */
[----:B------:R-:W-:Y:S01]  /*69e0*/  LEA R56, R56, R52, 0x2 ;  /* 0x0000003438387211 */ /* 0x000fe200078e10ff */
[----:B------:R-:W1:Y:S04]  /*69f0*/  LDCU.64 UR46, c[0x0][0xc28] ;  /* 0x00018500ff2e77ac */ /* 0x000e680008000a00 */
[--C-:B------:R-:W-:Y:S01]  /*6a00*/  IMAD R67, R67, -0x10, R56.reuse ;  /* 0xfffffff043437824 */ /* 0x100fe200078e0238 */
[----:B------:R-:W1:Y:S01]  /*6a10*/  LDCU.128 UR56, c[0x0][0xc10] ;  /* 0x00018200ff3877ac */ /* 0x000e620008000c00 */
[----:B------:R-:W-:Y:S01]  /*6a20*/  IMAD R66, R57, -0x10, R56 ;  /* 0xfffffff039427824 */ /* 0x000fe200078e0238 */
[----:B------:R-:W1:Y:S01]  /*6a30*/  LDCU UR62, c[0x0][0x374] ;  /* 0x00006e80ff3e77ac */ /* 0x000e620008000800 */
[----:B------:R-:W-:Y:S01]  /*6a40*/  USHF.R.S32.HI UR54, URZ, 0x6, UR54 ;  /* 0x00000006ff367899 */ /* 0x000fe20008011436 */
[----:B------:R-:W-:Y:S01]  /*6a50*/  UMOV UR55, URZ ;  /* 0x000000ff00377c82 */ /* 0x000fe20008000000 */
[----:B------:R-:W-:Y:S01]  /*6a60*/  UMOV UR52, URZ ;  /* 0x000000ff00347c82 */ /* 0x000fe20008000000 */
[C---:B---3--:R-:W-:Y:S01]  /*6a70*/  VIADD R3, R2.reuse, 0x40 ;  /* 0x0000004002037836 */ /* 0x048fe20000000000 */
[----:B------:R-:W-:-:S04]  /*6a80*/  LOP3.LUT R2, R2, 0xffff, RZ, 0xc0, !PT ;  /* 0x0000ffff02027812 */ /* 0x000fc800078ec0ff */
[----:B------:R-:W-:-:S05]  /*6a90*/  LOP3.LUT R3, R3, 0xffff, RZ, 0xc0, !PT ;  /* 0x0000ffff03037812 */ /* 0x000fca00078ec0ff */
[----:B-12-4-:R3:W-:Y:S02]  /*6aa0*/  STL.64 [R1], R2 ;  /* 0x0000000201007387 */ /* 0x0167e40000100a00 */
.L_x_143:
[----:B---3--:R-:W-:Y:S04]  /*6ab0*/  SHF.L.U32 R2, R53, 0x1f, RZ ;  /* 0x0000001f35027819 */ /* 0x008fe800000006ff */
[----:B-1----:R-:W1:Y:S02]  /*6ac0*/  SYNCS.PHASECHK.TRANS64.TRYWAIT P0, [UR51+0xe0], R2 ;  /* 0x0000e002ff0075a7 */ /* 0x002e640008001133 */
[----:B-1----:R-:W-:Y:S05]  /*6ad0*/  @!P0 BRA `(.L_x_100) ;  /* 0x0000004400bc8947 */ /* 0x002fea0003800000 */
.L_x_201:
[----:B------:R-:W2:Y:S01]  /*6ae0*/  LDS.128 R4, [UR51+0x120] ;  /* 0x00012033ff047984 */ /* 0x000ea20008000c00 */
[----:B------:R-:W-:Y:S01]  /*6af0*/  UISETP.GE.AND UP0, UPT, UR39, 0x1, UPT ;  /* 0x000000012700788c */ /* 0x000fe2000bf06270 */
[----:B------:R-:W-:Y:S01]  /*6b00*/  @!PT LDS RZ, [RZ] ;  /* 0x00000000fffff984 */ /* 0x000fe20000000800 */
[----:B------:R-:W-:Y:S01]  /*6b10*/  @!PT LDS RZ, [RZ] ;  /* 0x00000000fffff984 */ /* 0x000fe20000000800 */
[----:B------:R-:W-:Y:S01]  /*6b20*/  @!PT LDS RZ, [RZ] ;  /* 0x00000000fffff984 */ /* 0x000fe20000000800 */
[----:B------:R-:W-:Y:S01]  /*6b30*/  @!PT LDS RZ, [RZ] ;  /* 0x00000000fffff984 */ /* 0x000fe20000000800 */
[----:B------:R3:W-:Y:S06]  /*6b40*/  MEMBAR.ALL.CTA ;  /* 0x0000000000007992 */ /* 0x0007ec0000008000 */
[----:B---3--:R-:W3:Y:S01]  /*6b50*/  FENCE.VIEW.ASYNC.S ;  /* 0x00000000000073c6 */ /* 0x008ee20000000000 */
[----:B--2---:R-:W-:Y:S11]  /*6b60*/  LOP3.LUT P0, RZ, R6, 0x1, RZ, 0xc0, !PT ;  /* 0x0000000106ff7812 */ /* 0x004ff6000780c0ff */
[----:B------:R-:W-:Y:S02]  /*6b70*/  @!UPT UIADD3 URZ, UPT, UPT, URZ, URZ, URZ ;  /* 0x000000fffffff290 */ /* 0x000fe4000fffe0ff */
[----:B---3--:R-:W-:Y:S01]  /*6b80*/  VOTEU.ANY UP1, P0 ;  /* 0x0000000000ff7886 */ /* 0x008fe20000020100 */
[----:B------:R-:W-:Y:S01]  /*6b90*/  PLOP3.LUT P0, PT, PT, PT, UP1, 0x80, 0x8 ;  /* 0x000000000008781c */ /* 0x000fe20003f0f018 */
[----:B------:R-:W-:Y:S06]  /*6ba0*/  UP2UR UR4, UPR, URZ, 0x2 ;  /* 0x00000002ff047883 */ /* 0x000fec0008000000 */
[----:B------:R-:W-:Y:S01]  /*6bb0*/  IMAD.U32 R68, RZ, RZ, UR4 ;  /* 0x00000004ff447e24 */ /* 0x000fe2000f8e00ff */
[----:B------:R-:W-:Y:S04]  /*6bc0*/  UIADD3 UR4, UPT, UPT, UR51, 0xe8, URZ ;  /* 0x000000e833047890 */ /* 0x000fe8000fffe0ff */
[----:B------:R-:W-:Y:S01]  /*6bd0*/  UPRMT UR4, URZ, 0x654, UR4 ;  /* 0x00000654ff047896 */ /* 0x000fe20008000004 */
[----:B-1----:R-:W-:Y:S02]  /*6be0*/  @P0 MOV R2, R4 ;  /* 0x0000000400020202 */ /* 0x002fe40000000f00 */
[----:B------:R-:W-:Y:S02]  /*6bf0*/  @P0 LOP3.LUT R0, R5, 0xffff, RZ, 0xc0, !PT ;  /* 0x0000ffff05000812 */ /* 0x000fe400078ec0ff */
[----:B------:R-:W-:Y:S02]  /*6c00*/  @P0 R2UR UR6, R2 ;  /* 0x00000000020602ca */ /* 0x000fe400000e0000 */
[----:B------:R-:W-:Y:S01]  /*6c10*/  @P0 R2UR UR5, R0 ;  /* 0x00000000000502ca */ /* 0x000fe200000e0000 */
[----:B------:R-:W-:Y:S01]  /*6c20*/  IMAD.U32 R0, RZ, RZ, UR54 ;  /* 0x00000036ff007e24 */ /* 0x000fe2000f8e00ff */
[----:B------:R-:W-:Y:S04]  /*6c30*/  SYNCS.ARRIVE.TRANS64.RED.A1T0 RZ, [UR4], RZ ;  /* 0x000000ffffff79a7 */ /* 0x000fe80008100404 */
[----:B------:R-:W-:Y:S05]  /*6c40*/  IABS R2, R0 ;  /* 0x0000000000027213 */ /* 0x000fea0000000000 */
[----:B------:R-:W-:Y:S02]  /*6c50*/  @UP1 UMOV UR37, UR6 ;  /* 0x0000000600251c82 */ /* 0x000fe40008000000 */
[----:B------:R-:W-:Y:S01]  /*6c60*/  @UP1 UMOV UR36, UR5 ;  /* 0x0000000500241c82 */ /* 0x000fe20008000000 */
[----:B------:R-:W-:Y:S05]  /*6c70*/  BRA.U !UP0, `(.L_x_101) ;  /* 0x0000000108cc7547 */ /* 0x000fea000b800000 */
[----:B------:R-:W1:Y:S01]  /*6c80*/  LDCU UR9, c[0x0][0xc20] ;  /* 0x00018400ff0977ac */ /* 0x000e620008000800 */
[----:B------:R-:W-:Y:S02]  /*6c90*/  UIMAD.WIDE.U32 UR4, UR62, UR59, URZ ;  /* 0x0000003b3e0472a5 */ /* 0x000fe4000f8e00ff */
[----:B------:R-:W-:Y:S02]  /*6ca0*/  UIMAD.WIDE.U32 UR6, UR63, UR56, URZ ;  /* 0x000000383f0672a5 */ /* 0x000fe4000f8e00ff */
[----:B------:R-:W-:Y:S02]  /*6cb0*/  UIMAD.WIDE.U32 UR10, UR36, UR59, URZ ;  /* 0x0000003b240a72a5 */ /* 0x000fe4000f8e00ff */
[----:B------:R-:W-:Y:S02]  /*6cc0*/  UISETP.NE.AND UP0, UPT, UR58, 0x1, UPT ;  /* 0x000000013a00788c */ /* 0x000fe4000bf05270 */
[----:B------:R-:W-:Y:S02]  /*6cd0*/  UISETP.NE.AND UP1, UPT, UR48, 0x1, UPT ;  /* 0x000000013000788c */ /* 0x000fe4000bf25270 */
[----:B------:R-:W-:Y:S02]  /*6ce0*/  UISETP.NE.AND UP2, UPT, UR39, 0x1, UPT ;  /* 0x000000012700788c */ /* 0x000fe4000bf45270 */
[----:B------:R-:W-:Y:S01]  /*6cf0*/  UIMAD.WIDE.U32 UR12, UR37, UR56, URZ ;  /* 0x00000038250c72a5 */ /* 0x000fe2000f8e00ff */
[----:B------:R-:W-:Y:S01]  /*6d00*/  UMOV UR4, UR5 ;  /* 0x0000000500047c82 */ /* 0x000fe20008000000 */
[----:B------:R-:W-:Y:S01]  /*6d10*/  UMOV UR6, UR11 ;  /* 0x0000000b00067c82 */ /* 0x000fe20008000000 */
[----:B-1----:R-:W-:Y:S03]  /*6d20*/  USHF.R.U32.HI UR8, URZ, UR9, UR4 ;  /* 0x00000009ff087299 */ /* 0x002fe60008011604 */
[----:B------:R-:W-:Y:S02]  /*6d30*/  UMOV UR4, UR7 ;  /* 0x0000000700047c82 */ /* 0x000fe40008000000 */
[----:B------:R-:W-:Y:S02]  /*6d40*/  USHF.R.U32.HI UR5, URZ, UR57, UR4 ;  /* 0x00000039ff057299 */ /* 0x000fe40008011604 */
[----:B------:R-:W-:Y:S02]  /*6d50*/  USEL UR4, UR62, UR8, !UP0 ;  /* 0x000000083e047287 */ /* 0x000fe4000c000000 */
[----:B------:R-:W-:Y:S02]  /*6d60*/  USHF.R.U32.HI UR8, URZ, UR9, UR6 ;  /* 0x00000009ff087299 */ /* 0x000fe40008011606 */
[----:B------:R-:W-:Y:S02]  /*6d70*/  UIMAD.WIDE.U32 UR6, UR4, UR46, URZ ;  /* 0x0000002e040672a5 */ /* 0x000fe4000f8e00ff */
[----:B------:R-:W-:Y:S02]  /*6d80*/  USEL UR9, UR63, UR5, !UP1 ;  /* 0x000000053f097287 */ /* 0x000fe4000c800000 */
[----:B------:R-:W-:Y:S02]  /*6d90*/  USEL UR8, UR36, UR8, !UP0 ;  /* 0x0000000824087287 */ /* 0x000fe4000c000000 */
[----:B------:R-:W-:Y:S01]  /*6da0*/  UIMAD.WIDE.U32 UR10, UR9, UR46, URZ ;  /* 0x0000002e090a72a5 */ /* 0x000fe2000f8e00ff */
[----:B------:R-:W-:Y:S01]  /*6db0*/  UMOV UR6, UR7 ;  /* 0x0000000700067c82 */ /* 0x000fe20008000000 */
[----:B------:R-:W-:Y:S01]  /*6dc0*/  UMOV UR5, UR13 ;  /* 0x0000000d00057c82 */ /* 0x000fe20008000000 */
[----:B------:R-:W-:Y:S02]  /*6dd0*/  @UP2 USHF.R.U32.HI UR4, URZ, UR47, UR6 ;  /* 0x0000002fff042299 */ /* 0x000fe40008011606 */
[----:B------:R-:W-:Y:S02]  /*6de0*/  USHF.R.U32.HI UR5, URZ, UR57, UR5 ;  /* 0x00000039ff057299 */ /* 0x000fe40008011605 */
[----:B------:R-:W-:Y:S02]  /*6df0*/  UIMAD UR4, UR39, UR4, URZ ;  /* 0x00000004270472a4 */ /* 0x000fe4000f8e02ff */
[----:B------:R-:W-:Y:S02]  /*6e00*/  USEL UR5, UR37, UR5, !UP1 ;  /* 0x0000000525057287 */ /* 0x000fe4000c800000 */
[----:B------:R-:W-:Y:S01]  /*6e10*/  UISETP.GE.AND UP0, UPT, UR8, UR4, UPT ;  /* 0x000000040800728c */ /* 0x000fe2000bf06270 */
[----:B------:R-:W-:Y:S01]  /*6e20*/  UMOV UR6, UR11 ;  /* 0x0000000b00067c82 */ /* 0x000fe20008000000 */
[----:B------:R-:W-:Y:S02]  /*6e30*/  UIMAD.WIDE.U32 UR10, UR8, UR46, URZ ;  /* 0x0000002e080a72a5 */ /* 0x000fe4000f8e00ff */
[----:B------:R-:W-:Y:S04]  /*6e40*/  @UP2 USHF.R.U32.HI UR9, URZ, UR47, UR6 ;  /* 0x0000002fff092299 */ /* 0x000fe80008011606 */
[----:B------:R-:W-:Y:S01]  /*6e50*/  UIMAD UR6, UR39, UR9, URZ ;  /* 0x00000009270672a4 */ /* 0x000fe2000f8e02ff */
[----:B------:R-:W-:Y:S03]  /*6e60*/  UMOV UR4, UR11 ;  /* 0x0000000b00047c82 */ /* 0x000fe60008000000 */
[----:B------:R-:W-:Y:S02]  /*6e70*/  UISETP.GE.OR UP0, UPT, UR5, UR6, UP0 ;  /* 0x000000060500728c */ /* 0x000fe40008706670 */
[----:B------:R-:W-:Y:S02]  /*6e80*/  USHF.R.U32.HI UR4, URZ, UR47, UR4 ;  /* 0x0000002fff047299 */ /* 0x000fe40008011604 */
[----:B------:R-:W-:Y:S02]  /*6e90*/  UIMAD.WIDE.U32 UR6, UR5, UR46, URZ ;  /* 0x0000002e050672a5 */ /* 0x000fe4000f8e00ff */
[----:B------:R-:W-:Y:S02]  /*6ea0*/  USEL UR11, UR8, UR4, !UP2 ;  /* 0x00000004080b7287 */ /* 0x000fe4000d000000 */
[----:B------:R-:W-:Y:S02]  /*6eb0*/  UIADD3 UR6, UPT, UPT, -UR5, URZ, URZ ;  /* 0x000000ff05067290 */ /* 0x000fe4000fffe1ff */
[----:B------:R-:W-:Y:S02]  /*6ec0*/  UIADD3 UR10, UPT, UPT, -UR11, URZ, URZ ;  /* 0x000000ff0b0a7290 */ /* 0x000fe4000fffe1ff */
[----:B------:R-:W-:Y:S02]  /*6ed0*/  UIMAD UR6, UR48, UR6, UR37 ;  /* 0x00000006300672a4 */ /* 0x000fe4000f8e0225 */
[----:B------:R-:W-:Y:S01]  /*6ee0*/  UIMAD UR10, UR39, UR10, UR8 ;  /* 0x0000000a270a72a4 */ /* 0x000fe2000f8e0208 */
[----:B------:R-:W-:Y:S01]  /*6ef0*/  @!UP0 UMOV UR4, UR7 ;  /* 0x0000000700048c82 */ /* 0x000fe20008000000 */
[----:B------:R-:W-:Y:S02]  /*6f00*/  UIADD3 UR7, UPT, UPT, -UR8, URZ, URZ ;  /* 0x000000ff08077290 */ /* 0x000fe4000fffe1ff */
[----:B------:R-:W-:Y:S04]  /*6f10*/  @!UP0 USHF.R.U32.HI UR4, URZ, UR47, UR4 ;  /* 0x0000002fff048299 */ /* 0x000fe80008011604 */
[----:B------:R-:W-:Y:S04]  /*6f20*/  @!UP0 USEL UR4, UR5, UR4, !UP2 ;  /* 0x0000000405048287 */ /* 0x000fe8000d000000 */
[----:B------:R-:W-:Y:S02]  /*6f30*/  @!UP0 UIMAD UR9, UR9, UR10, UR4 ;  /* 0x0000000a090982a4 */ /* 0x000fe4000f8e0204 */
[----:B------:R-:W-:Y:S02]  /*6f40*/  @!UP0 UIADD3 UR10, UPT, UPT, UR11, -UR4, URZ ;  /* 0x800000040b0a8290 */ /* 0x000fe4000fffe0ff */
[----:B------:R-:W-:Y:S02]  /*6f50*/  UIMAD UR4, UR58, UR7, UR36 ;  /* 0x000000073a0472a4 */ /* 0x000fe4000f8e0224 */
[----:B------:R-:W-:Y:S03]  /*6f60*/  @!UP0 UIMAD UR8, UR10, UR39, UR5 ;  /* 0x000000270a0882a4 */ /* 0x000fe6000f8e0205 */
[----:B------:R-:W-:Y:S02]  /*6f70*/  @!UP0 UMOV UR5, UR9 ;  /* 0x0000000900058c82 */ /* 0x000fe40008000000 */
[----:B------:R-:W-:Y:S02]  /*6f80*/  UIMAD UR37, UR5, UR48, UR6 ;  /* 0x00000030052572a4 */ /* 0x000fe4000f8e0206 */
[----:B------:R-:W-:Y:S11]  /*6f90*/  UIMAD UR36, UR8, UR58, UR4 ;  /* 0x0000003a082472a4 */ /* 0x000ff6000f8e0204 */
[----:B------:R-:W-:Y:S01]  /*6fa0*/  @!UPT UIADD3 URZ, UPT, UPT, URZ, URZ, URZ ;  /* 0x000000fffffff290 */ /* 0x000fe2000fffe0ff */
.L_x_101:
[----:B------:R-:W1:Y:S01]  /*6fb0*/  LDCU UR16, c[0x0][0x388] ;  /* 0x00007100ff1077ac */ /* 0x000e620008000800 */
[----:B------:R-:W-:Y:S01]  /*6fc0*/  R2UR UR6, R2 ;  /* 0x00000000020672ca */ /* 0x000fe200000e0000 */
[----:B------:R-:W-:Y:S01]  /*6fd0*/  IMAD.U32 R8, RZ, RZ, UR21 ;  /* 0x00000015ff087e24 */ /* 0x000fe2000f8e00ff */
[----:B------:R-:W-:Y:S01]  /*6fe0*/  LEA R2, R22, UR49, 0x2 ;  /* 0x0000003116027c11 */ /* 0x000fe2000f8e10ff */
[----:B------:R-:W2:Y:S01]  /*6ff0*/  LDCU UR11, c[0x0][0x38c] ;  /* 0x00007180ff0b77ac */ /* 0x000ea20008000800 */
[----:B------:R-:W-:Y:S01]  /*7000*/  IABS R0, R0 ;  /* 0x0000000000007213 */ /* 0x000fe20000000000 */
[----:B------:R-:W-:Y:S01]  /*7010*/  BSSY.RECONVERGENT B6, `(.L_x_102) ;  /* 0x0000094000067945 */ /* 0x000fe20003800200 */
[----:B------:R-:W-:Y:S01]  /*7020*/  IABS R8, R8 ;  /* 0x0000000800087213 */ /* 0x000fe20000000000 */
[----:B------:R-:W-:Y:S01]  /*7030*/  USHF.L.U32 UR42, UR28, 0x7, URZ ;  /* 0x000000071c2a7899 */ /* 0x000fe200080006ff */
[----:B------:R-:W5:Y:S01]  /*7040*/  LDL R2, [R2] ;  /* 0x0000000002027983 */ /* 0x000f620000100800 */
[----:B------:R-:W-:Y:S01]  /*7050*/  IMAD.MOV R0, RZ, RZ, -R0 ;  /* 0x000000ffff007224 */ /* 0x000fe200078e0a00 */
[----:B------:R-:W-:Y:S02]  /*7060*/  R2UR UR9, R8 ;  /* 0x00000000080972ca */ /* 0x000fe400000e0000 */
[----:B------:R-:W-:Y:S01]  /*7070*/  @P0 SHF.R.U32.HI R4, RZ, 0x10, R5 ;  /* 0x00000010ff040819 */ /* 0x000fe20000011605 */
[----:B------:R-:W3:Y:S01]  /*7080*/  I2F.RP R3, UR6 ;  /* 0x0000000600037d06 */ /* 0x000ee20008209400 */
[----:B------:R-:W-:Y:S02]  /*7090*/  R2UR UR17, R70 ;  /* 0x00000000461172ca */ /* 0x000fe400000e0000 */
[----:B------:R-:W-:Y:S02]  /*70a0*/  @P0 R2UR UR17, R4 ;  /* 0x00000000041102ca */ /* 0x000fe400000e0000 */
[----:B------:R-:W-:Y:S05]  /*70b0*/  LOP3.LUT P0, RZ, R52, 0x1b0, RZ, 0xc0, !PT ;  /* 0x000001b034ff7812 */ /* 0x000fea000780c0ff */
[----:B---3--:R-:W3:Y:S01]  /*70c0*/  MUFU.RCP R3, R3 ;  /* 0x0000000300037308 */ /* 0x008ee20000001000 */
[----:B--2---:R-:W-:Y:S05]  /*70d0*/  IMAD.U32 R8, RZ, RZ, UR11 ;  /* 0x0000000bff087e24 */ /* 0x004fea000f8e00ff */
[----:B------:R-:W-:Y:S01]  /*70e0*/  IMAD.U32 R70, RZ, RZ, UR17 ;  /* 0x00000011ff467e24 */ /* 0x000fe2000f8e00ff */
[----:B------:R-:W-:Y:S04]  /*70f0*/  IABS R8, R8 ;  /* 0x0000000800087213 */ /* 0x000fe80000000000 */
[----:B------:R-:W2:Y:S01]  /*7100*/  I2F.RP R10, R8 ;  /* 0x00000008000a7306 */ /* 0x000ea20000209400 */
[----:B---3--:R-:W-:Y:S09]  /*7110*/  VIADD R3, R3, 0xffffffe ;  /* 0x0ffffffe03037836 */ /* 0x008ff20000000000 */
[----:B------:R-:W3:Y:S10]  /*7120*/  F2I.FTZ.U32.TRUNC.NTZ R3, R3 ;  /* 0x0000000300037305 */ /* 0x000ef4000021f000 */
[----:B--2---:R-:W2:Y:S01]  /*7130*/  MUFU.RCP R10, R10 ;  /* 0x0000000a000a7308 */ /* 0x004ea20000001000 */
[----:B---3--:R-:W-:Y:S01]  /*7140*/  R2UR UR5, R3 ;  /* 0x00000000030572ca */ /* 0x008fe200000e0000 */
[----:B-1----:R-:W-:Y:S05]  /*7150*/  IMAD.U32 R3, RZ, RZ, UR16 ;  /* 0x00000010ff037e24 */ /* 0x002fea000f8e00ff */
[----:B------:R-:W-:Y:S04]  /*7160*/  IABS R3, R3 ;  /* 0x0000000300037213 */ /* 0x000fe80000000000 */
[----:B------:R-:W-:Y:S01]  /*7170*/  R2UR UR7, R3 ;  /* 0x00000000030772ca */ /* 0x000fe200000e0000 */
[----:B--2---:R-:W-:Y:S02]  /*7180*/  VIADD R10, R10, 0xffffffe ;  /* 0x0ffffffe0a0a7836 */ /* 0x004fe40000000000 */
[----:B------:R-:W-:Y:S02]  /*7190*/  UIADD3 UR4, UPT, UPT, URZ, -UR5, URZ ;  /* 0x80000005ff047290 */ /* 0x000fe4000fffe0ff */
[----:B------:R-:W1:Y:S02]  /*71a0*/  F2I.FTZ.U32.TRUNC.NTZ R11, R10 ;  /* 0x0000000a000b7305 */ /* 0x000e64000021f000 */
[----:B------:R-:W-:Y:S03]  /*71b0*/  UIMAD UR8, UR4, UR6, URZ ;  /* 0x00000006040872a4 */ /* 0x000fe6000f8e02ff */
[----:B------:R-:W-:Y:S02]  /*71c0*/  UMOV UR4, URZ ;  /* 0x000000ff00047c82 */ /* 0x000fe40008000000 */
[----:B------:R-:W-:Y:S02]  /*71d0*/  UIMAD.WIDE.U32 UR4, UR5, UR8, UR4 ;  /* 0x00000008050472a5 */ /* 0x000fe4000f8e0004 */
[----:B------:R-:W-:Y:S02]  /*71e0*/  R2UR UR8, R0 ;  /* 0x00000000000872ca */ /* 0x000fe400000e0000 */
[----:B------:R-:W2:Y:S03]  /*71f0*/  I2F.RP R0, UR7 ;  /* 0x0000000700007d06 */ /* 0x000ea60008209400 */
[----:B------:R-:W-:Y:S01]  /*7200*/  UMOV UR4, UR5 ;  /* 0x0000000500047c82 */ /* 0x000fe20008000000 */
[--C-:B-1----:R-:W-:Y:S01]  /*7210*/  IMAD.MOV R3, RZ, RZ, -R11.reuse ;  /* 0x000000ffff037224 */ /* 0x102fe200078e0a0b */
[----:B------:R-:W-:Y:S01]  /*7220*/  UIMAD.WIDE.U32 UR4, UR4, UR9, URZ ;  /* 0x00000009040472a5 */ /* 0x000fe2000f8e00ff */
[----:B------:R-:W-:Y:S02]  /*7230*/  IMAD.MOV.U32 R10, RZ, RZ, RZ ;  /* 0x000000ffff0a7224 */ /* 0x000fe400078e00ff */
[----:B------:R-:W-:Y:S04]  /*7240*/  IMAD R3, R3, R8, RZ ;  /* 0x0000000803037224 */ /* 0x000fe800078e02ff */
[----:B------:R-:W-:Y:S01]  /*7250*/  UMOV UR43, UR5 ;  /* 0x00000005002b7c82 */ /* 0x000fe20008000000 */
[----:B------:R-:W-:Y:S01]  /*7260*/  IMAD.HI.U32 R11, R11, R3, R10 ;  /* 0x000000030b0b7227 */ /* 0x000fe200078e000a */
[----:B------:R-:W-:Y:S01]  /*7270*/  UIMAD UR4, UR43, UR8, UR9 ;  /* 0x000000082b0472a4 */ /* 0x000fe2000f8e0209 */
[----:B--2---:R-:W1:Y:S03]  /*7280*/  MUFU.RCP R0, R0 ;  /* 0x0000000000007308 */ /* 0x004e660000001000 */
[----:B------:R-:W-:Y:S11]  /*7290*/  UISETP.GT.U32.AND UP0, UPT, UR6, UR4, UPT ;  /* 0x000000040600728c */ /* 0x000ff6000bf04070 */
[----:B------:R-:W-:Y:S02]  /*72a0*/  @!UP0 UIADD3 UR4, UPT, UPT, UR4, -UR6, URZ ;  /* 0x8000000604048290 */ /* 0x000fe4000fffe0ff */
[----:B------:R-:W-:Y:S01]  /*72b0*/  @!UP0 UIADD3 UR43, UPT, UPT, UR43, 0x1, URZ ;  /* 0x000000012b2b8890 */ /* 0x000fe2000fffe0ff */
[----:B-1----:R-:W-:Y:S01]  /*72c0*/  VIADD R0, R0, 0xffffffe ;  /* 0x0ffffffe00007836 */ /* 0x002fe20000000000 */
[----:B------:R-:W-:Y:S02]  /*72d0*/  UISETP.GE.U32.AND UP2, UPT, UR4, UR6, UPT ;  /* 0x000000060400728c */ /* 0x000fe4000bf46070 */
[----:B------:R-:W-:Y:S02]  /*72e0*/  ULOP3.LUT UR4, UR21, UR54, URZ, 0x3c, !UPT ;  /* 0x0000003615047292 */ /* 0x000fe4000f8e3cff */
[----:B------:R-:W-:Y:S01]  /*72f0*/  UISETP.NE.AND UP0, UPT, UR54, URZ, UPT ;  /* 0x000000ff3600728c */ /* 0x000fe2000bf05270 */
[----:B------:R-:W1:Y:S01]  /*7300*/  F2I.FTZ.U32.TRUNC.NTZ R0, R0 ;  /* 0x0000000000007305 */ /* 0x000e62000021f000 */
[----:B------:R-:W-:Y:S05]  /*7310*/  UISETP.GE.AND UP1, UPT, UR4, URZ, UPT ;  /* 0x000000ff0400728c */ /* 0x000fea000bf26270 */
[----:B------:R-:W-:Y:S06]  /*7320*/  @UP2 UIADD3 UR43, UPT, UPT, UR43, 0x1, URZ ;  /* 0x000000012b2b2890 */ /* 0x000fec000fffe0ff */
[----:B------:R-:W-:Y:S02]  /*7330*/  @!UP1 UIADD3 UR43, UPT, UPT, -UR43, URZ, URZ ;  /* 0x000000ff2b2b9290 */ /* 0x000fe4000fffe1ff */
[----:B------:R-:W-:Y:S01]  /*7340*/  @!UP0 ULOP3.LUT UR43, URZ, UR54, URZ, 0x33, !UPT ;  /* 0x00000036ff2b8292 */ /* 0x000fe2000f8e33ff */
[----:B-1----:R-:W-:Y:S05]  /*7350*/  R2UR UR5, R0 ;  /* 0x00000000000572ca */ /* 0x002fea00000e0000 */
[----:B------:R-:W-:Y:S05]  /*7360*/  IMAD.U32 R0, RZ, RZ, UR43 ;  /* 0x0000002bff007e24 */ /* 0x000fea000f8e00ff */
[----:B------:R-:W-:Y:S03]  /*7370*/  IABS R0, R0 ;  /* 0x0000000000007213 */ /* 0x000fe60000000000 */
[----:B------:R-:W-:Y:S01]  /*7380*/  UIADD3 UR4, UPT, UPT, URZ, -UR5, URZ ;  /* 0x80000005ff047290 */ /* 0x000fe2000fffe0ff */
[----:B------:R-:W-:Y:S03]  /*7390*/  R2UR UR8, R0 ;  /* 0x00000000000872ca */ /* 0x000fe600000e0000 */
[----:B------:R-:W-:Y:S03]  /*73a0*/  UIMAD UR6, UR4, UR7, URZ ;  /* 0x00000007040672a4 */ /* 0x000fe6000f8e02ff */
[----:B------:R-:W-:Y:S02]  /*73b0*/  UMOV UR4, URZ ;  /* 0x000000ff00047c82 */ /* 0x000fe40008000000 */
[----:B------:R-:W-:Y:S07]  /*73c0*/  UIMAD.WIDE.U32 UR4, UR5, UR6, UR4 ;  /* 0x00000006050472a5 */ /* 0x000fee000f8e0004 */
[----:B------:R-:W-:Y:S02]  /*73d0*/  UMOV UR4, UR5 ;  /* 0x0000000500047c82 */ /* 0x000fe40008000000 */
        /* <DEDUP_REMOVED lines=8> */
[----:B------:R-:W-:Y:S04]  /*7460*/  ULOP3.LUT UR4, UR43, UR16, URZ, 0x3c, !UPT ;  /* 0x000000102b047292 */ /* 0x000fe8000f8e3cff */
[----:B------:R-:W-:Y:S05]  /*7470*/  UISETP.GE.AND UP0, UPT, UR4, URZ, UPT ;  /* 0x000000ff0400728c */ /* 0x000fea000bf06270 */
[----:B------:R-:W-:Y:S02]  /*7480*/  @UP1 UIADD3 UR44, UPT, UPT, UR44, 0x1, URZ ;  /* 0x000000012c2c1890 */ /* 0x000fe4000fffe0ff */
[----:B------:R-:W-:Y:S04]  /*7490*/  UISETP.NE.AND UP1, UPT, UR16, URZ, UPT ;  /* 0x000000ff1000728c */ /* 0x000fe8000bf25270 */
[----:B------:R-:W-:Y:S07]  /*74a0*/  @!UP0 UIADD3 UR44, UPT, UPT, -UR44, URZ, URZ ;  /* 0x000000ff2c2c8290 */ /* 0x000fee000fffe1ff */
[----:B------:R-:W-:Y:S02]  /*74b0*/  @!UP1 ULOP3.LUT UR44, URZ, UR16, URZ, 0x33, !UPT ;  /* 0x00000010ff2c9292 */ /* 0x000fe4000f8e33ff */
[----:B------:R-:W-:Y:S04]  /*74c0*/  UISETP.NE.AND UP1, UPT, UR38, 0x1, UPT ;  /* 0x000000012600788c */ /* 0x000fe8000bf25270 */
[----:B------:R-:W-:Y:S05]  /*74d0*/  IMAD.U32 R0, RZ, RZ, UR44 ;  /* 0x0000002cff007e24 */ /* 0x000fea000f8e00ff */
[----:B------:R-:W-:Y:S02]  /*74e0*/  IABS R0, R0 ;  /* 0x0000000000007213 */ /* 0x000fe40000000000 */
[----:B------:R-:W1:Y:S03]  /*74f0*/  @!UP1 LDCU.128 UR12, c[0x0][0xc10] ;  /* 0x00018200ff0c97ac */ /* 0x000e660008000c00 */
[----:B------:R-:W-:Y:S04]  /*7500*/  IMAD.HI.U32 R11, R11, R0, RZ ;  /* 0x000000000b0b7227 */ /* 0x000fe800078e00ff */
[----:B------:R-:W-:Y:S01]  /*7510*/  IMAD.MOV R3, RZ, RZ, -R11 ;  /* 0x000000ffff037224 */ /* 0x000fe200078e0a0b */
[----:B------:R-:W2:Y:S03]  /*7520*/  @!UP1 LDCU UR10, c[0x0][0xc20] ;  /* 0x00018400ff0a97ac */ /* 0x000ea60008000800 */
[C---:B------:R-:W-:Y:S01]  /*7530*/  IMAD R0, R8.reuse, R3, R0 ;  /* 0x0000000308007224 */ /* 0x040fe200078e0200 */
[----:B------:R-:W3:Y:S04]  /*7540*/  @!UP1 LDCU UR5, c[0x0][0xc0c] ;  /* 0x00018180ff0597ac */ /* 0x000ee80008000800 */
[----:B------:R-:W-:Y:S01]  /*7550*/  ISETP.GT.U32.AND P1, PT, R8, R0, PT ;  /* 0x000000000800720c */ /* 0x000fe20003f24070 */
[----:B-1----:R-:W-:Y:S02]  /*7560*/  UIMAD.WIDE.U32 UR6, UR36, UR15, URZ ;  /* 0x0000000f240672a5 */ /* 0x002fe4000f8e00ff */
[----:B------:R-:W-:Y:S02]  /*7570*/  UIMAD.WIDE.U32 UR8, UR37, UR12, URZ ;  /* 0x0000000c250872a5 */ /* 0x000fe4000f8e00ff */
[----:B------:R-:W-:Y:S02]  /*7580*/  @!UP1 UISETP.NE.AND UP0, UPT, UR14, 0x1, UPT ;  /* 0x000000010e00988c */ /* 0x000fe4000bf05270 */
[----:B------:R-:W-:Y:S01]  /*7590*/  ULOP3.LUT UR8, UR44, UR11, URZ, 0x3c, !UPT ;  /* 0x0000000b2c087292 */ /* 0x000fe2000f8e3cff */
[----:B------:R-:W-:Y:S02]  /*75a0*/  @!UP1 UMOV UR6, UR7 ;  /* 0x0000000700069c82 */ /* 0x000fe40008000000 */
[----:B------:R-:W-:Y:S01]  /*75b0*/  @!UP1 UMOV UR4, UR9 ;  /* 0x0000000900049c82 */ /* 0x000fe20008000000 */
[----:B--2---:R-:W-:Y:S02]  /*75c0*/  @!UP1 USHF.R.U32.HI UR6, URZ, UR10, UR6 ;  /* 0x0000000aff069299 */ /* 0x004fe40008011606 */
[----:B------:R-:W-:Y:S01]  /*75d0*/  @!P1 IMAD.IADD R0, R0, 0x1, -R8 ;  /* 0x0000000100009824 */ /* 0x000fe200078e0a08 */
[----:B---3--:R-:W-:Y:S01]  /*75e0*/  @!UP1 UISETP.NE.AND UP2, UPT, UR5, 0x1, UPT ;  /* 0x000000010500988c */ /* 0x008fe2000bf45270 */
[----:B------:R-:W-:Y:S01]  /*75f0*/  @!P1 VIADD R11, R11, 0x1 ;  /* 0x000000010b0b9836 */ /* 0x000fe20000000000 */
[----:B------:R-:W-:Y:S02]  /*7600*/  @!UP1 USHF.R.U32.HI UR4, URZ, UR13, UR4 ;  /* 0x0000000dff049299 */ /* 0x000fe40008011604 */
[----:B------:R-:W-:Y:S01]  /*7610*/  @!UP1 USEL UR6, UR36, UR6, !UP0 ;  /* 0x0000000624069287 */ /* 0x000fe2000c000000 */
[----:B------:R-:W-:Y:S01]  /*7620*/  ISETP.GE.U32.AND P2, PT, R0, R8, PT ;  /* 0x000000080000720c */ /* 0x000fe20003f46070 */
[----:B------:R-:W-:Y:S02]  /*7630*/  @!UP1 USEL UR7, UR37, UR4, !UP2 ;  /* 0x0000000425079287 */ /* 0x000fe4000d000000 */
[----:B------:R-:W-:Y:S02]  /*7640*/  UISETP.GE.AND UP0, UPT, UR8, URZ, UPT ;  /* 0x000000ff0800728c */ /* 0x000fe4000bf06270 */
[----:B------:R-:W-:Y:S02]  /*7650*/  UISETP.NE.AND UP2, UPT, UR11, URZ, UPT ;  /* 0x000000ff0b00728c */ /* 0x000fe4000bf45270 */
[----:B------:R-:W-:Y:S02]  /*7660*/  @!UP1 UIADD3 UR4, UPT, UPT, -UR7, UR6, URZ ;  /* 0x0000000607049290 */ /* 0x000fe4000fffe1ff */
[----:B------:R-:W-:Y:S02]  /*7670*/  @!UP1 UIADD3 UR6, UPT, UPT, UR7, -UR6, URZ ;  /* 0x8000000607069290 */ /* 0x000fe4000fffe0ff */
[----:B------:R-:W-:Y:S02]  /*7680*/  UIADD3 UR7, UPT, UPT, -UR43, URZ, URZ ;  /* 0x000000ff2b077290 */ /* 0x000fe4000fffe1ff */
[----:B------:R-:W-:Y:S01]  /*7690*/  @!UP1 UIMAD UR37, UR4, UR5, UR37 ;  /* 0x00000005042592a4 */ /* 0x000fe2000f8e0225 */
[----:B------:R-:W-:Y:S01]  /*76a0*/  @P2 VIADD R11, R11, 0x1 ;  /* 0x000000010b0b2836 */ /* 0x000fe20000000000 */
[----:B------:R-:W-:Y:S02]  /*76b0*/  UIMAD UR4, UR54, UR7, UR21 ;  /* 0x00000007360472a4 */ /* 0x000fe4000f8e0215 */
[----:B------:R-:W-:Y:S02]  /*76c0*/  @!UP1 UIMAD UR36, UR6, UR14, UR36 ;  /* 0x0000000e062492a4 */ /* 0x000fe4000f8e0224 */
[----:B------:R-:W-:Y:S01]  /*76d0*/  USHF.L.U32 UR53, UR4, 0x6, URZ ;  /* 0x0000000604357899 */ /* 0x000fe200080006ff */
[----:B------:R-:W-:Y:S01]  /*76e0*/  R2UR UR45, R11 ;  /* 0x000000000b2d72ca */ /* 0x000fe200000e0000 */
[----:B------:R-:W-:Y:S04]  /*76f0*/  UIADD3 UR4, UPT, UPT, -UR44, URZ, URZ ;  /* 0x000000ff2c047290 */ /* 0x000fe8000fffe1ff */
[----:B------:R-:W-:Y:S08]  /*7700*/  UIMAD UR43, UR16, UR4, UR43 ;  /* 0x00000004102b72a4 */ /* 0x000ff0000f8e022b */
[----:B------:R-:W-:Y:S02]  /*7710*/  @!UP0 UIADD3 UR45, UPT, UPT, -UR45, URZ, URZ ;  /* 0x000000ff2d2d8290 */ /* 0x000fe4000fffe1ff */
[----:B------:R-:W-:Y:S04]  /*7720*/  @!UP2 ULOP3.LUT UR45, URZ, UR11, URZ, 0x33, !UPT ;  /* 0x0000000bff2da292 */ /* 0x000fe8000f8e33ff */
[----:B------:R-:W-:Y:S04]  /*7730*/  UIADD3 UR5, UPT, UPT, -UR45, URZ, URZ ;  /* 0x000000ff2d057290 */ /* 0x000fe8000fffe1ff */
[----:B------:R-:W-:Y:S01]  /*7740*/  UIMAD UR44, UR11, UR5, UR44 ;  /* 0x000000050b2c72a4 */ /* 0x000fe2000f8e022c */
[----:B------:R-:W-:Y:S11]  /*7750*/  @!P0 BRA `(.L_x_103) ;  /* 0x00000000007c8947 */ /* 0x000ff60003800000 */
[----:B------:R-:W1:Y:S01]  /*7760*/  LDCU.64 UR8, c[0x4][0x80] ;  /* 0x01001000ff0877ac */ /* 0x000e620008000a00 */
[----:B------:R-:W-:Y:S01]  /*7770*/  MOV R16, 0x0 ;  /* 0x0000000000107802 */ /* 0x000fe20000000f00 */
[----:B------:R-:W-:Y:S02]  /*7780*/  HFMA2 R12, -RZ, RZ, 0, 5.9604644775390625e-08 ;  /* 0x00000001ff0c7431 */ /* 0x000fe400000001ff */
[----:B------:R-:W-:Y:S01]  /*7790*/  IMAD.MOV.U32 R8, RZ, RZ, 0x70 ;  /* 0x00000070ff087424 */ /* 0x000fe200078e00ff */
[----:B------:R2:W3:Y:S01]  /*77a0*/  LDC.64 R14, c[0x4][R16] ;  /* 0x01000000100e7b82 */ /* 0x0004e20000000a00 */
[----:B------:R-:W4:Y:S01]  /*77b0*/  LDCU.64 UR6, c[0x4][0x88] ;  /* 0x01001100ff0677ac */ /* 0x000f220008000a00 */
[----:B------:R-:W-:Y:S01]  /*77c0*/  IMAD.MOV.U32 R13, RZ, RZ, RZ ;  /* 0x000000ffff0d7224 */ /* 0x000fe200078e00ff */
[----:B------:R-:W2:Y:S01]  /*77d0*/  LDCU.64 UR4, c[0x4][0x8] ;  /* 0x01000100ff0477ac */ /* 0x000ea20008000a00 */
[----:B-1----:R-:W-:Y:S01]  /*77e0*/  MOV R5, UR9 ;  /* 0x0000000900057c02 */ /* 0x002fe20008000f00 */
[----:B------:R-:W-:Y:S01]  /*77f0*/  IMAD.U32 R4, RZ, RZ, UR8 ;  /* 0x00000008ff047e24 */ /* 0x000fe2000f8e00ff */
[----:B----4-:R-:W-:Y:S01]  /*7800*/  MOV R7, UR7 ;  /* 0x0000000700077c02 */ /* 0x010fe20008000f00 */
[----:B------:R-:W-:Y:S01]  /*7810*/  IMAD.U32 R6, RZ, RZ, UR6 ;  /* 0x00000006ff067e24 */ /* 0x000fe2000f8e00ff */
[----:B--2---:R-:W-:Y:S01]  /*7820*/  MOV R11, UR5 ;  /* 0x00000005000b7c02 */ /* 0x004fe20008000f00 */
[----:B------:R-:W-:Y:S02]  /*7830*/  IMAD.U32 R10, RZ, RZ, UR4 ;  /* 0x00000004ff0a7e24 */ /* 0x000fe4000f8e00ff */
[----:B------:R-:W-:Y:S07]  /*7840*/  LEPC R20, `(.L_x_104) ;  /* 0x000000001014794e */ /* 0x000fee0000000000 */
[----:B---3-5:R-:W-:Y:S05]  /*7850*/  CALL.ABS.NOINC R14 ;  /* 0x000000000e007343 */ /* 0x028fea0003c00000 */
.L_x_104:
[----:B------:R-:W1:Y:S01]  /*7860*/  LDCU.64 UR8, c[0x4][0x80] ;  /* 0x01001000ff0877ac */ /* 0x000e620008000a00 */
[----:B------:R-:W2:Y:S01]  /*7870*/  LDC.64 R16, c[0x4][R16] ;  /* 0x0100000010107b82 */ /* 0x000ea20000000a00 */
[----:B------:R-:W-:Y:S02]  /*7880*/  HFMA2 R12, -RZ, RZ, 0, 5.9604644775390625e-08 ;  /* 0x00000001ff0c7431 */ /* 0x000fe400000001ff */
[----:B------:R-:W-:Y:S02]  /*7890*/  IMAD.MOV.U32 R8, RZ, RZ, 0x70 ;  /* 0x00000070ff087424 */ /* 0x000fe400078e00ff */
[----:B------:R-:W-:Y:S01]  /*78a0*/  IMAD.MOV.U32 R13, RZ, RZ, RZ ;  /* 0x000000ffff0d7224 */ /* 0x000fe200078e00ff */
[----:B------:R-:W3:Y:S01]  /*78b0*/  LDCU.64 UR6, c[0x4][0x88] ;  /* 0x01001100ff0677ac */ /* 0x000ee20008000a00 */
[----:B------:R-:W4:Y:S01]  /*78c0*/  LDCU.64 UR4, c[0x4][0x8] ;  /* 0x01000100ff0477ac */ /* 0x000f220008000a00 */
[----:B-1----:R-:W-:Y:S02]  /*78d0*/  MOV R4, UR8 ;  /* 0x0000000800047c02 */ /* 0x002fe40008000f00 */
[----:B------:R-:W-:Y:S02]  /*78e0*/  MOV R5, UR9 ;  /* 0x0000000900057c02 */ /* 0x000fe40008000f00 */
[----:B---3--:R-:W-:Y:S01]  /*78f0*/  MOV R7, UR7 ;  /* 0x0000000700077c02 */ /* 0x008fe20008000f00 */
[----:B------:R-:W-:Y:S01]  /*7900*/  IMAD.U32 R6, RZ, RZ, UR6 ;  /* 0x00000006ff067e24 */ /* 0x000fe2000f8e00ff */
[----:B----4-:R-:W-:Y:S01]  /*7910*/  MOV R11, UR5 ;  /* 0x00000005000b7c02 */ /* 0x010fe20008000f00 */
[----:B------:R-:W-:Y:S02]  /*7920*/  IMAD.U32 R10, RZ, RZ, UR4 ;  /* 0x00000004ff0a7e24 */ /* 0x000fe4000f8e00ff */
[----:B------:R-:W-:Y:S07]  /*7930*/  LEPC R20, `(.L_x_103) ;  /* 0x000000001014794e */ /* 0x000fee0000000000 */
[----:B--2---:R-:W-:Y:S05]  /*7940*/  CALL.ABS.NOINC R16 ;  /* 0x0000000010007343 */ /* 0x004fea0003c00000 */
.L_x_103:
[----:B------:R-:W-:Y:S05]  /*7950*/  BSYNC.RECONVERGENT B6 ;  /* 0x0000000000067941 */ /* 0x000fea0003800200 */
.L_x_102:
[----:B------:R-:W-:Y:S02]  /*7960*/  R2UR UR6, R65 ;  /* 0x00000000410672ca */ /* 0x000fe400000e0000 */
[----:B------:R-:W-:Y:S02]  /*7970*/  R2UR UR5, R62 ;  /* 0x000000003e0572ca */ /* 0x000fe400000e0000 */
[----:B------:R-:W-:Y:S02]  /*7980*/  R2UR UR4, R61 ;  /* 0x000000003d0472ca */ /* 0x000fe400000e0000 */
[----:B------:R-:W-:Y:S02]  /*7990*/  ISETP.NE.U32.AND P4, PT, R50, RZ, PT ;  /* 0x000000ff3200720c */ /* 0x000fe40003f85070 */
[----:B------:R-:W-:Y:S02]  /*79a0*/  ISETP.NE.U32.AND P2, PT, RZ, UR60, PT ;  /* 0x0000003cff007c0c */ /* 0x000fe4000bf45070 */
[----:B------:R-:W-:Y:S02]  /*79b0*/  ISETP.NE.AND.EX P4, PT, R51, RZ, PT, P4 ;  /* 0x000000ff3300720c */ /* 0x000fe40003f85340 */
[----:B------:R-:W-:Y:S01]  /*79c0*/  ISETP.NE.AND.EX P2, PT, RZ, UR61, PT, P2 ;  /* 0x0000003dff007c0c */ /* 0x000fe2000bf45320 */
[----:B------:R-:W-:Y:S02]  /*79d0*/  UISETP.NE.AND UP2, UPT, UR6, URZ, UPT ;  /* 0x000000ff0600728c */ /* 0x000fe4000bf45270 */
[----:B------:R-:W-:Y:S04]  /*79e0*/  UISETP.NE.U32.AND UP0, UPT, UR5, URZ, UPT ;  /* 0x000000ff0500728c */ /* 0x000fe8000bf05070 */
[----:B------:R-:W-:Y:S01]  /*79f0*/  UISETP.NE.AND.EX UP1, UPT, UR4, URZ, UPT, UP0 ;  /* 0x000000ff0400728c */ /* 0x000fe2000bf25300 */
[----:B------:R-:W-:Y:S01]  /*7a00*/  PLOP3.LUT P1, PT, PT, PT, UP2, 0x80, 0x8 ;  /* 0x000000000008781c */ /* 0x000fe20003f2f028 */
[----:B------:R-:W-:Y:S03]  /*7a10*/  UPLOP3.LUT UP0, UPT, UPT, UPT, UPT, 0x40, 0x4 ;  /* 0x000000000004789c */ /* 0x000fe60003f0e870 */
[----:B------:R-:W-:Y:S06]  /*7a20*/  @UP2 UPLOP3.LUT UP0, UPT, UPT, UPT, UP1, 0x80, 0x8 ;  /* 0x000000000008289c */ /* 0x000fec0003f0f010 */
[----:B------:R-:W-:Y:S01]  /*7a30*/  PLOP3.LUT P0, PT, PT, PT, UP0, 0x80, 0x8 ;  /* 0x000000000008781c */ /* 0x000fe20003f0f008 */
[----:B------:R-:W-:Y:S01]  /*7a40*/  @!UPT UIADD3 URZ, UPT, UPT, URZ, URZ, URZ ;  /* 0x000000fffffff290 */ /* 0x000fe2000fffe0ff */
[----:B------:R-:W-:Y:S11]  /*7a50*/  BRA.U !UP1, `(.L_x_105) ;  /* 0x0000000109407547 */ /* 0x000ff6000b800000 */
[----:B------:R-:W-:Y:S01]  /*7a60*/  UISETP.NE.U32.AND UP0, UPT, UR60, URZ, UPT ;  /* 0x000000ff3c00728c */ /* 0x000fe2000bf05070 */
[----:B------:R-:W-:Y:S01]  /*7a70*/  R2UR UR6, R62 ;  /* 0x000000003e0672ca */ /* 0x000fe200000e0000 */
[----:B------:R-:W1:Y:S01]  /*7a80*/  LDCU.64 UR8, c[0x0][0x358] ;  /* 0x00006b00ff0877ac */ /* 0x000e620008000a00 */
[----:B------:R-:W-:Y:S02]  /*7a90*/  HFMA2 R59, -RZ, RZ, 0, 5.9604644775390625e-08 ;  /* 0x00000001ff3b7431 */ /* 0x000fe400000001ff */
[----:B------:R-:W-:Y:S01]  /*7aa0*/  IMAD.MOV.U32 R0, RZ, RZ, 0x1 ;  /* 0x00000001ff007424 */ /* 0x000fe200078e00ff */
[----:B------:R-:W-:Y:S06]  /*7ab0*/  UISETP.NE.AND.EX UP0, UPT, UR61, URZ, UPT, UP0 ;  /* 0x000000ff3d00728c */ /* 0x000fec000bf05300 */
[----:B------:R-:W-:Y:S05]  /*7ac0*/  PLOP3.LUT P3, PT, PT, PT, UP0, 0x80, 0x8 ;  /* 0x000000000008781c */ /* 0x000fea0003f6f008 */
[----:B------:R-:W2:Y:S01]  /*7ad0*/  @UP0 LDCU.64 UR4, c[0x0][0x988] ;  /* 0x00013100ff0407ac */ /* 0x000ea20008000a00 */
[----:B------:R-:W-:Y:S07]  /*7ae0*/  @UP0 UIMAD UR6, UR50, UR6, URZ ;  /* 0x00000006320602a4 */ /* 0x000fee000f8e02ff */
[----:B------:R-:W-:Y:S01]  /*7af0*/  @!P3 PRMT R59, R0, 0x7610, R59 ;  /* 0x00007610003bb816 */ /* 0x000fe2000000003b */
[----:B--2---:R-:W-:Y:S06]  /*7b00*/  @UP0 UIMAD.WIDE UR4, UR6, 0x4, UR4 ;  /* 0x00000004060408a5 */ /* 0x004fec000f8e0204 */
[----:B------:R-:W-:Y:S02]  /*7b10*/  IMAD.U32 R4, RZ, RZ, UR4 ;  /* 0x00000004ff047e24 */ /* 0x000fe4000f8e00ff */
[----:B------:R-:W-:Y:S03]  /*7b20*/  IMAD.U32 R5, RZ, RZ, UR5 ;  /* 0x00000005ff057e24 */ /* 0x000fe6000f8e00ff */
[----:B------:R-:W2:Y:S02]  /*7b30*/  @!UP0 LDCU UR4, c[0x0][0x980] ;  /* 0x00013000ff0487ac */ /* 0x000ea40008000800 */
[----:B-1---5:R1:W5:Y:S02]  /*7b40*/  @P3 LDG.E R27, desc[UR8][R4.64] ;  /* 0x00000008041b3981 */ /* 0x022364000c1e1900 */
[----:B-12---:R-:W-:Y:S02]  /*7b50*/  @!P3 MOV R27, UR4 ;  /* 0x00000004001bbc02 */ /* 0x006fe40008000f00 */
.L_x_105:
[----:B------:R-:W-:Y:S05]  /*7b60*/  @!P4 BRA `(.L_x_106) ;  /* 0x000000000024c947 */ /* 0x000fea0003800000 */
[----:B------:R-:W-:Y:S01]  /*7b70*/  ISETP.NE.U32.AND P3, PT, R48, RZ, PT ;  /* 0x000000ff3000720c */ /* 0x000fe20003f65070 */
[----:B------:R-:W1:Y:S03]  /*7b80*/  LDCU.64 UR4, c[0x0][0x358] ;  /* 0x00006b00ff0477ac */ /* 0x000e660008000a00 */
[----:B------:R-:W-:Y:S11]  /*7b90*/  ISETP.NE.AND.EX P3, PT, R49, RZ, PT, P3 ;  /* 0x000000ff3100720c */ /* 0x000ff60003f65330 */
[----:B------:R-:W-:Y:S02]  /*7ba0*/  @!UPT UIADD3 URZ, UPT, UPT, URZ, URZ, URZ ;  /* 0x000000fffffff290 */ /* 0x000fe4000fffe0ff */
[----:B------:R-:W2:Y:S01]  /*7bb0*/  @P3 LDC.64 R4, c[0x0][0x9a8] ;  /* 0x00026a00ff043b82 */ /* 0x000ea20000000a00 */
[----:B------:R-:W-:Y:S04]  /*7bc0*/  @P3 IMAD R0, R50, UR50, RZ ;  /* 0x0000003232003c24 */ /* 0x000fe8000f8e02ff */
[----:B--2---:R-:W-:Y:S05]  /*7bd0*/  @P3 IMAD.WIDE R4, R0, 0x4, R4 ;  /* 0x0000000400043825 */ /* 0x004fea00078e0204 */
[----:B-1---5:R1:W5:Y:S02]  /*7be0*/  @P3 LDG.E R24, desc[UR4][R4.64] ;  /* 0x0000000404183981 */ /* 0x022364000c1e1900 */
[----:B-1----:R-:W2:Y:S02]  /*7bf0*/  @!P3 LDC R24, c[0x0][0x9a0] ;  /* 0x00026800ff18bb82 */ /* 0x002ea40000000800 */
.L_x_106:
[----:B-----5:R-:W-:Y:S01]  /*7c00*/  FSETP.NEU.AND P3, PT, R27, RZ, PT ;  /* 0x000000ff1b00720b */ /* 0x020fe20003f6d000 */
[----:B------:R-:W-:Y:S01]  /*7c10*/  BSSY B1, `(.L_x_107) ;  /* 0x0000039000017945 */ /* 0x000fe20003800000 */
[----:B------:R-:W-:Y:S01]  /*7c20*/  SEL R4, RZ, 0xffffffff, P2 ;  /* 0xffffffffff047807 */ /* 0x000fe20001000000 */
[----:B------:R-:W-:Y:S01]  /*7c30*/  IMAD.MOV.U32 R75, RZ, RZ, 0x1 ;  /* 0x00000001ff4b7424 */ /* 0x000fe200078e00ff */
[----:B------:R-:W-:Y:S01]  /*7c40*/  @P1 LOP3.LUT P2, RZ, R59, 0xff, RZ, 0xc0, !PT ;  /* 0x000000ff3bff1812 */ /* 0x000fe2000784c0ff */
[----:B------:R-:W-:Y:S01]  /*7c50*/  IMAD.IADD R25, R23, 0x1, R2 ;  /* 0x0000000117197824 */ /* 0x000fe200078e0202 */
[----:B------:R-:W-:Y:S01]  /*7c60*/  @P1 SEL R0, RZ, 0xffffffff, P3 ;  /* 0xffffffffff001807 */ /* 0x000fe20001800000 */
[----:B------:R-:W-:Y:S01]  /*7c70*/  IMAD R72, R57, -0x10, R67 ;  /* 0xfffffff039487824 */ /* 0x000fe200078e0243 */
[----:B------:R-:W-:Y:S01]  /*7c80*/  LOP3.LUT R55, R55, 0x1, RZ, 0x3c, !PT ;  /* 0x0000000137377812 */ /* 0x000fe200078e3cff */
[----:B------:R-:W-:Y:S01]  /*7c90*/  IMAD.MOV.U32 R74, RZ, RZ, RZ ;  /* 0x000000ffff4a7224 */ /* 0x000fe200078e00ff */
[----:B------:R-:W-:Y:S02]  /*7ca0*/  @P0 SEL R0, R4, R0, !P2 ;  /* 0x0000000004000207 */ /* 0x000fe40005000000 */
[----:B------:R-:W-:Y:S02]  /*7cb0*/  CS2R R38, SRZ ;  /* 0x0000000000267805 */ /* 0x000fe4000001ff00 */
[----:B------:R-:W-:Y:S02]  /*7cc0*/  LEA R73, R22, UR51, 0x3 ;  /* 0x0000003316497c11 */ /* 0x000fe4000f8e18ff */
[----:B------:R-:W-:Y:S02]  /*7cd0*/  CS2R R36, SRZ ;  /* 0x0000000000247805 */ /* 0x000fe4000001ff00 */
[----:B------:R-:W-:Y:S02]  /*7ce0*/  @P1 LOP3.LUT R0, R0, 0x1, RZ, 0xc0, !PT ;  /* 0x0000000100001812 */ /* 0x000fe400078ec0ff */
[----:B------:R-:W-:Y:S02]  /*7cf0*/  CS2R R34, SRZ ;  /* 0x0000000000227805 */ /* 0x000fe4000001ff00 */
[----:B------:R-:W-:Y:S02]  /*7d00*/  PLOP3.LUT P2, PT, PT, PT, UP1, 0x80, 0x8 ;  /* 0x000000000008781c */ /* 0x000fe40003f4f018 */
[----:B------:R-:W-:Y:S02]  /*7d10*/  CS2R R32, SRZ ;  /* 0x0000000000207805 */ /* 0x000fe4000001ff00 */
[----:B------:R-:W-:Y:S02]  /*7d20*/  ISETP.NE.U32.OR P5, PT, R0, 0x1, !P1 ;  /* 0x000000010000780c */ /* 0x000fe40004fa5470 */
[----:B------:R-:W-:Y:S02]  /*7d30*/  CS2R R42, SRZ ;  /* 0x00000000002a7805 */ /* 0x000fe4000001ff00 */
[----:B------:R-:W-:Y:S02]  /*7d40*/  LOP3.LUT P4, R69, R59, 0xff, RZ, 0xc0, !PT ;  /* 0x000000ff3b457812 */ /* 0x000fe4000788c0ff */
[----:B------:R-:W-:Y:S02]  /*7d50*/  CS2R R40, SRZ ;  /* 0x0000000000287805 */ /* 0x000fe4000001ff00 */
[----:B------:R-:W-:Y:S02]  /*7d60*/  SEL R3, RZ, 0xffffffff, P3 ;  /* 0xffffffffff037807 */ /* 0x000fe40001800000 */
[----:B------:R-:W-:Y:S02]  /*7d70*/  CS2R R46, SRZ ;  /* 0x00000000002e7805 */ /* 0x000fe4000001ff00 */
[----:B------:R-:W-:Y:S02]  /*7d80*/  P2R R71, PR, RZ, 0x20 ;  /* 0x00000020ff477803 */ /* 0x000fe40000000000 */
[----:B------:R-:W-:Y:S02]  /*7d90*/  CS2R R44, SRZ ;  /* 0x00000000002c7805 */ /* 0x000fe4000001ff00 */
[----:B------:R-:W-:Y:S02]  /*7da0*/  @P2 SEL R3, R4, R3, !P4 ;  /* 0x0000000304032207 */ /* 0x000fe40006000000 */
[----:B------:R-:W-:Y:S02]  /*7db0*/  @P5 SHF.L.U32 R0, R55, 0x1f, RZ ;  /* 0x0000001f37005819 */ /* 0x000fe400000006ff */
[----:B------:R-:W-:Y:S02]  /*7dc0*/  LOP3.LUT R3, R3, 0x1, RZ, 0xc0, !PT ;  /* 0x0000000103037812 */ /* 0x000fe400078ec0ff */
[----:B------:R1:W3:Y:S02]  /*7dd0*/  @P5 SYNCS.PHASECHK.TRANS64.TRYWAIT P1, [UR51+0x90], R0 ;  /* 0x00009000ff0055a7 */ /* 0x0002e40008021133 */
[----:B------:R-:W-:Y:S04]  /*7de0*/  ISETP.NE.U32.AND P2, PT, R3, 0x1, PT ;  /* 0x000000010300780c */ /* 0x000fe80003f45070 */
[----:B------:R-:W-:Y:S02]  /*7df0*/  P2R R76, PR, RZ, 0x4 ;  /* 0x00000004ff4c7803 */ /* 0x000fe40000000000 */
[----:B-1----:R-:W-:Y:S04]  /*7e00*/  SHF.L.U32 R0, R54, 0x1f, RZ ;  /* 0x0000001f36007819 */ /* 0x002fe800000006ff */
[----:B------:R1:W4:Y:S01]  /*7e10*/  SYNCS.PHASECHK.TRANS64.TRYWAIT P0, [R73+URZ+0xf0], R0 ;  /* 0x0000f000490075a7 */ /* 0x00032200080011ff */
[----:B---3--:R-:W-:Y:S01]  /*7e20*/  @P5 SEL R75, RZ, 0x1, !P1 ;  /* 0x00000001ff4b5807 */ /* 0x008fe20004800000 */
[----:B-1----:R-:W-:Y:S06]  /*7e30*/  @!P5 BRA `(.L_x_108) ;  /* 0x000000000058d947 */ /* 0x002fec0003800000 */
[----:B------:R-:W-:Y:S01]  /*7e40*/  IMAD.MOV.U32 R39, RZ, RZ, RZ ;  /* 0x000000ffff277224 */ /* 0x000fe200078e00ff */
[----:B------:R-:W-:Y:S01]  /*7e50*/  ISETP.NE.AND P1, PT, R75, RZ, PT ;  /* 0x000000ff4b00720c */ /* 0x000fe20003f25270 */
[----:B------:R-:W-:Y:S01]  /*7e60*/  BSSY B0, `(.L_x_109) ;  /* 0x000000c000007945 */ /* 0x000fe20003800000 */
[----:B------:R-:W-:Y:S02]  /*7e70*/  CS2R R46, SRZ ;  /* 0x00000000002e7805 */ /* 0x000fe4000001ff00 */
[----:B------:R-:W-:Y:S02]  /*7e80*/  CS2R R44, SRZ ;  /* 0x00000000002c7805 */ /* 0x000fe4000001ff00 */
[----:B------:R-:W-:Y:S02]  /*7e90*/  CS2R R42, SRZ ;  /* 0x00000000002a7805 */ /* 0x000fe4000001ff00 */
[----:B------:R-:W-:Y:S02]  /*7ea0*/  CS2R R40, SRZ ;  /* 0x0000000000287805 */ /* 0x000fe4000001ff00 */
[----:B------:R-:W-:Y:S02]  /*7eb0*/  CS2R R34, SRZ ;  /* 0x0000000000227805 */ /* 0x000fe4000001ff00 */
[----:B------:R-:W-:Y:S02]  /*7ec0*/  CS2R R32, SRZ ;  /* 0x0000000000207805 */ /* 0x000fe4000001ff00 */
[----:B------:R-:W-:Y:S01]  /*7ed0*/  CS2R R36, SRZ ;  /* 0x0000000000247805 */ /* 0x000fe2000001ff00 */
[----:B------:R-:W-:Y:S06]  /*7ee0*/  @P1 BRA `(.L_x_110) ;  /* 0x00000000000c1947 */ /* 0x000fec0003800000 */
[----:B------:R-:W-:Y:S04]  /*7ef0*/  SHF.L.U32 R3, R55, 0x1f, RZ ;  /* 0x0000001f37037819 */ /* 0x000fe800000006ff */
[----:B------:R-:W1:Y:S02]  /*7f00*/  SYNCS.PHASECHK.TRANS64.TRYWAIT P1, [UR51+0x90], R3 ;  /* 0x00009003ff0075a7 */ /* 0x000e640008021133 */
[----:B-1----:R-:W-:Y:S05]  /*7f10*/  @!P1 BRA `(.L_x_111) ;  /* 0x0000003000c49947 */ /* 0x002fea0003800000 */
.L_x_110:
[----:B------:R-:W-:Y:S05]  /*7f20*/  BSYNC B0 ;  /* 0x0000000000007941 */ /* 0x000fea0003800000 */
.L_x_109:
[----:B------:R-:W-:Y:S01]  /*7f30*/  ISETP.NE.AND P1, PT, R76, RZ, PT ;  /* 0x000000ff4c00720c */ /* 0x000fe20003f25270 */
[----:B------:R-:W-:Y:S11]  /*7f40*/  HFMA2 R74, -RZ, RZ, 0, 5.9604644775390625e-08 ;  /* 0x00000001ff4a7431 */ /* 0x000ff600000001ff */
[----:B------:R-:W-:Y:S01]  /*7f50*/  @!UPT UIADD3 URZ, UPT, UPT, URZ, URZ, URZ ;  /* 0x000000fffffff290 */ /* 0x000fe2000fffe0ff */
[----:B------:R3:W1:Y:S04]  /*7f60*/  @P1 LDS.128 R44, [R56] ;  /* 0x00000000382c1984 */ /* 0x0006680000000c00 */
[----:B------:R3:W1:Y:S04]  /*7f70*/  @P1 LDS.128 R40, [R67+0x10] ;  /* 0x0000100043281984 */ /* 0x0006680000000c00 */
[----:B------:R3:W1:Y:S04]  /*7f80*/  @P1 LDS.128 R32, [R66+0x20] ;  /* 0x0000200042201984 */ /* 0x0006680000000c00 */
[----:B------:R3:W1:Y:S02]  /*7f90*/  @P1 LDS.128 R36, [R72+0x30] ;  /* 0x0000300048241984 */ /* 0x0006640000000c00 */
.L_x_108:
[----:B------:R-:W-:Y:S05]  /*7fa0*/  BSYNC B1 ;  /* 0x0000000000017941 */ /* 0x000fea0003800000 */
.L_x_107:
[----:B-1----:R-:W-:Y:S04]  /*7fb0*/  SHF.R.U32.HI R2, RZ, 0x15, R25 ;  /* 0x00000015ff027819 */ /* 0x002fe80000011619 */
[----:B------:R-:W-:Y:S01]  /*7fc0*/  LOP3.LUT P1, RZ, R2, 0x3, R60, 0x48, !PT ;  /* 0x0000000302ff7812 */ /* 0x000fe2000782483c */
[----:B------:R-:W-:Y:S01]  /*7fd0*/  @!UPT UIADD3 URZ, UPT, UPT, URZ, URZ, URZ ;  /* 0x000000fffffff290 */ /* 0x000fe2000fffe0ff */
[----:B----4-:R-:W-:Y:S11]  /*7fe0*/  @P0 BRA `(.L_x_112) ;  /* 0x0000000000080947 */ /* 0x010ff60003800000 */
[----:B------:R-:W1:Y:S02]  /*7ff0*/  SYNCS.PHASECHK.TRANS64.TRYWAIT P0, [R73+URZ+0xf0], R0 ;  /* 0x0000f000490075a7 */ /* 0x000e6400080011ff */
[----:B-1----:R-:W-:Y:S05]  /*8000*/  @!P0 BRA `(.L_x_113) ;  /* 0x0000003000a08947 */ /* 0x002fea0003800000 */
.L_x_112:
[----:B------:R-:W-:Y:S05]  /*8010*/  @!P1 BRA `(.L_x_114) ;  /* 0x0000000000409947 */ /* 0x000fea0003800000 */
[----:B------:R-:W4:Y:S01]  /*8020*/  LDCU.64 UR8, c[0x4][0x70] ;  /* 0x01000e00ff0877ac */ /* 0x000f220008000a00 */
[----:B------:R-:W-:Y:S01]  /*8030*/  MOV R3, 0x0 ;  /* 0x0000000000037802 */ /* 0x000fe20000000f00 */
[----:B------:R-:W-:Y:S02]  /*8040*/  HFMA2 R12, -RZ, RZ, 0, 5.9604644775390625e-08 ;  /* 0x00000001ff0c7431 */ /* 0x000fe400000001ff */
[----:B------:R-:W-:Y:S02]  /*8050*/  IMAD.MOV.U32 R8, RZ, RZ, 0x192 ;  /* 0x00000192ff087424 */ /* 0x000fe400078e00ff */
[----:B------:R-:W-:Y:S01]  /*8060*/  IMAD.MOV.U32 R13, RZ, RZ, RZ ;  /* 0x000000ffff0d7224 */ /* 0x000fe200078e00ff */
[----:B------:R-:W5:Y:S01]  /*8070*/  LDCU.64 UR6, c[0x4][0x78] ;  /* 0x01000f00ff0677ac */ /* 0x000f620008000a00 */
[----:B------:R-:W1:Y:S01]  /*8080*/  LDC.64 R2, c[0x4][R3] ;  /* 0x0100000003027b82 */ /* 0x000e620000000a00 */
[----:B------:R-:W2:Y:S01]  /*8090*/  LDCU.64 UR4, c[0x4][0x10] ;  /* 0x01000200ff0477ac */ /* 0x000ea20008000a00 */
[----:B----4-:R-:W-:Y:S01]  /*80a0*/  MOV R5, UR9 ;  /* 0x0000000900057c02 */ /* 0x010fe20008000f00 */
[----:B------:R-:W-:Y:S01]  /*80b0*/  IMAD.U32 R4, RZ, RZ, UR8 ;  /* 0x00000008ff047e24 */ /* 0x000fe2000f8e00ff */
[----:B-----5:R-:W-:Y:S01]  /*80c0*/  MOV R7, UR7 ;  /* 0x0000000700077c02 */ /* 0x020fe20008000f00 */
[----:B------:R-:W-:Y:S01]  /*80d0*/  IMAD.U32 R6, RZ, RZ, UR6 ;  /* 0x00000006ff067e24 */ /* 0x000fe2000f8e00ff */
[----:B--2---:R-:W-:Y:S01]  /*80e0*/  MOV R11, UR5 ;  /* 0x00000005000b7c02 */ /* 0x004fe20008000f00 */
[----:B------:R-:W-:Y:S02]  /*80f0*/  IMAD.U32 R10, RZ, RZ, UR4 ;  /* 0x00000004ff0a7e24 */ /* 0x000fe4000f8e00ff */
[----:B------:R-:W-:Y:S07]  /*8100*/  LEPC R20, `(.L_x_114) ;  /* 0x000000001014794e */ /* 0x000fee0000000000 */
[----:B-1-3--:R-:W-:Y:S05]  /*8110*/  CALL.ABS.NOINC R2 ;  /* 0x0000000002007343 */ /* 0x00afea0003c00000 */
.L_x_114:
[----:B------:R-:W-:Y:S01]  /*8120*/  LOP3.LUT R20, R44, 0xffffe000, RZ, 0xc0, !PT ;  /* 0xffffe0002c147812 */ /* 0x000fe200078ec0ff */
[----:B------:R-:W-:Y:S05]  /*8130*/  WARPSYNC.ALL ;  /* 0x0000000000007948 */ /* 0x000fea0003800000 */
[----:B------:R-:W-:Y:S01]  /*8140*/  R2UR UR4, R25 ;  /* 0x00000000190472ca */ /* 0x000fe200000e0000 */
[----:B------:R-:W-:Y:S01]  /*8150*/  BSSY.RECONVERGENT B0, `(.L_x_115) ;  /* 0x0000058000007945 */ /* 0x000fe20003800200 */
[----:B------:R-:W-:Y:S11]  /*8160*/  ISETP.NE.AND P0, PT, R58, RZ, PT ;  /* 0x000000ff3a00720c */ /* 0x000ff60003f05270 */
[----:B------:R-:W1:Y:S02]  /*8170*/  LDTM.x16 R4, tmem[UR4] ;  /* 0x00000004000479ee */ /* 0x000e640008240000 */
[C---:B-12---:R-:W-:Y:S01]  /*8180*/  FMUL R0, R24.reuse, R4 ;  /* 0x0000000418007220 */ /* 0x046fe20000400000 */
[C---:B------:R-:W-:Y:S01]  /*8190*/  FMUL R2, R24.reuse, R5 ;  /* 0x0000000518027220 */ /* 0x040fe20000400000 */
[C---:B------:R-:W-:Y:S01]  /*81a0*/  FMUL R4, R24.reuse, R8 ;  /* 0x0000000818047220 */ /* 0x040fe20000400000 */
[C---:B------:R-:W-:Y:S01]  /*81b0*/  FMUL R5, R24.reuse, R9 ;  /* 0x0000000918057220 */ /* 0x040fe20000400000 */
[C---:B------:R-:W-:Y:S01]  /*81c0*/  FMUL R8, R24.reuse, R12 ;  /* 0x0000000c18087220 */ /* 0x040fe20000400000 */
[C---:B------:R-:W-:Y:S01]  /*81d0*/  FMUL R9, R24.reuse, R13 ;  /* 0x0000000d18097220 */ /* 0x040fe20000400000 */
[C---:B------:R-:W-:Y:S01]  /*81e0*/  FMUL R12, R24.reuse, R16 ;  /* 0x00000010180c7220 */ /* 0x040fe20000400000 */
[----:B------:R-:W-:Y:S01]  /*81f0*/  LOP3.LUT R16, R45, 0xffffe000, RZ, 0xc0, !PT ;  /* 0xffffe0002d107812 */ /* 0x000fe200078ec0ff */
[----:B------:R-:W-:Y:S01]  /*8200*/  FMUL R13, R24, R17 ;  /* 0x00000011180d7220 */ /* 0x000fe20000400000 */
[----:B------:R-:W-:Y:S01]  /*8210*/  LOP3.LUT R17, R46, 0xffffe000, RZ, 0xc0, !PT ;  /* 0xffffe0002e117812 */ /* 0x000fe200078ec0ff */
[----:B------:R-:W-:Y:S01]  /*8220*/  FFMA R28, R27, R20, R0 ;  /* 0x000000141b1c7223 */ /* 0x000fe20000000000 */
[----:B------:R-:W-:Y:S01]  /*8230*/  LOP3.LUT R0, R47, 0xffffe000, RZ, 0xc0, !PT ;  /* 0xffffe0002f007812 */ /* 0x000fe200078ec0ff */
[C---:B------:R-:W-:Y:S01]  /*8240*/  FMUL R3, R24.reuse, R6 ;  /* 0x0000000618037220 */ /* 0x040fe20000400000 */
[C---:B------:R-:W-:Y:S01]  /*8250*/  FMUL R6, R24.reuse, R10 ;  /* 0x0000000a18067220 */ /* 0x040fe20000400000 */
[C---:B------:R-:W-:Y:S01]  /*8260*/  FMUL R7, R24.reuse, R7 ;  /* 0x0000000718077220 */ /* 0x040fe20000400000 */
[----:B------:R-:W-:Y:S01]  /*8270*/  F2FP.TF32.F32.PACK_B R28, R28 ;  /* 0x0000001cff1c723e */ /* 0x000fe200024050ff */
[C---:B------:R-:W-:Y:S01]  /*8280*/  FMUL R10, R24.reuse, R14 ;  /* 0x0000000e180a7220 */ /* 0x040fe20000400000 */
[----:B------:R-:W-:Y:S01]  /*8290*/  FMUL R14, R24, R18 ;  /* 0x00000012180e7220 */ /* 0x000fe20000400000 */
[----:B------:R-:W-:Y:S01]  /*82a0*/  LOP3.LUT R18, R40, 0xffffe000, RZ, 0xc0, !PT ;  /* 0xffffe00028127812 */ /* 0x000fe200078ec0ff */
[----:B------:R-:W-:Y:S01]  /*82b0*/  FFMA R29, R27, R16, R2 ;  /* 0x000000101b1d7223 */ /* 0x000fe20000000002 */
[----:B------:R-:W-:Y:S01]  /*82c0*/  LOP3.LUT R2, R41, 0xffffe000, RZ, 0xc0, !PT ;  /* 0xffffe00029027812 */ /* 0x000fe200078ec0ff */
[----:B------:R-:W-:Y:S01]  /*82d0*/  FFMA R30, R27, R17, R3 ;  /* 0x000000111b1e7223 */ /* 0x000fe20000000003 */
[----:B------:R-:W-:Y:S01]  /*82e0*/  LOP3.LUT R3, R43, 0xffffe000, RZ, 0xc0, !PT ;  /* 0xffffe0002b037812 */ /* 0x000fe200078ec0ff */
[C---:B------:R-:W-:Y:S01]  /*82f0*/  FFMA R31, R27.reuse, R0, R7 ;  /* 0x000000001b1f7223 */ /* 0x040fe20000000007 */
[----:B------:R-:W-:Y:S01]  /*8300*/  LOP3.LUT R0, R42, 0xffffe000, RZ, 0xc0, !PT ;  /* 0xffffe0002a007812 */ /* 0x000fe200078ec0ff */
[C---:B------:R-:W-:Y:S01]  /*8310*/  FFMA R4, R27.reuse, R18, R4 ;  /* 0x000000121b047223 */ /* 0x040fe20000000004 */
[----:B------:R-:W-:Y:S01]  /*8320*/  F2FP.TF32.F32.PACK_B R29, R29 ;  /* 0x0000001dff1d723e */ /* 0x000fe200024050ff */
[C---:B------:R-:W-:Y:S01]  /*8330*/  FFMA R5, R27.reuse, R2, R5 ;  /* 0x000000021b057223 */ /* 0x040fe20000000005 */
[----:B------:R-:W-:Y:S01]  /*8340*/  FMUL R11, R24, R11 ;  /* 0x0000000b180b7220 */ /* 0x000fe20000400000 */
[----:B------:R-:W-:Y:S01]  /*8350*/  F2FP.TF32.F32.PACK_B R30, R30 ;  /* 0x0000001eff1e723e */ /* 0x000fe200024050ff */
[C---:B------:R-:W-:Y:S01]  /*8360*/  FFMA R6, R27.reuse, R0, R6 ;  /* 0x000000001b067223 */ /* 0x040fe20000000006 */
[----:B------:R-:W-:Y:S01]  /*8370*/  F2FP.TF32.F32.PACK_B R31, R31 ;  /* 0x0000001fff1f723e */ /* 0x000fe200024050ff */
[----:B------:R-:W-:Y:S01]  /*8380*/  FFMA R7, R27, R3, R11 ;  /* 0x000000031b077223 */ /* 0x000fe2000000000b */
[----:B------:R-:W-:Y:S01]  /*8390*/  LOP3.LUT R2, R32, 0xffffe000, RZ, 0xc0, !PT ;  /* 0xffffe00020027812 */ /* 0x000fe200078ec0ff */
[----:B------:R-:W-:Y:S01]  /*83a0*/  FMUL R15, R24, R15 ;  /* 0x0000000f180f7220 */ /* 0x000fe20000400000 */
[----:B------:R-:W-:Y:S01]  /*83b0*/  LOP3.LUT R16, R33, 0xffffe000, RZ, 0xc0, !PT ;  /* 0xffffe00021107812 */ /* 0x000fe200078ec0ff */
[----:B------:R1:W-:Y:S01]  /*83c0*/  STS.128 [R56], R28 ;  /* 0x0000001c38007388 */ /* 0x0003e20000000c00 */
[----:B------:R-:W-:Y:S01]  /*83d0*/  LOP3.LUT R0, R34, 0xffffe000, RZ, 0xc0, !PT ;  /* 0xffffe00022007812 */ /* 0x000fe200078ec0ff */
[----:B------:R-:W-:Y:S01]  /*83e0*/  FFMA R8, R27, R2, R8 ;  /* 0x000000021b087223 */ /* 0x000fe20000000008 */
[----:B------:R-:W-:Y:S01]  /*83f0*/  LOP3.LUT R2, R35, 0xffffe000, RZ, 0xc0, !PT ;  /* 0xffffe00023027812 */ /* 0x000fe200078ec0ff */
[C---:B------:R-:W-:Y:S01]  /*8400*/  FFMA R9, R27.reuse, R16, R9 ;  /* 0x000000101b097223 */ /* 0x040fe20000000009 */
[----:B------:R-:W-:Y:S01]  /*8410*/  F2FP.TF32.F32.PACK_B R4, R4 ;  /* 0x00000004ff04723e */ /* 0x000fe200024050ff */
[C---:B------:R-:W-:Y:S01]  /*8420*/  FFMA R10, R27.reuse, R0, R10 ;  /* 0x000000001b0a7223 */ /* 0x040fe2000000000a */
[----:B------:R-:W-:Y:S01]  /*8430*/  F2FP.TF32.F32.PACK_B R5, R5 ;  /* 0x00000005ff05723e */ /* 0x000fe200024050ff */
[----:B------:R-:W-:Y:S01]  /*8440*/  FFMA R11, R27, R2, R15 ;  /* 0x000000021b0b7223 */ /* 0x000fe2000000000f */
[----:B------:R-:W-:Y:S01]  /*8450*/  F2FP.TF32.F32.PACK_B R6, R6 ;  /* 0x00000006ff06723e */ /* 0x000fe200024050ff */
[----:B------:R-:W-:Y:S01]  /*8460*/  FMUL R19, R24, R19 ;  /* 0x0000001318137220 */ /* 0x000fe20000400000 */
[----:B------:R-:W-:Y:S02]  /*8470*/  F2FP.TF32.F32.PACK_B R7, R7 ;  /* 0x00000007ff07723e */ /* 0x000fe400024050ff */
[----:B------:R-:W-:Y:S02]  /*8480*/  LOP3.LUT R3, R36, 0xffffe000, RZ, 0xc0, !PT ;  /* 0xffffe00024037812 */ /* 0x000fe400078ec0ff */
[----:B------:R-:W-:Y:S01]  /*8490*/  LOP3.LUT R0, R37, 0xffffe000, RZ, 0xc0, !PT ;  /* 0xffffe00025007812 */ /* 0x000fe200078ec0ff */
[----:B------:R1:W-:Y:S01]  /*84a0*/  STS.128 [R67+0x10], R4 ;  /* 0x0000100443007388 */ /* 0x0003e20000000c00 */
        /* <DEDUP_REMOVED lines=8> */
[----:B------:R-:W-:Y:S02]  /*8530*/  F2FP.TF32.F32.PACK_B R10, R10 ;  /* 0x0000000aff0a723e */ /* 0x000fe400024050ff */
[----:B------:R-:W-:Y:S02]  /*8540*/  F2FP.TF32.F32.PACK_B R11, R11 ;  /* 0x0000000bff0b723e */ /* 0x000fe400024050ff */
[----:B------:R-:W-:Y:S02]  /*8550*/  F2FP.TF32.F32.PACK_B R12, R12 ;  /* 0x0000000cff0c723e */ /* 0x000fe400024050ff */
[----:B------:R-:W-:Y:S01]  /*8560*/  F2FP.TF32.F32.PACK_B R13, R13 ;  /* 0x0000000dff0d723e */ /* 0x000fe200024050ff */
[----:B------:R1:W-:Y:S01]  /*8570*/  STS.128 [R66+0x20], R8 ;  /* 0x0000200842007388 */ /* 0x0003e20000000c00 */
[----:B------:R-:W-:Y:S02]  /*8580*/  F2FP.TF32.F32.PACK_B R14, R14 ;  /* 0x0000000eff0e723e */ /* 0x000fe400024050ff */
[----:B------:R-:W-:Y:S05]  /*8590*/  F2FP.TF32.F32.PACK_B R15, R15 ;  /* 0x0000000fff0f723e */ /* 0x000fea00024050ff */
[----:B------:R1:W-:Y:S01]  /*85a0*/  STS.128 [R72+0x30], R12 ;  /* 0x0000300c48007388 */ /* 0x0003e20000000c00 */
[----:B------:R-:W-:Y:S01]  /*85b0*/  @!PT LDS RZ, [RZ] ;  /* 0x00000000fffff984 */ /* 0x000fe20000000800 */
[----:B------:R-:W-:Y:S01]  /*85c0*/  @!PT LDS RZ, [RZ] ;  /* 0x00000000fffff984 */ /* 0x000fe20000000800 */
[----:B------:R-:W-:Y:S01]  /*85d0*/  @!PT LDS RZ, [RZ] ;  /* 0x00000000fffff984 */ /* 0x000fe20000000800 */
[----:B------:R-:W-:Y:S01]  /*85e0*/  @!PT LDS RZ, [RZ] ;  /* 0x00000000fffff984 */ /* 0x000fe20000000800 */
[----:B------:R2:W-:Y:S07]  /*85f0*/  MEMBAR.ALL.CTA ;  /* 0x0000000000007992 */ /* 0x0005ee0000008000 */
[----:B--2---:R-:W2:Y:S02]  /*8600*/  FENCE.VIEW.ASYNC.S ;  /* 0x00000000000073c6 */ /* 0x004ea40000000000 */
[----:B--2---:R-:W-:Y:S06]  /*8610*/  BAR.SYNC.DEFER_BLOCKING 0x1, 0x80 ;  /* 0x0042000000007b1d */ /* 0x004fec0000010000 */
[----:B------:R-:W-:Y:S05]  /*8620*/  @P0 BRA `(.L_x_116) ;  /* 0x0000000000280947 */ /* 0x000fea0003800000 */
[----:B------:R-:W2:Y:S01]  /*8630*/  LDCU.64 UR6, c[0x0][0x348] ;  /* 0x00006900ff0677ac */ /* 0x000ea20008000a00 */
[----:B------:R-:W-:Y:S01]  /*8640*/  UIADD3 UR4, UPT, UPT, UR51, 0x200, URZ ;  /* 0x0000020033047890 */ /* 0x000fe2000fffe0ff */
[----:B------:R-:W-:Y:S05]  /*8650*/  UMOV UR41, UR53 ;  /* 0x0000003500297c82 */ /* 0x000fea0008000000 */
[----:B------:R-:W-:Y:S04]  /*8660*/  MOV R52, UR4 ;  /* 0x0000000400347c02 */ /* 0x000fe80008000f00 */
[----:B------:R-:W-:Y:S01]  /*8670*/  R2UR UR40, R52 ;  /* 0x00000000342872ca */ /* 0x000fe200000e0000 */
[----:B--2---:R-:W-:Y:S04]  /*8680*/  UIADD3 UR4, UP0, UPT, UR6, 0x780, URZ ;  /* 0x0000078006047890 */ /* 0x004fe8000ff1e0ff */
[----:B------:R-:W-:Y:S09]  /*8690*/  UIADD3.X UR5, UPT, UPT, URZ, UR7, URZ, UP0, !UPT ;  /* 0x00000007ff057290 */ /* 0x000ff200087fe4ff */
[----:B------:R2:W-:Y:S01]  /*86a0*/  UTMASTG.5D [UR40], [UR4] ;  /* 0x00000028040073b5 */ /* 0x0005e20008020000 */
[----:B------:R0:W-:Y:S01]  /*86b0*/  UTMACMDFLUSH ;  /* 0x00000000000079b7 */ /* 0x0001e20000000000 */
[----:B--2---:R-:W-:Y:S04]  /*86c0*/  DEPBAR.LE SB0, 0x1 ;  /* 0x000080400000791a */ /* 0x004fe80000000000 */
.L_x_116:
[----:B------:R-:W-:Y:S05]  /*86d0*/  BSYNC.RECONVERGENT B0 ;  /* 0x0000000000007941 */ /* 0x000fea0003800200 */
.L_x_115:
[----:B------:R-:W-:Y:S01]  /*86e0*/  BAR.SYNC.DEFER_BLOCKING 0x1, 0x80 ;  /* 0x0042000000007b1d */ /* 0x000fe20000010000 */
[----:B------:R-:W-:Y:S01]  /*86f0*/  ISETP.NE.AND P1, PT, R71, RZ, PT ;  /* 0x000000ff4700720c */ /* 0x000fe20003f25270 */
[----:B------:R-:W-:Y:S01]  /*8700*/  UISETP.NE.AND UP0, UPT, UR55, URZ, UPT ;  /* 0x000000ff3700728c */ /* 0x000fe2000bf05270 */
[----:B------:R-:W-:Y:S11]  /*8710*/  LEA R2, R74, UR51, 0x3 ;  /* 0x000000334a027c11 */ /* 0x000ff6000f8e18ff */
[----:B-1----:R-:W-:Y:S01]  /*8720*/  @P1 SHF.L.U32 R4, R55, 0x1f, RZ ;  /* 0x0000001f37041819 */ /* 0x002fe200000006ff */
[----:B------:R-:W-:Y:S06]  /*8730*/  BRA.U !UP0, `(.L_x_117) ;  /* 0x0000000108247547 */ /* 0x000fec000b800000 */
[----:B------:R-:W1:Y:S01]  /*8740*/  S2R R0, SR_CgaCtaId ;  /* 0x0000000000007919 */ /* 0x000e620000008800 */
[----:B------:R-:W-:Y:S01]  /*8750*/  IMAD.U32 R3, RZ, RZ, UR52 ;  /* 0x00000034ff037e24 */ /* 0x000fe2000f8e00ff */
[----:B------:R-:W-:Y:S04]  /*8760*/  UIADD3 UR4, UPT, UPT, UR52, 0x1, URZ ;  /* 0x0000000134047890 */ /* 0x000fe8000fffe0ff */
[----:B------:R-:W-:Y:S01]  /*8770*/  @P1 LEA R3, R3, UR51, 0x3 ;  /* 0x0000003303031c11 */ /* 0x000fe2000f8e18ff */
[----:B------:R-:W-:Y:S04]  /*8780*/  UISETP.NE.AND UP0, UPT, UR4, 0x4, UPT ;  /* 0x000000040400788c */ /* 0x000fe8000bf05270 */
[----:B------:R-:W-:Y:S01]  /*8790*/  @P1 VIADD R3, R3, 0xb0 ;  /* 0x000000b003031836 */ /* 0x000fe20000000000 */
[----:B------:R-:W-:Y:S04]  /*87a0*/  USEL UR52, UR4, URZ, UP0 ;  /* 0x000000ff04347287 */ /* 0x000fe80008000000 */
[----:B-1----:R-:W-:Y:S04]  /*87b0*/  @P1 PRMT R0, R0, 0x654, R3 ;  /* 0x0000065400001816 */ /* 0x002fe80000000003 */
[----:B------:R1:W-:Y:S04]  /*87c0*/  @P1 SYNCS.ARRIVE.TRANS64.RED.A1T0 RZ, [R0+URZ], RZ ;  /* 0x000000ff00ff19a7 */ /* 0x0003e800081004ff */
.L_x_117:
[----:B------:R-:W2:Y:S01]  /*87d0*/  @P1 SYNCS.PHASECHK.TRANS64.TRYWAIT P0, [R2+URZ+0x90], R4 ;  /* 0x00009004020015a7 */ /* 0x000ea200080011ff */
[----:B------:R-:W-:Y:S01]  /*87e0*/  BSSY B1, `(.L_x_118) ;  /* 0x0000016000017945 */ /* 0x000fe20003800000 */
[----:B--2---:R-:W-:Y:S03]  /*87f0*/  @P1 SEL R75, RZ, 0x1, !P0 ;  /* 0x00000001ff4b1807 */ /* 0x004fe60004000000 */
[----:B------:R-:W-:Y:S05]  /*8800*/  @!P1 BRA `(.L_x_119) ;  /* 0x00000000004c9947 */ /* 0x000fea0003800000 */
[----:B------:R-:W-:Y:S01]  /*8810*/  ISETP.NE.AND P0, PT, R75, RZ, PT ;  /* 0x000000ff4b00720c */ /* 0x000fe20003f05270 */
[----:B------:R-:W-:Y:S01]  /*8820*/  BSSY B0, `(.L_x_120) ;  /* 0x000000b000007945 */ /* 0x000fe20003800000 */
[----:B------:R-:W-:Y:S11]  /*8830*/  ISETP.NE.AND P1, PT, R76, RZ, PT ;  /* 0x000000ff4c00720c */ /* 0x000ff60003f25270 */
[----:B------:R-:W-:Y:S02]  /*8840*/  @!UPT UIADD3 URZ, UPT, UPT, URZ, URZ, URZ ;  /* 0x000000fffffff290 */ /* 0x000fe4000fffe0ff */
[C---:B------:R-:W-:Y:S01]  /*8850*/  @P1 IMAD R6, R74.reuse, 0x2000, R56 ;  /* 0x000020004a061824 */ /* 0x040fe200078e0238 */
[C---:B------:R-:W-:Y:S01]  /*8860*/  @P1 LEA R4, R74.reuse, R66, 0xd ;  /* 0x000000424a041211 */ /* 0x040fe200078e68ff */
[C---:B------:R-:W-:Y:S02]  /*8870*/  @P1 IMAD R5, R74.reuse, 0x2000, R67 ;  /* 0x000020004a051824 */ /* 0x040fe400078e0243 */
[----:B------:R-:W-:Y:S01]  /*8880*/  @P1 IMAD R3, R74, 0x2000, R72 ;  /* 0x000020004a031824 */ /* 0x000fe200078e0248 */
[----:B------:R-:W-:Y:S06]  /*8890*/  @P0 BRA `(.L_x_121) ;  /* 0x00000000000c0947 */ /* 0x000fec0003800000 */
[----:B-1----:R-:W-:Y:S04]  /*88a0*/  SHF.L.U32 R0, R55, 0x1f, RZ ;  /* 0x0000001f37007819 */ /* 0x002fe800000006ff */
[----:B------:R-:W1:Y:S02]  /*88b0*/  SYNCS.PHASECHK.TRANS64.TRYWAIT P0, [R2+URZ+0x90], R0 ;  /* 0x00009000020075a7 */ /* 0x000e6400080011ff */
[----:B-1----:R-:W-:Y:S05]  /*88c0*/  @!P0 BRA `(.L_x_122) ;  /* 0x0000002800848947 */ /* 0x002fea0003800000 */
.L_x_121:
[----:B------:R-:W-:Y:S05]  /*88d0*/  BSYNC B0 ;  /* 0x0000000000007941 */ /* 0x000fea0003800000 */
.L_x_120:
[----:B------:R-:W-:Y:S02]  /*88e0*/  ISETP.NE.AND P0, PT, R76, RZ, PT ;  /* 0x000000ff4c00720c */ /* 0x000fe40003f05270 */
[----:B------:R-:W-:Y:S11]  /*88f0*/  IADD3 R74, PT, PT, R74, 0x1, RZ ;  /* 0x000000014a4a7810 */ /* 0x000ff60007ffe0ff */
[----:B------:R2:W4:Y:S04]  /*8900*/  @P0 LDS.128 R44, [R6] ;  /* 0x00000000062c0984 */ /* 0x0005280000000c00 */
[----:B------:R2:W1:Y:S04]  /*8910*/  @P0 LDS.128 R40, [R5+0x10] ;  /* 0x0000100005280984 */ /* 0x0004680000000c00 */
[----:B------:R2:W1:Y:S04]  /*8920*/  @P0 LDS.128 R32, [R4+0x20] ;  /* 0x0000200004200984 */ /* 0x0004680000000c00 */
[----:B------:R2:W1:Y:S02]  /*8930*/  @P0 LDS.128 R36, [R3+0x30] ;  /* 0x0000300003240984 */ /* 0x0004640000000c00 */
.L_x_119:
[----:B------:R-:W-:Y:S05]  /*8940*/  BSYNC B1 ;  /* 0x0000000000017941 */ /* 0x000fea0003800000 */
.L_x_118:
[----:B-1----:R-:W-:Y:S05]  /*8950*/  VIADD R0, R25, 0x10 ;  /* 0x0000001019007836 */ /* 0x002fea0000000000 */
[----:B------:R-:W-:Y:S04]  /*8960*/  SHF.R.U32.HI R0, RZ, 0x15, R0 ;  /* 0x00000015ff007819 */ /* 0x000fe80000011600 */
[----:B------:R-:W-:Y:S11]  /*8970*/  LOP3.LUT P0, RZ, R0, 0x3, R60, 0x48, !PT ;  /* 0x0000000300ff7812 */ /* 0x000ff6000780483c */
[----:B------:R-:W-:Y:S02]  /*8980*/  @!UPT UIADD3 URZ, UPT, UPT, URZ, URZ, URZ ;  /* 0x000000fffffff290 */ /* 0x000fe4000fffe0ff */
[----:B------:R-:W-:Y:S05]  /*8990*/  @!P0 BRA `(.L_x_123) ;  /* 0x0000000000408947 */ /* 0x000fea0003800000 */
[----:B------:R-:W1:Y:S01]  /*89a0*/  LDCU.64 UR8, c[0x4][0x70] ;  /* 0x01000e00ff0877ac */ /* 0x000e620008000a00 */
[----:B--2---:R-:W-:Y:S01]  /*89b0*/  MOV R3, 0x0 ;  /* 0x0000000000037802 */ /* 0x004fe20000000f00 */
[----:B------:R-:W-:Y:S02]  /*89c0*/  HFMA2 R12, -RZ, RZ, 0, 5.9604644775390625e-08 ;  /* 0x00000001ff0c7431 */ /* 0x000fe400000001ff */
[----:B------:R-:W-:Y:S02]  /*89d0*/  IMAD.MOV.U32 R8, RZ, RZ, 0x192 ;  /* 0x00000192ff087424 */ /* 0x000fe400078e00ff */
[----:B------:R-:W-:Y:S01]  /*89e0*/  IMAD.MOV.U32 R13, RZ, RZ, RZ ;  /* 0x000000ffff0d7224 */ /* 0x000fe200078e00ff */
[----:B------:R-:W2:Y:S01]  /*89f0*/  LDCU.64 UR6, c[0x4][0x78] ;  /* 0x01000f00ff0677ac */ /* 0x000ea20008000a00 */
[----:B------:R-:W3:Y:S01]  /*8a00*/  LDC.64 R2, c[0x4][R3] ;  /* 0x0100000003027b82 */ /* 0x000ee20000000a00 */
[----:B------:R-:W5:Y:S01]  /*8a10*/  LDCU.64 UR4, c[0x4][0x10] ;  /* 0x01000200ff0477ac */ /* 0x000f620008000a00 */
[----:B-1----:R-:W-:Y:S01]  /*8a20*/  MOV R5, UR9 ;  /* 0x0000000900057c02 */ /* 0x002fe20008000f00 */
[----:B------:R-:W-:Y:S01]  /*8a30*/  IMAD.U32 R4, RZ, RZ, UR8 ;  /* 0x00000008ff047e24 */ /* 0x000fe2000f8e00ff */
[----:B--2---:R-:W-:Y:S01]  /*8a40*/  MOV R7, UR7 ;  /* 0x0000000700077c02 */ /* 0x004fe20008000f00 */
[----:B------:R-:W-:Y:S01]  /*8a50*/  IMAD.U32 R6, RZ, RZ, UR6 ;  /* 0x00000006ff067e24 */ /* 0x000fe2000f8e00ff */
[----:B-----5:R-:W-:Y:S01]  /*8a60*/  MOV R11, UR5 ;  /* 0x00000005000b7c02 */ /* 0x020fe20008000f00 */
[----:B------:R-:W-:Y:S02]  /*8a70*/  IMAD.U32 R10, RZ, RZ, UR4 ;  /* 0x00000004ff0a7e24 */ /* 0x000fe4000f8e00ff */
[----:B------:R-:W-:Y:S07]  /*8a80*/  LEPC R20, `(.L_x_123) ;  /* 0x000000001014794e */ /* 0x000fee0000000000 */
[----:B---34-:R-:W-:Y:S05]  /*8a90*/  CALL.ABS.NOINC R2 ;  /* 0x0000000002007343 */ /* 0x018fea0003c00000 */
.L_x_123:
[----:B--2-4-:R-:W-:Y:S01]  /*8aa0*/  LOP3.LUT R3, R44, 0xffffe000, RZ, 0xc0, !PT ;  /* 0xffffe0002c037812 */ /* 0x014fe200078ec0ff */
[----:B------:R-:W-:Y:S05]  /*8ab0*/  WARPSYNC.ALL ;  /* 0x0000000000007948 */ /* 0x000fea0003800000 */
[----:B------:R-:W-:Y:S01]  /*8ac0*/  R2UR UR4, R25 ;  /* 0x00000000190472ca */ /* 0x000fe200000e0000 */
[----:B------:R-:W1:Y:S01]  /*8ad0*/  S2R R77, SR_CgaCtaId ;  /* 0x00000000004d7919 */ /* 0x000e620000008800 */
[----:B------:R-:W-:Y:S01]  /*8ae0*/  LOP3.LUT R20, R40, 0xffffe000, RZ, 0xc0, !PT ;  /* 0xffffe00028147812 */ /* 0x000fe200078ec0ff */
[----:B------:R-:W-:Y:S01]  /*8af0*/  BSSY.RECONVERGENT B0, `(.L_x_124) ;  /* 0x000005c000007945 */ /* 0x000fe20003800200 */
[----:B------:R-:W-:Y:S02]  /*8b00*/  ISETP.NE.AND P6, PT, R71, RZ, PT ;  /* 0x000000ff4700720c */ /* 0x000fe40003fc5270 */
[----:B------:R-:W-:Y:S07]  /*8b10*/  ISETP.NE.AND P0, PT, R58, RZ, PT ;  /* 0x000000ff3a00720c */ /* 0x000fee0003f05270 */
[----:B------:R-:W2:Y:S02]  /*8b20*/  LDTM.x16 R4, tmem[UR4+0x10] ;  /* 0x00001004000479ee */ /* 0x000ea40008240000 */
[C---:B--2---:R-:W-:Y:S01]  /*8b30*/  FMUL R0, R24.reuse, R4 ;  /* 0x0000000418007220 */ /* 0x044fe20000400000 */
[----:B------:R-:W-:Y:S01]  /*8b40*/  LOP3.LUT R4, R45, 0xffffe000, RZ, 0xc0, !PT ;  /* 0xffffe0002d047812 */ /* 0x000fe200078ec0ff */
[C---:B------:R-:W-:Y:S01]  /*8b50*/  FMUL R2, R24.reuse, R5 ;  /* 0x0000000518027220 */ /* 0x040fe20000400000 */
[----:B------:R-:W-:Y:S01]  /*8b60*/  FMUL R5, R24, R12 ;  /* 0x0000000c18057220 */ /* 0x000fe20000400000 */
[C---:B------:R-:W-:Y:S01]  /*8b70*/  FFMA R28, R27.reuse, R3, R0 ;  /* 0x000000031b1c7223 */ /* 0x040fe20000000000 */
[----:B------:R-:W-:Y:S01]  /*8b80*/  LOP3.LUT R3, R46, 0xffffe000, RZ, 0xc0, !PT ;  /* 0xffffe0002e037812 */ /* 0x000fe200078ec0ff */
[----:B------:R-:W-:Y:S01]  /*8b90*/  FFMA R29, R27, R4, R2 ;  /* 0x000000041b1d7223 */ /* 0x000fe20000000002 */
[----:B------:R-:W-:Y:S01]  /*8ba0*/  LOP3.LUT R4, R47, 0xffffe000, RZ, 0xc0, !PT ;  /* 0xffffe0002f047812 */ /* 0x000fe200078ec0ff */
[C---:B------:R-:W-:Y:S01]  /*8bb0*/  FMUL R0, R24.reuse, R6 ;  /* 0x0000000618007220 */ /* 0x040fe20000400000 */
[----:B------:R-:W-:Y:S01]  /*8bc0*/  F2FP.TF32.F32.PACK_B R28, R28 ;  /* 0x0000001cff1c723e */ /* 0x000fe200024050ff */
[C---:B------:R-:W-:Y:S01]  /*8bd0*/  FMUL R2, R24.reuse, R7 ;  /* 0x0000000718027220 */ /* 0x040fe20000400000 */
[----:B------:R-:W-:Y:S01]  /*8be0*/  F2FP.TF32.F32.PACK_B R29, R29 ;  /* 0x0000001dff1d723e */ /* 0x000fe200024050ff */
[C---:B------:R-:W-:Y:S01]  /*8bf0*/  FFMA R30, R27.reuse, R3, R0 ;  /* 0x000000031b1e7223 */ /* 0x040fe20000000000 */
[C---:B------:R-:W-:Y:S01]  /*8c00*/  FMUL R0, R24.reuse, R8 ;  /* 0x0000000818007220 */ /* 0x040fe20000400000 */
[----:B------:R-:W-:Y:S01]  /*8c10*/  FFMA R31, R27, R4, R2 ;  /* 0x000000041b1f7223 */ /* 0x000fe20000000002 */
[C---:B------:R-:W-:Y:S01]  /*8c20*/  FMUL R6, R24.reuse, R13 ;  /* 0x0000000d18067220 */ /* 0x040fe20000400000 */
[----:B------:R-:W-:Y:S01]  /*8c30*/  LOP3.LUT R13, R41, 0xffffe000, RZ, 0xc0, !PT ;  /* 0xffffe000290d7812 */ /* 0x000fe200078ec0ff */
[C---:B------:R-:W-:Y:S01]  /*8c40*/  FMUL R2, R24.reuse, R9 ;  /* 0x0000000918027220 */ /* 0x040fe20000400000 */
[----:B------:R-:W-:Y:S01]  /*8c50*/  F2FP.TF32.F32.PACK_B R30, R30 ;  /* 0x0000001eff1e723e */ /* 0x000fe200024050ff */
[----:B------:R-:W-:Y:S01]  /*8c60*/  FMUL R9, R24, R16 ;  /* 0x0000001018097220 */ /* 0x000fe20000400000 */
[----:B------:R-:W-:Y:S01]  /*8c70*/  F2FP.TF32.F32.PACK_B R31, R31 ;  /* 0x0000001fff1f723e */ /* 0x000fe200024050ff */
[----:B------:R-:W-:Y:S01]  /*8c80*/  FFMA R16, R27, R20, R0 ;  /* 0x000000141b107223 */ /* 0x000fe20000000000 */
[----:B------:R-:W-:Y:S01]  /*8c90*/  LOP3.LUT R0, R42, 0xffffe000, RZ, 0xc0, !PT ;  /* 0xffffe0002a007812 */ /* 0x000fe200078ec0ff */
[C---:B------:R-:W-:Y:S01]  /*8ca0*/  FMUL R3, R24.reuse, R10 ;  /* 0x0000000a18037220 */ /* 0x040fe20000400000 */
[C---:B------:R-:W-:Y:S01]  /*8cb0*/  FMUL R7, R24.reuse, R14 ;  /* 0x0000000e18077220 */ /* 0x040fe20000400000 */
[----:B------:R-:W-:Y:S01]  /*8cc0*/  LOP3.LUT R14, R43, 0xffffe000, RZ, 0xc0, !PT ;  /* 0xffffe0002b0e7812 */ /* 0x000fe200078ec0ff */
[----:B------:R-:W-:Y:S01]  /*8cd0*/  FMUL R10, R24, R17 ;  /* 0x00000011180a7220 */ /* 0x000fe20000400000 */
[----:B------:R-:W-:Y:S01]  /*8ce0*/  F2FP.TF32.F32.PACK_B R16, R16 ;  /* 0x00000010ff10723e */ /* 0x000fe200024050ff */
[----:B------:R-:W-:Y:S01]  /*8cf0*/  FFMA R17, R27, R13, R2 ;  /* 0x0000000d1b117223 */ /* 0x000fe20000000002 */
[----:B------:R-:W-:Y:S01]  /*8d00*/  LOP3.LUT R2, R32, 0xffffe000, RZ, 0xc0, !PT ;  /* 0xffffe00020027812 */ /* 0x000fe200078ec0ff */
[----:B------:R-:W-:Y:S01]  /*8d10*/  STS.128 [R56+0x2000], R28 ;  /* 0x0020001c38007388 */ /* 0x000fe20000000c00 */
[----:B------:R-:W-:Y:S01]  /*8d20*/  LOP3.LUT R13, R39, 0xffffe000, RZ, 0xc0, !PT ;  /* 0xffffe000270d7812 */ /* 0x000fe200078ec0ff */
[C---:B------:R-:W-:Y:S01]  /*8d30*/  FMUL R4, R24.reuse, R11 ;  /* 0x0000000b18047220 */ /* 0x040fe20000400000 */
[----:B------:R-:W-:Y:S01]  /*8d40*/  F2FP.TF32.F32.PACK_B R17, R17 ;  /* 0x00000011ff11723e */ /* 0x000fe200024050ff */
[C---:B------:R-:W-:Y:S01]  /*8d50*/  FMUL R11, R24.reuse, R18 ;  /* 0x00000012180b7220 */ /* 0x040fe20000400000 */
[----:B------:R-:W-:Y:S01]  /*8d60*/  FFMA R18, R27, R0, R3 ;  /* 0x000000001b127223 */ /* 0x000fe20000000003 */
[----:B------:R-:W-:Y:S01]  /*8d70*/  LOP3.LUT R0, R33, 0xffffe000, RZ, 0xc0, !PT ;  /* 0xffffe00021007812 */ /* 0x000fe200078ec0ff */
[----:B------:R-:W-:Y:S01]  /*8d80*/  FMUL R12, R24, R19 ;  /* 0x00000013180c7220 */ /* 0x000fe20000400000 */
[----:B------:R-:W-:Y:S01]  /*8d90*/  LOP3.LUT R3, R34, 0xffffe000, RZ, 0xc0, !PT ;  /* 0xffffe00022037812 */ /* 0x000fe200078ec0ff */
[C---:B------:R-:W-:Y:S01]  /*8da0*/  FFMA R19, R27.reuse, R14, R4 ;  /* 0x0000000e1b137223 */ /* 0x040fe20000000004 */
[----:B------:R-:W-:Y:S01]  /*8db0*/  FFMA R4, R27, R2, R5 ;  /* 0x000000021b047223 */ /* 0x000fe20000000005 */
[----:B------:R-:W-:Y:S01]  /*8dc0*/  LOP3.LUT R2, R35, 0xffffe000, RZ, 0xc0, !PT ;  /* 0xffffe00023027812 */ /* 0x000fe200078ec0ff */
[----:B------:R-:W-:Y:S01]  /*8dd0*/  FMUL R8, R24, R15 ;  /* 0x0000000f18087220 */ /* 0x000fe20000400000 */
[----:B------:R-:W-:Y:S01]  /*8de0*/  F2FP.TF32.F32.PACK_B R18, R18 ;  /* 0x00000012ff12723e */ /* 0x000fe200024050ff */
[C---:B------:R-:W-:Y:S01]  /*8df0*/  FFMA R5, R27.reuse, R0, R6 ;  /* 0x000000001b057223 */ /* 0x040fe20000000006 */
[----:B------:R-:W-:Y:S01]  /*8e00*/  F2FP.TF32.F32.PACK_B R19, R19 ;  /* 0x00000013ff13723e */ /* 0x000fe200024050ff */
[C---:B------:R-:W-:Y:S01]  /*8e10*/  FFMA R6, R27.reuse, R3, R7 ;  /* 0x000000031b067223 */ /* 0x040fe20000000007 */
[----:B------:R-:W-:Y:S01]  /*8e20*/  FFMA R7, R27, R2, R8 ;  /* 0x000000021b077223 */ /* 0x000fe20000000008 */
[----:B------:R-:W-:Y:S02]  /*8e30*/  LOP3.LUT R0, R36, 0xffffe000, RZ, 0xc0, !PT ;  /* 0xffffe00024007812 */ /* 0x000fe400078ec0ff */
[----:B------:R-:W-:Y:S01]  /*8e40*/  STS.128 [R67+0x2010], R16 ;  /* 0x0020101043007388 */ /* 0x000fe20000000c00 */
[----:B------:R-:W-:Y:S02]  /*8e50*/  LOP3.LUT R2, R37, 0xffffe000, RZ, 0xc0, !PT ;  /* 0xffffe00025027812 */ /* 0x000fe400078ec0ff */
[----:B------:R-:W-:Y:S01]  /*8e60*/  LOP3.LUT R3, R38, 0xffffe000, RZ, 0xc0, !PT ;  /* 0xffffe00026037812 */ /* 0x000fe200078ec0ff */
[C---:B------:R-:W-:Y:S01]  /*8e70*/  FFMA R8, R27.reuse, R0, R9 ;  /* 0x000000001b087223 */ /* 0x040fe20000000009 */
[----:B------:R-:W-:Y:S01]  /*8e80*/  F2FP.TF32.F32.PACK_B R4, R4 ;  /* 0x00000004ff04723e */ /* 0x000fe200024050ff */
[C---:B------:R-:W-:Y:S01]  /*8e90*/  FFMA R9, R27.reuse, R2, R10 ;  /* 0x000000021b097223 */ /* 0x040fe2000000000a */
[----:B------:R-:W-:Y:S01]  /*8ea0*/  F2FP.TF32.F32.PACK_B R5, R5 ;  /* 0x00000005ff05723e */ /* 0x000fe200024050ff */
[C---:B------:R-:W-:Y:S01]  /*8eb0*/  FFMA R10, R27.reuse, R3, R11 ;  /* 0x000000031b0a7223 */ /* 0x040fe2000000000b */
[----:B------:R-:W-:Y:S01]  /*8ec0*/  F2FP.TF32.F32.PACK_B R6, R6 ;  /* 0x00000006ff06723e */ /* 0x000fe200024050ff */
[----:B------:R-:W-:Y:S01]  /*8ed0*/  FFMA R11, R27, R13, R12 ;  /* 0x0000000d1b0b7223 */ /* 0x000fe2000000000c */
[----:B------:R-:W-:Y:S01]  /*8ee0*/  F2FP.TF32.F32.PACK_B R7, R7 ;  /* 0x00000007ff07723e */ /* 0x000fe200024050ff */
[----:B------:R-:W-:Y:S01]  /*8ef0*/  IMAD.U32 R0, RZ, RZ, UR52 ;  /* 0x00000034ff007e24 */ /* 0x000fe2000f8e00ff */
[----:B------:R-:W-:Y:S02]  /*8f00*/  F2FP.TF32.F32.PACK_B R8, R8 ;  /* 0x00000008ff08723e */ /* 0x000fe400024050ff */
[----:B------:R-:W-:Y:S01]  /*8f10*/  F2FP.TF32.F32.PACK_B R9, R9 ;  /* 0x00000009ff09723e */ /* 0x000fe200024050ff */
[----:B------:R2:W-:Y:S01]  /*8f20*/  STS.128 [R66+0x2020], R4 ;  /* 0x0020200442007388 */ /* 0x0005e20000000c00 */
[----:B------:R-:W-:Y:S02]  /*8f30*/  F2FP.TF32.F32.PACK_B R10, R10 ;  /* 0x0000000aff0a723e */ /* 0x000fe400024050ff */
[----:B------:R-:W-:Y:S02]  /*8f40*/  F2FP.TF32.F32.PACK_B R11, R11 ;  /* 0x0000000bff0b723e */ /* 0x000fe400024050ff */
[----:B------:R-:W-:Y:S02]  /*8f50*/  @P6 LEA R0, R0, UR51, 0x3 ;  /* 0x0000003300006c11 */ /* 0x000fe4000f8e18ff */
[----:B------:R-:W-:Y:S01]  /*8f60*/  @P6 SHF.L.U32 R2, R55, 0x1f, RZ ;  /* 0x0000001f37026819 */ /* 0x000fe200000006ff */
[----:B------:R4:W-:Y:S02]  /*8f70*/  STS.128 [R72+0x2030], R8 ;  /* 0x0020300848007388 */ /* 0x0009e40000000c00 */
[----:B------:R-:W-:Y:S05]  /*8f80*/  @P6 VIADD R0, R0, 0xb0 ;  /* 0x000000b000006836 */ /* 0x000fea0000000000 */
[----:B-1----:R-:W-:Y:S01]  /*8f90*/  @P6 PRMT R0, R77, 0x654, R0 ;  /* 0x000006544d006816 */ /* 0x002fe20000000000 */
[----:B------:R-:W-:Y:S01]  /*8fa0*/  @!PT LDS RZ, [RZ] ;  /* 0x00000000fffff984 */ /* 0x000fe20000000800 */
[----:B------:R-:W-:Y:S01]  /*8fb0*/  @!PT LDS RZ, [RZ] ;  /* 0x00000000fffff984 */ /* 0x000fe20000000800 */
[----:B------:R-:W-:Y:S01]  /*8fc0*/  @!PT LDS RZ, [RZ] ;  /* 0x00000000fffff984 */ /* 0x000fe20000000800 */
[----:B------:R-:W-:Y:S01]  /*8fd0*/  @!PT LDS RZ, [RZ] ;  /* 0x00000000fffff984 */ /* 0x000fe20000000800 */
[----:B------:R1:W-:Y:S06]  /*8fe0*/  MEMBAR.ALL.CTA ;  /* 0x0000000000007992 */ /* 0x0003ec0000008000 */
[----:B-1----:R-:W1:Y:S01]  /*8ff0*/  FENCE.VIEW.ASYNC.S ;  /* 0x00000000000073c6 */ /* 0x002e620000000000 */
[----:B--2---:R-:W-:Y:S01]  /*9000*/  LEA R6, R74, UR51, 0x3 ;  /* 0x000000334a067c11 */ /* 0x004fe2000f8e18ff */
[----:B-1----:R-:W-:Y:S06]  /*9010*/  BAR.SYNC.DEFER_BLOCKING 0x1, 0x80 ;  /* 0x0042000000007b1d */ /* 0x002fec0000010000 */
[----:B------:R-:W-:Y:S05]  /*9020*/  @P0 BRA `(.L_x_125) ;  /* 0x0000000000200947 */ /* 0x000fea0003800000 */
[----:B------:R-:W1:Y:S01]  /*9030*/  LDCU.64 UR6, c[0x0][0x348] ;  /* 0x00006900ff0677ac */ /* 0x000e620008000a00 */
[----:B------:R-:W-:Y:S02]  /*9040*/  UIADD3 UR40, UPT, UPT, UR51, 0x2200, URZ ;  /* 0x0000220033287890 */ /* 0x000fe4000fffe0ff */
[----:B------:R-:W-:Y:S02]  /*9050*/  UIADD3 UR41, UPT, UPT, UR53, 0x10, URZ ;  /* 0x0000001035297890 */ /* 0x000fe4000fffe0ff */
[----:B-1----:R-:W-:Y:S04]  /*9060*/  UIADD3 UR4, UP0, UPT, UR6, 0x780, URZ ;  /* 0x0000078006047890 */ /* 0x002fe8000ff1e0ff */
[----:B------:R-:W-:Y:S09]  /*9070*/  UIADD3.X UR5, UPT, UPT, URZ, UR7, URZ, UP0, !UPT ;  /* 0x00000007ff057290 */ /* 0x000ff200087fe4ff */
[----:B------:R1:W-:Y:S01]  /*9080*/  UTMASTG.5D [UR40], [UR4] ;  /* 0x00000028040073b5 */ /* 0x0003e20008020000 */
[----:B------:R0:W-:Y:S01]  /*9090*/  UTMACMDFLUSH ;  /* 0x00000000000079b7 */ /* 0x0001e20000000000 */
[----:B-1----:R-:W-:Y:S04]  /*90a0*/  DEPBAR.LE SB0, 0x1 ;  /* 0x000080400000791a */ /* 0x002fe80000000000 */
.L_x_125:
[----:B------:R-:W-:Y:S05]  /*90b0*/  BSYNC.RECONVERGENT B0 ;  /* 0x0000000000007941 */ /* 0x000fea0003800200 */
.L_x_124:
[----:B------:R-:W-:Y:S01]  /*90c0*/  BAR.SYNC.DEFER_BLOCKING 0x1, 0x80 ;  /* 0x0042000000007b1d */ /* 0x000fe20000010000 */
[----:B------:R-:W-:Y:S04]  /*90d0*/  UIADD3 UR4, UPT, UPT, UR52, 0x1, URZ ;  /* 0x0000000134047890 */ /* 0x000fe8000fffe0ff */
[----:B------:R-:W-:Y:S04]  /*90e0*/  UISETP.NE.AND UP0, UPT, UR4, 0x4, UPT ;  /* 0x000000040400788c */ /* 0x000fe8000bf05270 */
[----:B------:R-:W-:Y:S01]  /*90f0*/  USEL UR50, UR4, URZ, UP0 ;  /* 0x000000ff04327287 */ /* 0x000fe20008000000 */
[----:B------:R1:W-:Y:S01]  /*9100*/  @P6 SYNCS.ARRIVE.TRANS64.RED.A1T0 RZ, [R0+URZ], RZ ;  /* 0x000000ff00ff69a7 */ /* 0x0003e200081004ff */
[----:B------:R-:W-:Y:S01]  /*9110*/  BSSY B1, `(.L_x_126) ;  /* 0x0000017000017945 */ /* 0x000fe20003800000 */
[----:B------:R-:W2:Y:S02]  /*9120*/  @P6 SYNCS.PHASECHK.TRANS64.TRYWAIT P0, [R6+URZ+0x90], R2 ;  /* 0x00009002060065a7 */ /* 0x000ea400080011ff */
[----:B--2---:R-:W-:Y:S01]  /*9130*/  @P6 SEL R75, RZ, 0x1, !P0 ;  /* 0x00000001ff4b6807 */ /* 0x004fe20004000000 */
[----:B-1----:R-:W-:Y:S06]  /*9140*/  @!P6 BRA `(.L_x_127) ;  /* 0x00000000004ce947 */ /* 0x002fec0003800000 */
        /* <DEDUP_REMOVED lines=9> */
[----:B------:R-:W-:Y:S04]  /*91e0*/  SHF.L.U32 R5, R55, 0x1f, RZ ;  /* 0x0000001f37057819 */ /* 0x000fe800000006ff */
[----:B------:R-:W1:Y:S02]  /*91f0*/  SYNCS.PHASECHK.TRANS64.TRYWAIT P0, [R6+URZ+0x90], R5 ;  /* 0x00009005060075a7 */ /* 0x000e6400080011ff */
[----:B-1----:R-:W-:Y:S05]  /*9200*/  @!P0 BRA `(.L_x_130) ;  /* 0x0000002000488947 */ /* 0x002fea0003800000 */
.L_x_129:
[----:B------:R-:W-:Y:S05]  /*9210*/  BSYNC B0 ;  /* 0x0000000000007941 */ /* 0x000fea0003800000 */
.L_x_128:
[----:B------:R-:W-:Y:S02]  /*9220*/  ISETP.NE.AND P0, PT, R76, RZ, PT ;  /* 0x000000ff4c00720c */ /* 0x000fe40003f05270 */
[----:B------:R-:W-:Y:S11]  /*9230*/  IADD3 R74, PT, PT, R74, 0x1, RZ ;  /* 0x000000014a4a7810 */ /* 0x000ff60007ffe0ff */
[----:B------:R2:W1:Y:S04]  /*9240*/  @P0 LDS.128 R44, [R4] ;  /* 0x00000000042c0984 */ /* 0x0004680000000c00 */
[----:B------:R2:W1:Y:S04]  /*9250*/  @P0 LDS.128 R40, [R3+0x10] ;  /* 0x0000100003280984 */ /* 0x0004680000000c00 */
[----:B------:R2:W1:Y:S04]  /*9260*/  @P0 LDS.128 R32, [R2+0x20] ;  /* 0x0000200002200984 */ /* 0x0004680000000c00 */
[----:B------:R2:W1:Y:S02]  /*9270*/  @P0 LDS.128 R36, [R0+0x30] ;  /* 0x0000300000240984 */ /* 0x0004640000000c00 */
.L_x_127:
[----:B------:R-:W-:Y:S05]  /*9280*/  BSYNC B1 ;  /* 0x0000000000017941 */ /* 0x000fea0003800000 */
.L_x_126:
[----:B--2---:R-:W-:Y:S05]  /*9290*/  VIADD R0, R25, 0x20 ;  /* 0x0000002019007836 */ /* 0x004fea0000000000 */
[----:B------:R-:W-:Y:S04]  /*92a0*/  SHF.R.U32.HI R0, RZ, 0x15, R0 ;  /* 0x00000015ff007819 */ /* 0x000fe80000011600 */
[----:B------:R-:W-:Y:S11]  /*92b0*/  LOP3.LUT P0, RZ, R0, 0x3, R60, 0x48, !PT ;  /* 0x0000000300ff7812 */ /* 0x000ff6000780483c */
[----:B------:R-:W-:Y:S02]  /*92c0*/  @!UPT UIADD3 URZ, UPT, UPT, URZ, URZ, URZ ;  /* 0x000000fffffff290 */ /* 0x000fe4000fffe0ff */
[----:B------:R-:W-:Y:S05]  /*92d0*/  @!P0 BRA `(.L_x_131) ;  /* 0x0000000000408947 */ /* 0x000fea0003800000 */
[----:B------:R-:W1:Y:S01]  /*92e0*/  LDCU.64 UR8, c[0x4][0x70] ;  /* 0x01000e00ff0877ac */ /* 0x000e620008000a00 */
[----:B------:R-:W-:Y:S01]  /*92f0*/  MOV R3, 0x0 ;  /* 0x0000000000037802 */ /* 0x000fe20000000f00 */
[----:B------:R-:W-:Y:S02]  /*9300*/  HFMA2 R12, -RZ, RZ, 0, 5.9604644775390625e-08 ;  /* 0x00000001ff0c7431 */ /* 0x000fe400000001ff */
[----:B----4-:R-:W-:Y:S02]  /*9310*/  IMAD.MOV.U32 R8, RZ, RZ, 0x192 ;  /* 0x00000192ff087424 */ /* 0x010fe400078e00ff */
[----:B------:R-:W-:Y:S01]  /*9320*/  IMAD.MOV.U32 R13, RZ, RZ, RZ ;  /* 0x000000ffff0d7224 */ /* 0x000fe200078e00ff */
[----:B------:R-:W2:Y:S01]  /*9330*/  LDCU.64 UR6, c[0x4][0x78] ;  /* 0x01000f00ff0677ac */ /* 0x000ea20008000a00 */
[----:B------:R-:W4:Y:S01]  /*9340*/  LDC.64 R2, c[0x4][R3] ;  /* 0x0100000003027b82 */ /* 0x000f220000000a00 */
        /* <DEDUP_REMOVED lines=9> */
.L_x_131:
[----:B-1----:R-:W-:Y:S01]  /*93e0*/  LOP3.LUT R3, R44, 0xffffe000, RZ, 0xc0, !PT ;  /* 0xffffe0002c037812 */ /* 0x002fe200078ec0ff */
[----:B------:R-:W-:Y:S05]  /*93f0*/  WARPSYNC.ALL ;  /* 0x0000000000007948 */ /* 0x000fea0003800000 */
[----:B------:R-:W-:Y:S01]  /*9400*/  R2UR UR4, R25 ;  /* 0x00000000190472ca */ /* 0x000fe200000e0000 */
[----:B------:R-:W-:Y:S01]  /*9410*/  BSSY.RECONVERGENT B0, `(.L_x_132) ;  /* 0x000005d000007945 */ /* 0x000fe20003800200 */
[----:B------:R-:W-:Y:S02]  /*9420*/  LOP3.LUT R20, R40, 0xffffe000, RZ, 0xc0, !PT ;  /* 0xffffe00028147812 */ /* 0x000fe400078ec0ff */
[----:B------:R-:W-:Y:S02]  /*9430*/  LOP3.LUT R21, R41, 0xffffe000, RZ, 0xc0, !PT ;  /* 0xffffe00029157812 */ /* 0x000fe400078ec0ff */
[----:B------:R-:W-:Y:S02]  /*9440*/  LOP3.LUT R26, R42, 0xffffe000, RZ, 0xc0, !PT ;  /* 0xffffe0002a1a7812 */ /* 0x000fe400078ec0ff */
[----:B------:R-:W-:Y:S02]  /*9450*/  ISETP.NE.AND P6, PT, R71, RZ, PT ;  /* 0x000000ff4700720c */ /* 0x000fe40003fc5270 */
[----:B------:R-:W-:Y:S03]  /*9460*/  ISETP.NE.AND P0, PT, R58, RZ, PT ;  /* 0x000000ff3a00720c */ /* 0x000fe60003f05270 */
[----:B----4-:R-:W1:Y:S02]  /*9470*/  LDTM.x16 R4, tmem[UR4+0x20] ;  /* 0x00002004000479ee */ /* 0x010e640008240000 */
[C---:B-1----:R-:W-:Y:S01]  /*9480*/  FMUL R0, R24.reuse, R4 ;  /* 0x0000000418007220 */ /* 0x042fe20000400000 */
        /* <DEDUP_REMOVED lines=13> */
[C---:B------:R-:W-:Y:S01]  /*9560*/  FFMA R31, R27.reuse, R4, R2 ;  /* 0x000000041b1f7223 */ /* 0x040fe20000000002 */
[C---:B------:R-:W-:Y:S01]  /*9570*/  FMUL R2, R24.reuse, R9 ;  /* 0x0000000918027220 */ /* 0x040fe20000400000 */
[C---:B------:R-:W-:Y:S01]  /*9580*/  FMUL R9, R24.reuse, R16 ;  /* 0x0000001018097220 */ /* 0x040fe20000400000 */
[----:B------:R-:W-:Y:S01]  /*9590*/  F2FP.TF32.F32.PACK_B R30, R30 ;  /* 0x0000001eff1e723e */ /* 0x000fe200024050ff */
[----:B------:R-:W-:Y:S01]  /*95a0*/  FFMA R16, R27, R20, R0 ;  /* 0x000000141b107223 */ /* 0x000fe20000000000 */
[----:B------:R-:W-:Y:S01]  /*95b0*/  LOP3.LUT R0, R43, 0xffffe000, RZ, 0xc0, !PT ;  /* 0xffffe0002b007812 */ /* 0x000fe200078ec0ff */
[C---:B------:R-:W-:Y:S01]  /*95c0*/  FMUL R3, R24.reuse, R10 ;  /* 0x0000000a18037220 */ /* 0x040fe20000400000 */
[----:B------:R-:W-:Y:S01]  /*95d0*/  F2FP.TF32.F32.PACK_B R31, R31 ;  /* 0x0000001fff1f723e */ /* 0x000fe200024050ff */
[C---:B------:R-:W-:Y:S01]  /*95e0*/  FMUL R4, R24.reuse, R11 ;  /* 0x0000000b18047220 */ /* 0x040fe20000400000 */
[----:B------:R-:W-:Y:S01]  /*95f0*/  F2FP.TF32.F32.PACK_B R16, R16 ;  /* 0x00000010ff10723e */ /* 0x000fe200024050ff */
[----:B------:R-:W-:Y:S01]  /*9600*/  FMUL R10, R24, R17 ;  /* 0x00000011180a7220 */ /* 0x000fe20000400000 */
[C---:B------:R-:W-:Y:S01]  /*9610*/  FFMA R17, R27.reuse, R21, R2 ;  /* 0x000000151b117223 */ /* 0x040fe20000000002 */
[----:B------:R-:W-:Y:S01]  /*9620*/  LOP3.LUT R2, R32, 0xffffe000, RZ, 0xc0, !PT ;  /* 0xffffe00020027812 */ /* 0x000fe200078ec0ff */
[----:B------:R1:W-:Y:S01]  /*9630*/  STS.128 [R56+0x4000], R28 ;  /* 0x0040001c38007388 */ /* 0x0003e20000000c00 */
[C---:B------:R-:W-:Y:S01]  /*9640*/  FMUL R11, R24.reuse, R18 ;  /* 0x00000012180b7220 */ /* 0x040fe20000400000 */
[----:B------:R-:W-:Y:S01]  /*9650*/  FFMA R18, R27, R26, R3 ;  /* 0x0000001a1b127223 */ /* 0x000fe20000000003 */
[----:B------:R-:W-:Y:S01]  /*9660*/  LOP3.LUT R3, R33, 0xffffe000, RZ, 0xc0, !PT ;  /* 0xffffe00021037812 */ /* 0x000fe200078ec0ff */
[C---:B------:R-:W-:Y:S01]  /*9670*/  FMUL R12, R24.reuse, R19 ;  /* 0x00000013180c7220 */ /* 0x040fe20000400000 */
[----:B------:R-:W-:Y:S01]  /*9680*/  F2FP.TF32.F32.PACK_B R17, R17 ;  /* 0x00000011ff11723e */ /* 0x000fe200024050ff */
[----:B------:R-:W-:Y:S01]  /*9690*/  FFMA R19, R27, R0, R4 ;  /* 0x000000001b137223 */ /* 0x000fe20000000004 */
[----:B------:R-:W-:Y:S01]  /*96a0*/  F2FP.TF32.F32.PACK_B R18, R18 ;  /* 0x00000012ff12723e */ /* 0x000fe200024050ff */
[----:B------:R-:W-:Y:S01]  /*96b0*/  FMUL R6, R24, R13 ;  /* 0x0000000d18067220 */ /* 0x000fe20000400000 */
[----:B------:R-:W-:Y:S01]  /*96c0*/  LOP3.LUT R13, R34, 0xffffe000, RZ, 0xc0, !PT ;  /* 0xffffe000220d7812 */ /* 0x000fe200078ec0ff */
[C---:B------:R-:W-:Y:S01]  /*96d0*/  FMUL R7, R24.reuse, R14 ;  /* 0x0000000e18077220 */ /* 0x040fe20000400000 */
[----:B------:R-:W-:Y:S01]  /*96e0*/  LOP3.LUT R14, R35, 0xffffe000, RZ, 0xc0, !PT ;  /* 0xffffe000230e7812 */ /* 0x000fe200078ec0ff */
[----:B------:R-:W-:Y:S01]  /*96f0*/  FMUL R8, R24, R15 ;  /* 0x0000000f18087220 */ /* 0x000fe20000400000 */
[----:B------:R-:W-:Y:S01]  /*9700*/  F2FP.TF32.F32.PACK_B R19, R19 ;  /* 0x00000013ff13723e */ /* 0x000fe200024050ff */
[C---:B------:R-:W-:Y:S01]  /*9710*/  FFMA R4, R27.reuse, R2, R5 ;  /* 0x000000021b047223 */ /* 0x040fe20000000005 */
[C---:B------:R-:W-:Y:S01]  /*9720*/  FFMA R5, R27.reuse, R3, R6 ;  /* 0x000000031b057223 */ /* 0x040fe20000000006 */
[C---:B------:R-:W-:Y:S01]  /*9730*/  FFMA R6, R27.reuse, R13, R7 ;  /* 0x0000000d1b067223 */ /* 0x040fe20000000007 */
[----:B------:R-:W-:Y:S01]  /*9740*/  FFMA R7, R27, R14, R8 ;  /* 0x0000000e1b077223 */ /* 0x000fe20000000008 */
[----:B------:R1:W-:Y:S01]  /*9750*/  STS.128 [R67+0x4010], R16 ;  /* 0x0040101043007388 */ /* 0x0003e20000000c00 */
[----:B------:R-:W-:Y:S01]  /*9760*/  LOP3.LUT R0, R36, 0xffffe000, RZ, 0xc0, !PT ;  /* 0xffffe00024007812 */ /* 0x000fe200078ec0ff */
[----:B------:R-:W-:Y:S01]  /*9770*/  IMAD.U32 R14, RZ, RZ, UR50 ;  /* 0x00000032ff0e7e24 */ /* 0x000fe2000f8e00ff */
[----:B------:R-:W-:Y:S02]  /*9780*/  LOP3.LUT R2, R37, 0xffffe000, RZ, 0xc0, !PT ;  /* 0xffffe00025027812 */ /* 0x000fe400078ec0ff */
        /* <DEDUP_REMOVED lines=14> */
[----:B------:R-:W-:Y:S02]  /*9870*/  F2FP.TF32.F32.PACK_B R11, R11 ;  /* 0x0000000bff0b723e */ /* 0x000fe400024050ff */
[----:B------:R-:W-:Y:S02]  /*9880*/  @P6 LEA R14, R14, UR51, 0x3 ;  /* 0x000000330e0e6c11 */ /* 0x000fe4000f8e18ff */
[----:B------:R-:W-:Y:S01]  /*9890*/  LEA R0, R74, UR51, 0x3 ;  /* 0x000000334a007c11 */ /* 0x000fe2000f8e18ff */
[----:B------:R1:W-:Y:S01]  /*98a0*/  STS.128 [R72+0x4030], R8 ;  /* 0x0040300848007388 */ /* 0x0003e20000000c00 */
[----:B------:R-:W-:Y:S01]  /*98b0*/  @P6 SHF.L.U32 R2, R55, 0x1f, RZ ;  /* 0x0000001f37026819 */ /* 0x000fe200000006ff */
[----:B------:R-:W-:Y:S05]  /*98c0*/  @P6 VIADD R14, R14, 0xb0 ;  /* 0x000000b00e0e6836 */ /* 0x000fea0000000000 */
[----:B------:R-:W-:Y:S01]  /*98d0*/  @P6 PRMT R14, R77, 0x654, R14 ;  /* 0x000006544d0e6816 */ /* 0x000fe2000000000e */
[----:B------:R-:W-:Y:S01]  /*98e0*/  @!PT LDS RZ, [RZ] ;  /* 0x00000000fffff984 */ /* 0x000fe20000000800 */
[----:B------:R-:W-:Y:S01]  /*98f0*/  @!PT LDS RZ, [RZ] ;  /* 0x00000000fffff984 */ /* 0x000fe20000000800 */
[----:B------:R-:W-:Y:S01]  /*9900*/  @!PT LDS RZ, [RZ] ;  /* 0x00000000fffff984 */ /* 0x000fe20000000800 */
[----:B------:R-:W-:Y:S01]  /*9910*/  @!PT LDS RZ, [RZ] ;  /* 0x00000000fffff984 */ /* 0x000fe20000000800 */
[----:B------:R2:W-:Y:S06]  /*9920*/  MEMBAR.ALL.CTA ;  /* 0x0000000000007992 */ /* 0x0005ec0000008000 */
[----:B--2---:R-:W2:Y:S02]  /*9930*/  FENCE.VIEW.ASYNC.S ;  /* 0x00000000000073c6 */ /* 0x004ea40000000000 */
[----:B--2---:R-:W-:Y:S06]  /*9940*/  BAR.SYNC.DEFER_BLOCKING 0x1, 0x80 ;  /* 0x0042000000007b1d */ /* 0x004fec0000010000 */
[----:B------:R-:W-:Y:S05]  /*9950*/  @P0 BRA `(.L_x_133) ;  /* 0x0000000000200947 */ /* 0x000fea0003800000 */
[----:B------:R-:W2:Y:S01]  /*9960*/  LDCU.64 UR6, c[0x0][0x348] ;  /* 0x00006900ff0677ac */ /* 0x000ea20008000a00 */
[----:B------:R-:W-:Y:S02]  /*9970*/  UIADD3 UR40, UPT, UPT, UR51, 0x4200, URZ ;  /* 0x0000420033287890 */ /* 0x000fe4000fffe0ff */
[----:B------:R-:W-:Y:S02]  /*9980*/  UIADD3 UR41, UPT, UPT, UR53, 0x20, URZ ;  /* 0x0000002035297890 */ /* 0x000fe4000fffe0ff */
[----:B--2---:R-:W-:Y:S04]  /*9990*/  UIADD3 UR4, UP0, UPT, UR6, 0x780, URZ ;  /* 0x0000078006047890 */ /* 0x004fe8000ff1e0ff */
[----:B------:R-:W-:Y:S09]  /*99a0*/  UIADD3.X UR5, UPT, UPT, URZ, UR7, URZ, UP0, !UPT ;  /* 0x00000007ff057290 */ /* 0x000ff200087fe4ff */
[----:B------:R2:W-:Y:S01]  /*99b0*/  UTMASTG.5D [UR40], [UR4] ;  /* 0x00000028040073b5 */ /* 0x0005e20008020000 */
[----:B------:R0:W-:Y:S01]  /*99c0*/  UTMACMDFLUSH ;  /* 0x00000000000079b7 */ /* 0x0001e20000000000 */
[----:B--2---:R-:W-:Y:S04]  /*99d0*/  DEPBAR.LE SB0, 0x1 ;  /* 0x000080400000791a */ /* 0x004fe80000000000 */
.L_x_133:
[----:B------:R-:W-:Y:S05]  /*99e0*/  BSYNC.RECONVERGENT B0 ;  /* 0x0000000000007941 */ /* 0x000fea0003800200 */
.L_x_132:
[----:B------:R-:W-:Y:S01]  /*99f0*/  BAR.SYNC.DEFER_BLOCKING 0x1, 0x80 ;  /* 0x0042000000007b1d */ /* 0x000fe20000010000 */
[----:B------:R-:W-:Y:S04]  /*9a00*/  UIADD3 UR4, UPT, UPT, UR50, 0x1, URZ ;  /* 0x0000000132047890 */ /* 0x000fe8000fffe0ff */
[----:B------:R-:W-:Y:S04]  /*9a10*/  UISETP.NE.AND UP0, UPT, UR4, 0x4, UPT ;  /* 0x000000040400788c */ /* 0x000fe8000bf05270 */
[----:B------:R-:W-:Y:S01]  /*9a20*/  USEL UR52, UR4, URZ, UP0 ;  /* 0x000000ff04347287 */ /* 0x000fe20008000000 */
[----:B------:R2:W-:Y:S01]  /*9a30*/  @P6 SYNCS.ARRIVE.TRANS64.RED.A1T0 RZ, [R14+URZ], RZ ;  /* 0x000000ff0eff69a7 */ /* 0x0005e200081004ff */
[----:B------:R-:W-:Y:S01]  /*9a40*/  BSSY B1, `(.L_x_134) ;  /* 0x0000017000017945 */ /* 0x000fe20003800000 */
[----:B------:R-:W4:Y:S02]  /*9a50*/  @P6 SYNCS.PHASECHK.TRANS64.TRYWAIT P0, [R0+URZ+0x90], R2 ;  /* 0x00009002000065a7 */ /* 0x000f2400080011ff */
[----:B----4-:R-:W-:Y:S01]  /*9a60*/  @P6 SEL R75, RZ, 0x1, !P0 ;  /* 0x00000001ff4b6807 */ /* 0x010fe20004000000 */
[----:B--2---:R-:W-:Y:S06]  /*9a70*/  @!P6 BRA `(.L_x_135) ;  /* 0x00000000004ce947 */ /* 0x004fec0003800000 */
[----:B------:R-:W-:Y:S01]  /*9a80*/  ISETP.NE.AND P0, PT, R75, RZ, PT ;  /* 0x000000ff4b00720c */ /* 0x000fe20003f05270 */
[----:B------:R-:W-:Y:S01]  /*9a90*/  BSSY B0, `(.L_x_136) ;  /* 0x000000b000007945 */ /* 0x000fe20003800000 */
[----:B------:R-:W-:Y:S11]  /*9aa0*/  ISETP.NE.AND P1, PT, R76, RZ, PT ;  /* 0x000000ff4c00720c */ /* 0x000ff60003f25270 */
[----:B------:R-:W-:Y:S02]  /*9ab0*/  @!UPT UIADD3 URZ, UPT, UPT, URZ, URZ, URZ ;  /* 0x000000fffffff290 */ /* 0x000fe4000fffe0ff */
[C---:B-1----:R-:W-:Y:S01]  /*9ac0*/  @P1 IMAD R4, R74.reuse, 0x2000, R56 ;  /* 0x000020004a041824 */ /* 0x042fe200078e0238 */
[C---:B------:R-:W-:Y:S01]  /*9ad0*/  @P1 LEA R2, R74.reuse, R66, 0xd ;  /* 0x000000424a021211 */ /* 0x040fe200078e68ff */
[C---:B------:R-:W-:Y:S02]  /*9ae0*/  @P1 IMAD R3, R74.reuse, 0x2000, R67 ;  /* 0x000020004a031824 */ /* 0x040fe400078e0243 */
[----:B------:R-:W-:Y:S01]  /*9af0*/  @P1 IMAD R74, R74, 0x2000, R72 ;  /* 0x000020004a4a1824 */ /* 0x000fe200078e0248 */
[----:B------:R-:W-:Y:S06]  /*9b00*/  @P0 BRA `(.L_x_137) ;  /* 0x00000000000c0947 */ /* 0x000fec0003800000 */
[----:B------:R-:W-:Y:S04]  /*9b10*/  SHF.L.U32 R5, R55, 0x1f, RZ ;  /* 0x0000001f37057819 */ /* 0x000fe800000006ff */
[----:B------:R-:W1:Y:S02]  /*9b20*/  SYNCS.PHASECHK.TRANS64.TRYWAIT P0, [R0+URZ+0x90], R5 ;  /* 0x00009005000075a7 */ /* 0x000e6400080011ff */
[----:B-1----:R-:W-:Y:S05]  /*9b30*/  @!P0 BRA `(.L_x_138) ;  /* 0x0000001800108947 */ /* 0x002fea0003800000 */
.L_x_137:
[----:B------:R-:W-:Y:S05]  /*9b40*/  BSYNC B0 ;  /* 0x0000000000007941 */ /* 0x000fea0003800000 */
.L_x_136:
[----:B------:R-:W-:Y:S11]  /*9b50*/  ISETP.NE.AND P0, PT, R76, RZ, PT ;  /* 0x000000ff4c00720c */ /* 0x000ff60003f05270 */
[----:B------:R-:W-:Y:S02]  /*9b60*/  @!UPT UIADD3 URZ, UPT, UPT, URZ, URZ, URZ ;  /* 0x000000fffffff290 */ /* 0x000fe4000fffe0ff */
[----:B------:R2:W4:Y:S04]  /*9b70*/  @P0 LDS.128 R44, [R4] ;  /* 0x00000000042c0984 */ /* 0x0005280000000c00 */
[----:B------:R2:W1:Y:S04]  /*9b80*/  @P0 LDS.128 R40, [R3+0x10] ;  /* 0x0000100003280984 */ /* 0x0004680000000c00 */
[----:B------:R2:W1:Y:S04]  /*9b90*/  @P0 LDS.128 R32, [R2+0x20] ;  /* 0x0000200002200984 */ /* 0x0004680000000c00 */
[----:B------:R2:W1:Y:S02]  /*9ba0*/  @P0 LDS.128 R36, [R74+0x30] ;  /* 0x000030004a240984 */ /* 0x0004640000000c00 */
.L_x_135:
[----:B------:R-:W-:Y:S05]  /*9bb0*/  BSYNC B1 ;  /* 0x0000000000017941 */ /* 0x000fea0003800000 */
.L_x_134:
        /* <DEDUP_REMOVED lines=21> */
.L_x_139:
[----:B------:R-:W-:Y:S01]  /*9d10*/  ISETP.NE.AND P0, PT, R58, RZ, PT ;  /* 0x000000ff3a00720c */ /* 0x000fe20003f05270 */
[----:B------:R-:W-:Y:S05]  /*9d20*/  WARPSYNC.ALL ;  /* 0x0000000000007948 */ /* 0x000fea0003800000 */
[----:B------:R-:W-:Y:S01]  /*9d30*/  R2UR UR4, R25 ;  /* 0x00000000190472ca */ /* 0x000fe200000e0000 */
[----:B------:R-:W-:Y:S01]  /*9d40*/  VIADD R73, R73, 0x100 ;  /* 0x0000010049497836 */ /* 0x000fe20000000000 */
[----:B----4-:R-:W-:Y:S01]  /*9d50*/  LOP3.LUT R0, R44, 0xffffe000, RZ, 0xc0, !PT ;  /* 0xffffe0002c007812 */ /* 0x010fe200078ec0ff */
[----:B------:R-:W-:Y:S01]  /*9d60*/  BSSY.RECONVERGENT B0, `(.L_x_140) ;  /* 0x0000058000007945 */ /* 0x000fe20003800200 */
[----:B--2---:R-:W-:Y:S02]  /*9d70*/  LOP3.LUT R2, R45, 0xffffe000, RZ, 0xc0, !PT ;  /* 0xffffe0002d027812 */ /* 0x004fe400078ec0ff */
[----:B------:R-:W-:Y:S02]  /*9d80*/  LOP3.LUT R3, R46, 0xffffe000, RZ, 0xc0, !PT ;  /* 0xffffe0002e037812 */ /* 0x000fe400078ec0ff */
[----:B------:R-:W-:Y:S02]  /*9d90*/  LOP3.LUT R20, R47, 0xffffe000, RZ, 0xc0, !PT ;  /* 0xffffe0002f147812 */ /* 0x000fe400078ec0ff */
[----:B------:R-:W-:Y:S02]  /*9da0*/  LOP3.LUT R21, R40, 0xffffe000, RZ, 0xc0, !PT ;  /* 0xffffe00028157812 */ /* 0x000fe400078ec0ff */
[----:B------:R-:W-:Y:S01]  /*9db0*/  LOP3.LUT R25, R41, 0xffffe000, RZ, 0xc0, !PT ;  /* 0xffffe00029197812 */ /* 0x000fe200078ec0ff */
[----:B------:R-:W1:Y:S01]  /*9dc0*/  LDTM.x16 R4, tmem[UR4+0x30] ;  /* 0x00003004000479ee */ /* 0x000e620008240000 */
[----:B------:R-:W-:Y:S01]  /*9dd0*/  LOP3.LUT R26, R42, 0xffffe000, RZ, 0xc0, !PT ;  /* 0xffffe0002a1a7812 */ /* 0x000fe200078ec0ff */
[----:B------:R-:W-:Y:S01]  /*9de0*/  NOP ;  /* 0x0000000000007918 */ /* 0x000fe20000000000 */
[----:B------:R-:W-:Y:S02]  /*9df0*/  LOP3.LUT R28, R43, 0xffffe000, RZ, 0xc0, !PT ;  /* 0xffffe0002b1c7812 */ /* 0x000fe400078ec0ff */
[----:B------:R-:W-:Y:S02]  /*9e00*/  LOP3.LUT R73, R73, 0xfefffff8, RZ, 0xc0, !PT ;  /* 0xfefffff849497812 */ /* 0x000fe400078ec0ff */
[----:B------:R-:W-:Y:S02]  /*9e10*/  LOP3.LUT R29, R32, 0xffffe000, RZ, 0xc0, !PT ;  /* 0xffffe000201d7812 */ /* 0x000fe400078ec0ff */
[----:B------:R-:W-:Y:S01]  /*9e20*/  LOP3.LUT R30, R33, 0xffffe000, RZ, 0xc0, !PT ;  /* 0xffffe000211e7812 */ /* 0x000fe200078ec0ff */
[----:B-1----:R1:W-:Y:S01]  /*9e30*/  SYNCS.ARRIVE.TRANS64.RED.A1T0 RZ, [R73+URZ], RZ ;  /* 0x000000ff49ff79a7 */ /* 0x0023e200081004ff */
[----:B------:R-:W-:Y:S02]  /*9e40*/  LOP3.LUT R31, R34, 0xffffe000, RZ, 0xc0, !PT ;  /* 0xffffe000221f7812 */ /* 0x000fe400078ec0ff */
[----:B------:R-:W-:Y:S02]  /*9e50*/  LOP3.LUT R32, R35, 0xffffe000, RZ, 0xc0, !PT ;  /* 0xffffe00023207812 */ /* 0x000fe400078ec0ff */
[----:B------:R-:W-:Y:S02]  /*9e60*/  LOP3.LUT R33, R36, 0xffffe000, RZ, 0xc0, !PT ;  /* 0xffffe00024217812 */ /* 0x000fe400078ec0ff */
[----:B------:R-:W-:Y:S02]  /*9e70*/  LOP3.LUT R34, R37, 0xffffe000, RZ, 0xc0, !PT ;  /* 0xffffe00025227812 */ /* 0x000fe400078ec0ff */
[----:B------:R-:W-:Y:S02]  /*9e80*/  LOP3.LUT R35, R38, 0xffffe000, RZ, 0xc0, !PT ;  /* 0xffffe00026237812 */ /* 0x000fe400078ec0ff */
[----:B------:R-:W-:Y:S01]  /*9e90*/  LOP3.LUT R36, R39, 0xffffe000, RZ, 0xc0, !PT ;  /* 0xffffe00027247812 */ /* 0x000fe200078ec0ff */
[C---:B------:R-:W-:Y:S01]  /*9ea0*/  FMUL R4, R24.reuse, R4 ;  /* 0x0000000418047220 */ /* 0x040fe20000400000 */
[C---:B------:R-:W-:Y:S01]  /*9eb0*/  FMUL R5, R24.reuse, R5 ;  /* 0x0000000518057220 */ /* 0x040fe20000400000 */
[C---:B------:R-:W-:Y:S01]  /*9ec0*/  FMUL R6, R24.reuse, R6 ;  /* 0x0000000618067220 */ /* 0x040fe20000400000 */
[C---:B------:R-:W-:Y:S01]  /*9ed0*/  FMUL R7, R24.reuse, R7 ;  /* 0x0000000718077220 */ /* 0x040fe20000400000 */
[C---:B------:R-:W-:Y:S01]  /*9ee0*/  FFMA R4, R27.reuse, R0, R4 ;  /* 0x000000001b047223 */ /* 0x040fe20000000004 */
[C---:B------:R-:W-:Y:S01]  /*9ef0*/  FFMA R5, R27.reuse, R2, R5 ;  /* 0x000000021b057223 */ /* 0x040fe20000000005 */
[C---:B------:R-:W-:Y:S01]  /*9f00*/  FFMA R6, R27.reuse, R3, R6 ;  /* 0x000000031b067223 */ /* 0x040fe20000000006 */
[C---:B------:R-:W-:Y:S01]  /*9f10*/  FFMA R7, R27.reuse, R20, R7 ;  /* 0x000000141b077223 */ /* 0x040fe20000000007 */
[C---:B------:R-:W-:Y:S01]  /*9f20*/  FMUL R8, R24.reuse, R8 ;  /* 0x0000000818087220 */ /* 0x040fe20000400000 */
[C---:B------:R-:W-:Y:S01]  /*9f30*/  FMUL R9, R24.reuse, R9 ;  /* 0x0000000918097220 */ /* 0x040fe20000400000 */
[C---:B------:R-:W-:Y:S01]  /*9f40*/  FMUL R10, R24.reuse, R10 ;  /* 0x0000000a180a7220 */ /* 0x040fe20000400000 */
[C---:B------:R-:W-:Y:S01]  /*9f50*/  FMUL R11, R24.reuse, R11 ;  /* 0x0000000b180b7220 */ /* 0x040fe20000400000 */
[----:B------:R-:W-:Y:S01]  /*9f60*/  F2FP.TF32.F32.PACK_B R4, R4 ;  /* 0x00000004ff04723e */ /* 0x000fe200024050ff */
[C---:B------:R-:W-:Y:S01]  /*9f70*/  FFMA R8, R27.reuse, R21, R8 ;  /* 0x000000151b087223 */ /* 0x040fe20000000008 */
[----:B------:R-:W-:Y:S01]  /*9f80*/  F2FP.TF32.F32.PACK_B R5, R5 ;  /* 0x00000005ff05723e */ /* 0x000fe200024050ff */
[C---:B------:R-:W-:Y:S01]  /*9f90*/  FFMA R9, R27.reuse, R25, R9 ;  /* 0x000000191b097223 */ /* 0x040fe20000000009 */
[----:B------:R-:W-:Y:S01]  /*9fa0*/  F2FP.TF32.F32.PACK_B R6, R6 ;  /* 0x00000006ff06723e */ /* 0x000fe200024050ff */
[C---:B------:R-:W-:Y:S01]  /*9fb0*/  FFMA R10, R27.reuse, R26, R10 ;  /* 0x0000001a1b0a7223 */ /* 0x040fe2000000000a */
[----:B------:R-:W-:Y:S01]  /*9fc0*/  F2FP.TF32.F32.PACK_B R7, R7 ;  /* 0x00000007ff07723e */ /* 0x000fe200024050ff */
[C---:B------:R-:W-:Y:S01]  /*9fd0*/  FFMA R11, R27.reuse, R28, R11 ;  /* 0x0000001c1b0b7223 */ /* 0x040fe2000000000b */
[C---:B------:R-:W-:Y:S01]  /*9fe0*/  FMUL R12, R24.reuse, R12 ;  /* 0x0000000c180c7220 */ /* 0x040fe20000400000 */
[----:B------:R-:W-:Y:S01]  /*9ff0*/  F2FP.TF32.F32.PACK_B R8, R8 ;  /* 0x00000008ff08723e */ /* 0x000fe200024050ff */
[C---:B------:R-:W-:Y:S01]  /*a000*/  FMUL R13, R24.reuse, R13 ;  /* 0x0000000d180d7220 */ /* 0x040fe20000400000 */
[----:B------:R1:W-:Y:S01]  /*a010*/  STS.128 [R56+0x6000], R4 ;  /* 0x0060000438007388 */ /* 0x0003e20000000c00 */
        /* <DEDUP_REMOVED lines=8> */
[C---:B------:R-:W-:Y:S01]  /*a0a0*/  FFMA R15, R27.reuse, R32, R15 ;  /* 0x000000201b0f7223 */ /* 0x040fe2000000000f */
[C---:B------:R-:W-:Y:S01]  /*a0b0*/  FMUL R16, R24.reuse, R16 ;  /* 0x0000001018107220 */ /* 0x040fe20000400000 */
[----:B------:R-:W-:Y:S01]  /*a0c0*/  F2FP.TF32.F32.PACK_B R12, R12 ;  /* 0x0000000cff0c723e */ /* 0x000fe200024050ff */
[----:B------:R1:W-:Y:S01]  /*a0d0*/  STS.128 [R67+0x6010], R8 ;  /* 0x0060100843007388 */ /* 0x0003e20000000c00 */
[C---:B------:R-:W-:Y:S01]  /*a0e0*/  FMUL R17, R24.reuse, R17 ;  /* 0x0000001118117220 */ /* 0x040fe20000400000 */
[C---:B------:R-:W-:Y:S01]  /*a0f0*/  FMUL R18, R24.reuse, R18 ;  /* 0x0000001218127220 */ /* 0x040fe20000400000 */
[----:B------:R-:W-:Y:S01]  /*a100*/  FMUL R19, R24, R19 ;  /* 0x0000001318137220 */ /* 0x000fe20000400000 */
[----:B------:R-:W-:Y:S01]  /*a110*/  F2FP.TF32.F32.PACK_B R13, R13 ;  /* 0x0000000dff0d723e */ /* 0x000fe200024050ff */
[C---:B------:R-:W-:Y:S01]  /*a120*/  FFMA R16, R27.reuse, R33, R16 ;  /* 0x000000211b107223 */ /* 0x040fe20000000010 */
[----:B------:R-:W-:Y:S01]  /*a130*/  F2FP.TF32.F32.PACK_B R14, R14 ;  /* 0x0000000eff0e723e */ /* 0x000fe200024050ff */
[C---:B------:R-:W-:Y:S01]  /*a140*/  FFMA R17, R27.reuse, R34, R17 ;  /* 0x000000221b117223 */ /* 0x040fe20000000011 */
[----:B------:R-:W-:Y:S01]  /*a150*/  F2FP.TF32.F32.PACK_B R15, R15 ;  /* 0x0000000fff0f723e */ /* 0x000fe200024050ff */
[C---:B------:R-:W-:Y:S01]  /*a160*/  FFMA R18, R27.reuse, R35, R18 ;  /* 0x000000231b127223 */ /* 0x040fe20000000012 */
[----:B------:R-:W-:Y:S01]  /*a170*/  FFMA R19, R27, R36, R19 ;  /* 0x000000241b137223 */ /* 0x000fe20000000013 */
[----:B------:R-:W-:Y:S02]  /*a180*/  F2FP.TF32.F32.PACK_B R16, R16 ;  /* 0x00000010ff10723e */ /* 0x000fe400024050ff */
[----:B------:R1:W-:Y:S01]  /*a190*/  STS.128 [R66+0x6020], R12 ;  /* 0x0060200c42007388 */ /* 0x0003e20000000c00 */
[----:B------:R-:W-:Y:S02]  /*a1a0*/  F2FP.TF32.F32.PACK_B R17, R17 ;  /* 0x00000011ff11723e */ /* 0x000fe400024050ff */
        /* <DEDUP_REMOVED lines=19> */
.L_x_141:
[----:B------:R-:W-:Y:S05]  /*a2e0*/  BSYNC.RECONVERGENT B0 ;  /* 0x0000000000007941 */ /* 0x000fea0003800200 */
.L_x_140:
[----:B------:R-:W-:Y:S01]  /*a2f0*/  BAR.SYNC.DEFER_BLOCKING 0x1, 0x80 ;  /* 0x0042000000007b1d */ /* 0x000fe20000010000 */
[----:B------:R-:W-:Y:S01]  /*a300*/  UISETP.NE.AND UP0, UPT, UR55, -0x4, UPT ;  /* 0xfffffffc3700788c */ /* 0x000fe2000bf05270 */
[----:B------:R-:W-:Y:S08]  /*a310*/  IADD3 R22, PT, PT, R22, 0x1, RZ ;  /* 0x0000000116167810 */ /* 0x000ff00007ffe0ff */
[----:B------:R-:W-:Y:S05]  /*a320*/  BRA.U !UP0, `(.L_x_142) ;  /* 0x0000000108247547 */ /* 0x000fea000b800000 */
[----:B------:R-:W-:Y:S01]  /*a330*/  ISETP.NE.AND P0, PT, R71, RZ, PT ;  /* 0x000000ff4700720c */ /* 0x000fe20003f05270 */
[----:B------:R-:W-:Y:S01]  /*a340*/  IMAD.U32 R0, RZ, RZ, UR52 ;  /* 0x00000034ff007e24 */ /* 0x000fe2000f8e00ff */
[----:B------:R-:W-:Y:S04]  /*a350*/  UIADD3 UR4, UPT, UPT, UR52, 0x1, URZ ;  /* 0x0000000134047890 */ /* 0x000fe8000fffe0ff */
[----:B------:R-:W-:Y:S04]  /*a360*/  UISETP.NE.AND UP0, UPT, UR4, 0x4, UPT ;  /* 0x000000040400788c */ /* 0x000fe8000bf05270 */
[----:B------:R-:W-:Y:S03]  /*a370*/  USEL UR52, UR4, URZ, UP0 ;  /* 0x000000ff04347287 */ /* 0x000fe60008000000 */
[----:B------:R-:W-:Y:S05]  /*a380*/  @P0 LEA R0, R0, UR51, 0x3 ;  /* 0x0000003300000c11 */ /* 0x000fea000f8e18ff */
[----:B------:R-:W-:Y:S05]  /*a390*/  @P0 VIADD R0, R0, 0xb0 ;  /* 0x000000b000000836 */ /* 0x000fea0000000000 */
[----:B------:R-:W-:Y:S04]  /*a3a0*/  @P0 PRMT R0, R77, 0x654, R0 ;  /* 0x000006544d000816 */ /* 0x000fe80000000000 */
[----:B------:R2:W-:Y:S03]  /*a3b0*/  @P0 SYNCS.ARRIVE.TRANS64.RED.A1T0 RZ, [R0+URZ], RZ ;  /* 0x000000ff00ff09a7 */ /* 0x0005e600081004ff */
.L_x_142:
[----:B------:R-:W-:Y:S01]  /*a3c0*/  R2UR UR6, R68 ;  /* 0x00000000440672ca */ /* 0x000fe200000e0000 */
[----:B------:R-:W-:Y:S01]  /*a3d0*/  UIADD3 UR55, UPT, UPT, UR55, 0x4, URZ ;  /* 0x0000000437377890 */ /* 0x000fe2000fffe0ff */
[----:B------:R-:W-:Y:S02]  /*a3e0*/  R2UR UR5, R63 ;  /* 0x000000003f0572ca */ /* 0x000fe400000e0000 */
[----:B------:R-:W-:Y:S02]  /*a3f0*/  R2UR UR4, R64 ;  /* 0x00000000400472ca */ /* 0x000fe400000e0000 */
[----:B------:R-:W-:Y:S02]  /*a400*/  R2UR UR50, R70 ;  /* 0x00000000463272ca */ /* 0x000fe400000e0000 */
[C---:B------:R-:W-:Y:S02]  /*a410*/  ISETP.NE.AND P0, PT, R22.reuse, 0x2, PT ;  /* 0x000000021600780c */ /* 0x040fe40003f05270 */
[----:B------:R-:W-:Y:S02]  /*a420*/  LOP3.LUT R53, R53, 0x1, RZ, 0x3c, !PT ;  /* 0x0000000135357812 */ /* 0x000fe400078e3cff */
[----:B--2---:R-:W-:Y:S01]  /*a430*/  SEL R0, RZ, 0x1, P0 ;  /* 0x00000001ff007807 */ /* 0x004fe20000000000 */
[----:B------:R-:W-:Y:S01]  /*a440*/  UISETP.NE.AND UP0, UPT, UR6, URZ, UPT ;  /* 0x000000ff0600728c */ /* 0x000fe2000bf05270 */
[----:B------:R-:W-:Y:S01]  /*a450*/  SEL R22, R22, RZ, P0 ;  /* 0x000000ff16167207 */ /* 0x000fe20000000000 */
[----:B------:R-:W-:Y:S01]  /*a460*/  UIADD3 UR21, UPT, UPT, UR36, UR5, URZ ;  /* 0x0000000524157290 */ /* 0x000fe2000fffe0ff */
[----:B------:R-:W-:Y:S01]  /*a470*/  LOP3.LUT R54, R54, R0, RZ, 0x3c, !PT ;  /* 0x0000000036367212 */ /* 0x000fe200078e3cff */
[----:B------:R-:W-:Y:S05]  /*a480*/  UIADD3 UR28, UPT, UPT, UR37, UR4, URZ ;  /* 0x00000004251c7290 */ /* 0x000fea000fffe0ff */
[----:B------:R-:W-:Y:S07]  /*a490*/  BRA.U UP0, `(.L_x_143) ;  /* 0xffffffc500847547 */ /* 0x000fee000b83ffff */
[----:B------:R-:W-:-:S13]  /*a4a0*/  R2UR UR4, R65 ;  /* 0x00000000410472ca */ /* 0x000fda00000e0000 */
[----:B------:R-:W-:-:S09]  /*a4b0*/  UISETP.NE.AND UP0, UPT, UR4, URZ, UPT ;  /* 0x000000ff0400728c */ /* 0x000fd2000bf05270 */
[----:B------:R-:W-:Y:S05]  /*a4c0*/  BRA.U !UP0, `(.L_x_144) ;  /* 0x0000000108487547 */ /* 0x000fea000b800000 */
[----:B------:R-:W2:Y:S02]  /*a4d0*/  LDCU.64 UR4, c[0x0][0x990] ;  /* 0x00013200ff0477ac */ /* 0x000ea40008000a00 */
[----:B--2---:R-:W-:-:S04]  /*a4e0*/  UISETP.NE.U32.AND UP0, UPT, UR4, URZ, UPT ;  /* 0x000000ff0400728c */ /* 0x004fc8000bf05070 */
[----:B------:R-:W-:-:S09]  /*a4f0*/  UISETP.NE.AND.EX UP0, UPT, UR5, URZ, UPT, UP0 ;  /* 0x000000ff0500728c */ /* 0x000fd2000bf05300 */
[----:B------:R-:W-:Y:S05]  /*a500*/  BRA.U UP0, `(.L_x_145) ;  /* 0x00000001000c7547 */ /* 0x000fea000b800000 */
[----:B------:R-:W-:-:S13]  /*a510*/  FSETP.NEU.AND P0, PT, R27, RZ, PT ;  /* 0x000000ff1b00720b */ /* 0x000fda0003f0d000 */
[----:B------:R-:W-:Y:S05]  /*a520*/  @!P0 EXIT ;  /* 0x000000000000894d */ /* 0x000fea0003800000 */
[----:B------:R-:W-:Y:S05]  /*a530*/  BRA `(.L_x_144) ;  /* 0x00000000002c7947 */ /* 0x000fea0003800000 */
.L_x_145:
[----:B------:R-:W-:Y:S01]  /*a540*/  ISETP.NE.AND P0, PT, R69, RZ, PT ;  /* 0x000000ff4500720c */ /* 0x000fe20003f05270 */
[----:B------:R-:W-:-:S12]  /*a550*/  BSSY.RECONVERGENT B0, `(.L_x_144) ;  /* 0x0000009000007945 */ /* 0x000fd80003800200 */
[----:B------:R-:W-:Y:S05]  /*a560*/  @P0 BRA `(.L_x_146) ;  /* 0x0000000000140947 */ /* 0x000fea0003800000 */
[----:B------:R-:W2:Y:S02]  /*a570*/  LDCU.64 UR4, c[0x0][0x988] ;  /* 0x00013100ff0477ac */ /* 0x000ea40008000a00 */
[----:B--2---:R-:W-:-:S04]  /*a580*/  ISETP.NE.U32.AND P0, PT, RZ, UR4, PT ;  /* 0x00000004ff007c0c */ /* 0x004fc8000bf05070 */
[----:B------:R-:W-:-:S13]  /*a590*/  ISETP.NE.AND.EX P0, PT, RZ, UR5, PT, P0 ;  /* 0x00000005ff007c0c */ /* 0x000fda000bf05300 */
[----:B------:R-:W-:Y:S05]  /*a5a0*/  @!P0 EXIT ;  /* 0x000000000000894d */ /* 0x000fea0003800000 */
[----:B------:R-:W-:Y:S05]  /*a5b0*/  BRA `(.L_x_147) ;  /* 0x0000000000087947 */ /* 0x000fea0003800000 */
.L_x_146:
[----:B------:R-:W-:-:S13]  /*a5c0*/  FSETP.NEU.AND P0, PT, R27, RZ, PT ;  /* 0x000000ff1b00720b */ /* 0x000fda0003f0d000 */
[----:B------:R-:W-:Y:S05]  /*a5d0*/  @!P0 EXIT ;  /* 0x000000000000894d */ /* 0x000fea0003800000 */
.L_x_147:
[----:B------:R-:W-:Y:S05]  /*a5e0*/  BSYNC.RECONVERGENT B0 ;  /* 0x0000000000007941 */ /* 0x000fea0003800200 */
.L_x_144:
[----:B------:R-:W2:Y:S01]  /*a5f0*/  S2UR UR5, SR_CgaCtaId ;  /* 0x00000000000579c3 */ /* 0x000ea20000008800 */
[----:B------:R-:W-:Y:S01]  /*a600*/  ULEA UR4, UR52, UR51, 0x3 ;  /* 0x0000003334047291 */ /* 0x000fe2000f8e18ff */
[----:B------:R-:W-:-:S04]  /*a610*/  DEPBAR.LE SB0, 0x0 ;  /* 0x000080000000791a */ /* 0x000fc80000000000 */
[----:B------:R-:W-:-:S04]  /*a620*/  UIADD3 UR4, UPT, UPT, UR4, 0xb0, URZ ;  /* 0x000000b004047890 */ /* 0x000fc8000fffe0ff */
[----:B--2---:R-:W-:-:S09]  /*a630*/  UPRMT UR4, UR5, 0x654, UR4 ;  /* 0x0000065405047896 */ /* 0x004fd20008000004 */
[----:B------:R-:W-:Y:S01]  /*a640*/  SYNCS.ARRIVE.TRANS64.RED.A1T0 RZ, [UR4], RZ ;  /* 0x000000ffffff79a7 */ /* 0x000fe20008100404 */
[----:B------:R-:W-:Y:S05]  /*a650*/  EXIT ;  /* 0x000000000000794d */ /* 0x000fea0003800000 */
.L_x_25:
[----:B------:R-:W-:Y:S07]  /*a660*/  MOV R0, UR11 ;  /* 0x0000000b00007c02 */ /* 0x000fee0008000f00 */
.L_x_148:
[----:B-1----:R1:W4:Y:S02]  /*a670*/  SYNCS.PHASECHK.TRANS64.TRYWAIT P0, [R0+URZ+0x48], R4 ;  /* 0x00004804000075a7 */ /* 0x00232400080011ff */
[----:B----4-:R-:W-:Y:S05]  /*a680*/  @!P0 NANOSLEEP.SYNCS 0x989680 ;  /* 0x009896800000895d */ /* 0x010fea0003900000 */
[----:B------:R-:W4:Y:S02]  /*a690*/  @!P0 SYNCS.PHASECHK.TRANS64 P0, [R0+URZ+0x48], R4 ;  /* 0x00004804000085a7 */ /* 0x000f2400080010ff */
[----:B----4-:R-:W-:Y:S05]  /*a6a0*/  @!P0 BRA `(.L_x_148) ;  /* 0xfffffffc00f08947 */ /* 0x010fea000383ffff */
[----:B------:R-:W-:Y:S05]  /*a6b0*/  BRA `(.L_x_24) ;  /* 0xffffff7800c87947 */ /* 0x000fea000383ffff */
.L_x_32:
[----:B--2---:R-:W-:Y:S07]  /*a6c0*/  MOV R0, UR11 ;  /* 0x0000000b00007c02 */ /* 0x004fee0008000f00 */
.L_x_149:
[----:B-1----:R1:W2:Y:S02]  /*a6d0*/  SYNCS.PHASECHK.TRANS64.TRYWAIT P0, [R0+URZ+0x48], R4 ;  /* 0x00004804000075a7 */ /* 0x0022a400080011ff */
[----:B--2---:R-:W-:Y:S05]  /*a6e0*/  @!P0 NANOSLEEP.SYNCS 0x989680 ;  /* 0x009896800000895d */ /* 0x004fea0003900000 */
[----:B------:R-:W2:Y:S02]  /*a6f0*/  @!P0 SYNCS.PHASECHK.TRANS64 P0, [R0+URZ+0x48], R4 ;  /* 0x00004804000085a7 */ /* 0x000ea400080010ff */
[----:B--2---:R-:W-:Y:S05]  /*a700*/  @!P0 BRA `(.L_x_149) ;  /* 0xfffffffc00f08947 */ /* 0x004fea000383ffff */
[----:B------:R-:W-:Y:S05]  /*a710*/  BRA `(.L_x_31) ;  /* 0xffffff8000787947 */ /* 0x000fea000383ffff */
.L_x_37:
[----:B------:R-:W-:-:S07]  /*a720*/  MOV R0, UR32 ;  /* 0x0000002000007c02 */ /* 0x000fce0008000f00 */
.L_x_150:
[----:B-1----:R1:W2:Y:S02]  /*a730*/  SYNCS.PHASECHK.TRANS64.TRYWAIT P0, [R0+URZ+0xe0], R3 ;  /* 0x0000e003000075a7 */ /* 0x0022a400080011ff */
[----:B--2---:R-:W-:Y:S05]  /*a740*/  @!P0 NANOSLEEP.SYNCS 0x989680 ;  /* 0x009896800000895d */ /* 0x004fea0003900000 */
[----:B------:R-:W2:Y:S02]  /*a750*/  @!P0 SYNCS.PHASECHK.TRANS64 P0, [R0+URZ+0xe0], R3 ;  /* 0x0000e003000085a7 */ /* 0x000ea400080010ff */
[----:B--2---:R-:W-:Y:S05]  /*a760*/  @!P0 BRA `(.L_x_150) ;  /* 0xfffffffc00f08947 */ /* 0x004fea000383ffff */
[----:B------:R-:W-:Y:S05]  /*a770*/  BRA `(.L_x_151) ;  /* 0xffffff84009c7947 */ /* 0x000fea000383ffff */
.L_x_41:
[----:B------:R-:W-:-:S07]  /*a780*/  MOV R0, UR4 ;  /* 0x0000000400007c02 */ /* 0x000fce0008000f00 */
.L_x_152:
[----:B-1----:R1:W2:Y:S02]  /*a790*/  SYNCS.PHASECHK.TRANS64.TRYWAIT P0, [R0+URZ], R2 ;  /* 0x00000002000075a7 */ /* 0x0022a400080011ff */
[----:B--2---:R-:W-:Y:S05]  /*a7a0*/  @!P0 NANOSLEEP.SYNCS 0x989680 ;  /* 0x009896800000895d */ /* 0x004fea0003900000 */
[----:B------:R-:W2:Y:S02]  /*a7b0*/  @!P0 SYNCS.PHASECHK.TRANS64 P0, [R0+URZ], R2 ;  /* 0x00000002000085a7 */ /* 0x000ea400080010ff */
[----:B--2---:R-:W-:Y:S05]  /*a7c0*/  @!P0 BRA `(.L_x_152) ;  /* 0xfffffffc00f08947 */ /* 0x004fea000383ffff */
[----:B------:R-:W-:Y:S05]  /*a7d0*/  BRA `(.L_x_153) ;  /* 0xffffff8c00307947 */ /* 0x000fea000383ffff */
.L_x_42:
[----:B------:R-:W-:-:S07]  /*a7e0*/  MOV R0, UR5 ;  /* 0x0000000500007c02 */ /* 0x000fce0008000f00 */
.L_x_154:
[----:B-1----:R1:W2:Y:S02]  /*a7f0*/  SYNCS.PHASECHK.TRANS64.TRYWAIT P0, [R0+URZ], R2 ;  /* 0x00000002000075a7 */ /* 0x0022a400080011ff */
[----:B--2---:R-:W-:Y:S05]  /*a800*/  @!P0 NANOSLEEP.SYNCS 0x989680 ;  /* 0x009896800000895d */ /* 0x004fea0003900000 */
[----:B------:R-:W2:Y:S02]  /*a810*/  @!P0 SYNCS.PHASECHK.TRANS64 P0, [R0+URZ], R2 ;  /* 0x00000002000085a7 */ /* 0x000ea400080010ff */
[----:B--2---:R-:W-:Y:S05]  /*a820*/  @!P0 BRA `(.L_x_154) ;  /* 0xfffffffc00f08947 */ /* 0x004fea000383ffff */
[----:B------:R-:W-:Y:S05]  /*a830*/  BRA `(.L_x_155) ;  /* 0xffffff8c00407947 */ /* 0x000fea000383ffff */
.L_x_43:
[----:B------:R-:W-:-:S07]  /*a840*/  MOV R0, UR5 ;  /* 0x0000000500007c02 */ /* 0x000fce0008000f00 */
.L_x_156:
[----:B-1----:R1:W2:Y:S02]  /*a850*/  SYNCS.PHASECHK.TRANS64.TRYWAIT P0, [R0+URZ], R2 ;  /* 0x00000002000075a7 */ /* 0x0022a400080011ff */
[----:B--2---:R-:W-:Y:S05]  /*a860*/  @!P0 NANOSLEEP.SYNCS 0x989680 ;  /* 0x009896800000895d */ /* 0x004fea0003900000 */
[----:B------:R-:W2:Y:S02]  /*a870*/  @!P0 SYNCS.PHASECHK.TRANS64 P0, [R0+URZ], R2 ;  /* 0x00000002000085a7 */ /* 0x000ea400080010ff */
[----:B--2---:R-:W-:Y:S05]  /*a880*/  @!P0 BRA `(.L_x_156) ;  /* 0xfffffffc00f08947 */ /* 0x004fea000383ffff */
[----:B------:R-:W-:Y:S05]  /*a890*/  BRA `(.L_x_157) ;  /* 0xffffff8c00507947 */ /* 0x000fea000383ffff */
.L_x_44:
[----:B------:R-:W-:-:S07]  /*a8a0*/  MOV R0, UR5 ;  /* 0x0000000500007c02 */ /* 0x000fce0008000f00 */
.L_x_158:
[----:B-1----:R1:W2:Y:S02]  /*a8b0*/  SYNCS.PHASECHK.TRANS64.TRYWAIT P0, [R0+URZ], R2 ;  /* 0x00000002000075a7 */ /* 0x0022a400080011ff */
[----:B--2---:R-:W-:Y:S05]  /*a8c0*/  @!P0 NANOSLEEP.SYNCS 0x989680 ;  /* 0x009896800000895d */ /* 0x004fea0003900000 */
[----:B------:R-:W2:Y:S02]  /*a8d0*/  @!P0 SYNCS.PHASECHK.TRANS64 P0, [R0+URZ], R2 ;  /* 0x00000002000085a7 */ /* 0x000ea400080010ff */
[----:B--2---:R-:W-:Y:S05]  /*a8e0*/  @!P0 BRA `(.L_x_158) ;  /* 0xfffffffc00f08947 */ /* 0x004fea000383ffff */
[----:B------:R-:W-:Y:S05]  /*a8f0*/  BRA `(.L_x_159) ;  /* 0xffffff8c00607947 */ /* 0x000fea000383ffff */
.L_x_45:
[----:B------:R-:W-:-:S07]  /*a900*/  MOV R0, UR5 ;  /* 0x0000000500007c02 */ /* 0x000fce0008000f00 */
.L_x_160:
[----:B-1----:R1:W2:Y:S02]  /*a910*/  SYNCS.PHASECHK.TRANS64.TRYWAIT P0, [R0+URZ], R2 ;  /* 0x00000002000075a7 */ /* 0x0022a400080011ff */
[----:B--2---:R-:W-:Y:S05]  /*a920*/  @!P0 NANOSLEEP.SYNCS 0x989680 ;  /* 0x009896800000895d */ /* 0x004fea0003900000 */
[----:B------:R-:W2:Y:S02]  /*a930*/  @!P0 SYNCS.PHASECHK.TRANS64 P0, [R0+URZ], R2 ;  /* 0x00000002000085a7 */ /* 0x000ea400080010ff */
[----:B--2---:R-:W-:Y:S05]  /*a940*/  @!P0 BRA `(.L_x_160) ;  /* 0xfffffffc00f08947 */ /* 0x004fea000383ffff */
[----:B------:R-:W-:Y:S05]  /*a950*/  BRA `(.L_x_161) ;  /* 0xffffff8c00707947 */ /* 0x000fea000383ffff */
.L_x_46:
[----:B------:R-:W-:-:S07]  /*a960*/  MOV R0, UR5 ;  /* 0x0000000500007c02 */ /* 0x000fce0008000f00 */
.L_x_162:
[----:B-1----:R1:W2:Y:S02]  /*a970*/  SYNCS.PHASECHK.TRANS64.TRYWAIT P0, [R0+URZ], R2 ;  /* 0x00000002000075a7 */ /* 0x0022a400080011ff */
[----:B--2---:R-:W-:Y:S05]  /*a980*/  @!P0 NANOSLEEP.SYNCS 0x989680 ;  /* 0x009896800000895d */ /* 0x004fea0003900000 */
[----:B------:R-:W2:Y:S02]  /*a990*/  @!P0 SYNCS.PHASECHK.TRANS64 P0, [R0+URZ], R2 ;  /* 0x00000002000085a7 */ /* 0x000ea400080010ff */
[----:B--2---:R-:W-:Y:S05]  /*a9a0*/  @!P0 BRA `(.L_x_162) ;  /* 0xfffffffc00f08947 */ /* 0x004fea000383ffff */
[----:B------:R-:W-:Y:S05]  /*a9b0*/  BRA `(.L_x_163) ;  /* 0xffffff8c00807947 */ /* 0x000fea000383ffff */
.L_x_47:
[----:B------:R-:W-:-:S07]  /*a9c0*/  MOV R0, UR5 ;  /* 0x0000000500007c02 */ /* 0x000fce0008000f00 */
.L_x_164:
[----:B-1----:R1:W2:Y:S02]  /*a9d0*/  SYNCS.PHASECHK.TRANS64.TRYWAIT P0, [R0+URZ], R2 ;  /* 0x00000002000075a7 */ /* 0x0022a400080011ff */
[----:B--2---:R-:W-:Y:S05]  /*a9e0*/  @!P0 NANOSLEEP.SYNCS 0x989680 ;  /* 0x009896800000895d */ /* 0x004fea0003900000 */
[----:B------:R-:W2:Y:S02]  /*a9f0*/  @!P0 SYNCS.PHASECHK.TRANS64 P0, [R0+URZ], R2 ;  /* 0x00000002000085a7 */ /* 0x000ea400080010ff */
[----:B--2---:R-:W-:Y:S05]  /*aa00*/  @!P0 BRA `(.L_x_164) ;  /* 0xfffffffc00f08947 */ /* 0x004fea000383ffff */
[----:B------:R-:W-:Y:S05]  /*aa10*/  BRA `(.L_x_165) ;  /* 0xffffff8c00907947 */ /* 0x000fea000383ffff */
.L_x_48:
[----:B------:R-:W-:-:S07]  /*aa20*/  MOV R0, UR5 ;  /* 0x0000000500007c02 */ /* 0x000fce0008000f00 */
.L_x_166:
[----:B-1----:R1:W2:Y:S02]  /*aa30*/  SYNCS.PHASECHK.TRANS64.TRYWAIT P0, [R0+URZ], R2 ;  /* 0x00000002000075a7 */ /* 0x0022a400080011ff */
[----:B--2---:R-:W-:Y:S05]  /*aa40*/  @!P0 NANOSLEEP.SYNCS 0x989680 ;  /* 0x009896800000895d */ /* 0x004fea0003900000 */
[----:B------:R-:W2:Y:S02]  /*aa50*/  @!P0 SYNCS.PHASECHK.TRANS64 P0, [R0+URZ], R2 ;  /* 0x00000002000085a7 */ /* 0x000ea400080010ff */
[----:B--2---:R-:W-:Y:S05]  /*aa60*/  @!P0 BRA `(.L_x_166) ;  /* 0xfffffffc00f08947 */ /* 0x004fea000383ffff */
[----:B------:R-:W-:Y:S05]  /*aa70*/  BRA `(.L_x_167) ;  /* 0xffffff8c00a07947 */ /* 0x000fea000383ffff */
.L_x_51:
[----:B------:R-:W-:-:S07]  /*aa80*/  MOV R4, UR4 ;  /* 0x0000000400047c02 */ /* 0x000fce0008000f00 */
.L_x_168:
[----:B--2---:R2:W3:Y:S02]  /*aa90*/  SYNCS.PHASECHK.TRANS64.TRYWAIT P1, [R4+URZ+0xe8], R6 ;  /* 0x0000e806040075a7 */ /* 0x0044e400080211ff */
[----:B---3--:R-:W-:Y:S05]  /*aaa0*/  @!P1 NANOSLEEP.SYNCS 0x989680 ;  /* 0x009896800000995d */ /* 0x008fea0003900000 */
[----:B------:R-:W3:Y:S02]  /*aab0*/  @!P1 SYNCS.PHASECHK.TRANS64 P1, [R4+URZ+0xe8], R6 ;  /* 0x0000e806040095a7 */ /* 0x000ee400080210ff */
[----:B---3--:R-:W-:Y:S05]  /*aac0*/  @!P1 BRA `(.L_x_168) ;  /* 0xfffffffc00f09947 */ /* 0x008fea000383ffff */
[----:B------:R-:W-:Y:S05]  /*aad0*/  BRA `(.L_x_169) ;  /* 0xffffff9000107947 */ /* 0x000fea000383ffff */
.L_x_52:
[----:B--2---:R-:W-:-:S07]  /*aae0*/  MOV R4, UR4 ;  /* 0x0000000400047c02 */ /* 0x004fce0008000f00 */
.L_x_170:
[----:B--2---:R2:W3:Y:S02]  /*aaf0*/  SYNCS.PHASECHK.TRANS64.TRYWAIT P1, [R4+URZ+0xe0], R5 ;  /* 0x0000e005040075a7 */ /* 0x0044e400080211ff */
[----:B---3--:R-:W-:Y:S05]  /*ab00*/  @!P1 NANOSLEEP.SYNCS 0x989680 ;  /* 0x009896800000995d */ /* 0x008fea0003900000 */
[----:B------:R-:W3:Y:S02]  /*ab10*/  @!P1 SYNCS.PHASECHK.TRANS64 P1, [R4+URZ+0xe0], R5 ;  /* 0x0000e005040095a7 */ /* 0x000ee400080210ff */
[----:B---3--:R-:W-:Y:S05]  /*ab20*/  @!P1 BRA `(.L_x_170) ;  /* 0xfffffffc00f09947 */ /* 0x008fea000383ffff */
[----:B------:R-:W-:Y:S05]  /*ab30*/  BRA `(.L_x_171) ;  /* 0xffffff9000187947 */ /* 0x000fea000383ffff */
.L_x_62:
[----:B--2---:R-:W-:-:S04]  /*ab40*/  MOV R5, UR5 ;  /* 0x0000000500057c02 */ /* 0x004fc80008000f00 */
[----:B------:R2:W3:Y:S03]  /*ab50*/  SYNCS.PHASECHK.TRANS64.TRYWAIT P0, [R5+URZ+0x8], R6 ;  /* 0x00000806050075a7 */ /* 0x0004e600080011ff */
[----:B---3--:R-:W-:Y:S05]  /*ab60*/  @!P0 NANOSLEEP.SYNCS 0x989680 ;  /* 0x009896800000895d */ /* 0x008fea0003900000 */
[----:B------:R-:W3:Y:S02]  /*ab70*/  @!P0 SYNCS.PHASECHK.TRANS64 P0, [R5+URZ+0x8], R6 ;  /* 0x00000806050085a7 */ /* 0x000ee400080010ff */
[----:B---3--:R-:W-:Y:S05]  /*ab80*/  @!P0 BRA `(.L_x_62) ;  /* 0xfffffffc00ec8947 */ /* 0x008fea000383ffff */
[----:B------:R-:W-:Y:S05]  /*ab90*/  BRA `(.L_x_61) ;  /* 0xffffff9000e47947 */ /* 0x000fea000383ffff */
.L_x_64:
[----:B------:R-:W-:Y:S01]  /*aba0*/  BSSY B0, `(.L_x_172) ;  /* 0x0000006000007945 */ /* 0x000fe20003800000 */
[----:B------:R-:W-:-:S07]  /*abb0*/  MOV R15, 0xffffffff ;  /* 0xffffffff000f7802 */ /* 0x000fce0000000f00 */
[----:B-12--5:R-:W-:Y:S05]  /*abc0*/  WARPSYNC.COLLECTIVE R15, `(.L_x_173) ;  /* 0x000000000f0c7348 */ /* 0x026fea0003c00000 */
[----:B------:R-:W-:Y:S02]  /*abd0*/  ELECT P6, UR79, PT ;  /* 0x00000000004f782f */ /* 0x000fe400038c0000 */
[----:B------:R-:W-:Y:S01]  /*abe0*/  MOV R14, UR79 ;  /* 0x0000004f000e7c02 */ /* 0x000fe20008000f00 */
[----:B-12--5:R-:W-:Y:S10]  /*abf0*/  ENDCOLLECTIVE ;  /* 0x000000000000791b */ /* 0x026ff40003800000 */
.L_x_173:
[----:B------:R-:W-:Y:S05]  /*ac00*/  BSYNC B0 ;  /* 0x0000000000007941 */ /* 0x000fea0003800000 */
.L_x_172:
[----:B------:R-:W-:Y:S01]  /*ac10*/  PLOP3.LUT P0, PT, P6, PT, PT, 0x80, 0x8 ;  /* 0x000000000008781c */ /* 0x000fe2000370f070 */
[----:B------:R-:W-:-:S12]  /*ac20*/  BRA `(.L_x_174) ;  /* 0xffffff9400107947 */ /* 0x000fd8000383ffff */
.L_x_66:
[----:B--2---:R-:W-:-:S04]  /*ac30*/  MOV R3, UR5 ;  /* 0x0000000500037c02 */ /* 0x004fc80008000f00 */
[----:B------:R2:W3:Y:S03]  /*ac40*/  SYNCS.PHASECHK.TRANS64.TRYWAIT P0, [R3+URZ+0x8], R4 ;  /* 0x00000804030075a7 */ /* 0x0004e600080011ff */
[----:B---3--:R-:W-:Y:S05]  /*ac50*/  @!P0 NANOSLEEP.SYNCS 0x989680 ;  /* 0x009896800000895d */ /* 0x008fea0003900000 */
[----:B------:R-:W3:Y:S02]  /*ac60*/  @!P0 SYNCS.PHASECHK.TRANS64 P0, [R3+URZ+0x8], R4 ;  /* 0x00000804030085a7 */ /* 0x000ee400080010ff */
[----:B---3--:R-:W-:Y:S05]  /*ac70*/  @!P0 BRA `(.L_x_66) ;  /* 0xfffffffc00ec8947 */ /* 0x008fea000383ffff */
[----:B------:R-:W-:Y:S05]  /*ac80*/  BRA `(.L_x_65) ;  /* 0xffffff9400147947 */ /* 0x000fea000383ffff */
.L_x_67:
[----:B------:R-:W-:-:S07]  /*ac90*/  MOV R4, UR21 ;  /* 0x0000001500047c02 */ /* 0x000fce0008000f00 */
.L_x_175:
[----:B-1----:R1:W2:Y:S02]  /*aca0*/  SYNCS.PHASECHK.TRANS64.TRYWAIT P0, [R4+URZ+0xe0], R5 ;  /* 0x0000e005040075a7 */ /* 0x0022a400080011ff */
[----:B--2---:R-:W-:Y:S05]  /*acb0*/  @!P0 NANOSLEEP.SYNCS 0x989680 ;  /* 0x009896800000895d */ /* 0x004fea0003900000 */
[----:B------:R-:W2:Y:S02]  /*acc0*/  @!P0 SYNCS.PHASECHK.TRANS64 P0, [R4+URZ+0xe0], R5 ;  /* 0x0000e005040085a7 */ /* 0x000ea400080010ff */
[----:B--2---:R-:W-:Y:S05]  /*acd0*/  @!P0 BRA `(.L_x_175) ;  /* 0xfffffffc00f08947 */ /* 0x004fea000383ffff */
[----:B------:R-:W-:Y:S05]  /*ace0*/  BRA `(.L_x_176) ;  /* 0xffffff9800047947 */ /* 0x000fea000383ffff */
.L_x_69:
[----:B------:R-:W-:-:S07]  /*acf0*/  MOV R4, UR26 ;  /* 0x0000001a00047c02 */ /* 0x000fce0008000f00 */
.L_x_177:
[----:B-1----:R1:W2:Y:S02]  /*ad00*/  SYNCS.PHASECHK.TRANS64.TRYWAIT P0, [R4+URZ+0x100], R5 ;  /* 0x00010005040075a7 */ /* 0x0022a400080011ff */
[----:B--2---:R-:W-:Y:S05]  /*ad10*/  @!P0 NANOSLEEP.SYNCS 0x989680 ;  /* 0x009896800000895d */ /* 0x004fea0003900000 */
[----:B------:R-:W2:Y:S02]  /*ad20*/  @!P0 SYNCS.PHASECHK.TRANS64 P0, [R4+URZ+0x100], R5 ;  /* 0x00010005040085a7 */ /* 0x000ea400080010ff */
[----:B--2---:R-:W-:Y:S05]  /*ad30*/  @!P0 BRA `(.L_x_177) ;  /* 0xfffffffc00f08947 */ /* 0x004fea000383ffff */
[----:B------:R-:W-:Y:S05]  /*ad40*/  BRA `(.L_x_68) ;  /* 0xffffff9800247947 */ /* 0x000fea000383ffff */
.L_x_73:
[----:B-1----:R-:W-:Y:S07]  /*ad50*/  MOV R4, UR17 ;  /* 0x0000001100047c02 */ /* 0x002fee0008000f00 */
.L_x_178:
[----:B-1----:R1:W2:Y:S02]  /*ad60*/  SYNCS.PHASECHK.TRANS64.TRYWAIT P0, [R4+URZ], R6 ;  /* 0x00000006040075a7 */ /* 0x0022a400080011ff */
[----:B--2---:R-:W-:Y:S05]  /*ad70*/  @!P0 NANOSLEEP.SYNCS 0x989680 ;  /* 0x009896800000895d */ /* 0x004fea0003900000 */
[----:B------:R-:W2:Y:S02]  /*ad80*/  @!P0 SYNCS.PHASECHK.TRANS64 P0, [R4+URZ], R6 ;  /* 0x00000006040085a7 */ /* 0x000ea400080010ff */
[----:B--2---:R-:W-:Y:S05]  /*ad90*/  @!P0 BRA `(.L_x_178) ;  /* 0xfffffffc00f08947 */ /* 0x004fea000383ffff */
[----:B------:R-:W-:Y:S05]  /*ada0*/  BRA `(.L_x_72) ;  /* 0xffffff98005c7947 */ /* 0x000fea000383ffff */
.L_x_77:
[----:B--2---:R-:W-:-:S07]  /*adb0*/  MOV R0, UR4 ;  /* 0x0000000400007c02 */ /* 0x004fce0008000f00 */
.L_x_179:
[----:B--2---:R2:W3:Y:S02]  /*adc0*/  SYNCS.PHASECHK.TRANS64.TRYWAIT P0, [R0+URZ], R2 ;  /* 0x00000002000075a7 */ /* 0x0044e400080011ff */
[----:B---3--:R-:W-:Y:S05]  /*add0*/  @!P0 NANOSLEEP.SYNCS 0x989680 ;  /* 0x009896800000895d */ /* 0x008fea0003900000 */
[----:B------:R-:W3:Y:S02]  /*ade0*/  @!P0 SYNCS.PHASECHK.TRANS64 P0, [R0+URZ], R2 ;  /* 0x00000002000085a7 */ /* 0x000ee400080010ff */
[----:B---3--:R-:W-:Y:S05]  /*adf0*/  @!P0 BRA `(.L_x_179) ;  /* 0xfffffffc00f08947 */ /* 0x008fea000383ffff */
[----:B------:R-:W-:Y:S05]  /*ae00*/  BRA `(.L_x_180) ;  /* 0xffffff9c00587947 */ /* 0x000fea000383ffff */
.L_x_80:
[----:B------:R-:W-:-:S07]  /*ae10*/  MOV R0, UR21 ;  /* 0x0000001500007c02 */ /* 0x000fce0008000f00 */
.L_x_181:
[----:B--2---:R2:W3:Y:S02]  /*ae20*/  SYNCS.PHASECHK.TRANS64.TRYWAIT P1, [R0+URZ+0x110], R2 ;  /* 0x00011002000075a7 */ /* 0x0044e400080211ff */
[----:B---3--:R-:W-:Y:S05]  /*ae30*/  @!P1 NANOSLEEP.SYNCS 0x989680 ;  /* 0x009896800000995d */ /* 0x008fea0003900000 */
[----:B------:R-:W3:Y:S02]  /*ae40*/  @!P1 SYNCS.PHASECHK.TRANS64 P1, [R0+URZ+0x110], R2 ;  /* 0x00011002000095a7 */ /* 0x000ee400080210ff */
[----:B---3--:R-:W-:Y:S05]  /*ae50*/  @!P1 BRA `(.L_x_181) ;  /* 0xfffffffc00f09947 */ /* 0x008fea000383ffff */
[----:B------:R-:W-:Y:S05]  /*ae60*/  BRA `(.L_x_182) ;  /* 0xffffff9c00a47947 */ /* 0x000fea000383ffff */
.L_x_85:
[----:B------:R-:W-:Y:S07]  /*ae70*/  MOV R0, UR20 ;  /* 0x0000001400007c02 */ /* 0x000fee0008000f00 */
.L_x_183:
[----:B-1----:R1:W2:Y:S02]  /*ae80*/  SYNCS.PHASECHK.TRANS64.TRYWAIT P0, [R0+URZ+0xe0], R3 ;  /* 0x0000e003000075a7 */ /* 0x0022a400080011ff */
[----:B--2---:R-:W-:Y:S05]  /*ae90*/  @!P0 NANOSLEEP.SYNCS 0x989680 ;  /* 0x009896800000895d */ /* 0x004fea0003900000 */
[----:B------:R-:W2:Y:S02]  /*aea0*/  @!P0 SYNCS.PHASECHK.TRANS64 P0, [R0+URZ+0xe0], R3 ;  /* 0x0000e003000085a7 */ /* 0x000ea400080010ff */
[----:B--2---:R-:W-:Y:S05]  /*aeb0*/  @!P0 BRA `(.L_x_183) ;  /* 0xfffffffc00f08947 */ /* 0x004fea000383ffff */
[----:B------:R-:W-:Y:S05]  /*aec0*/  BRA `(.L_x_184) ;  /* 0xffffffa400887947 */ /* 0x000fea000383ffff */
.L_x_88:
[----:B------:R-:W-:Y:S07]  /*aed0*/  MOV R3, UR20 ;  /* 0x0000001400037c02 */ /* 0x000fee0008000f00 */
.L_x_185:
[----:B-1----:R1:W2:Y:S02]  /*aee0*/  SYNCS.PHASECHK.TRANS64.TRYWAIT P1, [R3+URZ+0xd8], R8 ;  /* 0x0000d808030075a7 */ /* 0x0022a400080211ff */
[----:B--2---:R-:W-:Y:S05]  /*aef0*/  @!P1 NANOSLEEP.SYNCS 0x989680 ;  /* 0x009896800000995d */ /* 0x004fea0003900000 */
[----:B------:R-:W2:Y:S02]  /*af00*/  @!P1 SYNCS.PHASECHK.TRANS64 P1, [R3+URZ+0xd8], R8 ;  /* 0x0000d808030095a7 */ /* 0x000ea400080210ff */
[----:B--2---:R-:W-:Y:S05]  /*af10*/  @!P1 BRA `(.L_x_185) ;  /* 0xfffffffc00f09947 */ /* 0x004fea000383ffff */
[----:B------:R-:W-:Y:S05]  /*af20*/  BRA `(.L_x_87) ;  /* 0xffffffa800e47947 */ /* 0x000fea000383ffff */
.L_x_91:
[----:B------:R-:W-:Y:S07]  /*af30*/  MOV R0, UR20 ;  /* 0x0000001400007c02 */ /* 0x000fee0008000f00 */
.L_x_186:
[----:B-1----:R1:W2:Y:S02]  /*af40*/  SYNCS.PHASECHK.TRANS64.TRYWAIT P1, [R0+URZ+0xb0], R8 ;  /* 0x0000b008000075a7 */ /* 0x0022a400080211ff */
[----:B--2---:R-:W-:Y:S05]  /*af50*/  @!P1 NANOSLEEP.SYNCS 0x989680 ;  /* 0x009896800000995d */ /* 0x004fea0003900000 */
[----:B------:R-:W2:Y:S02]  /*af60*/  @!P1 SYNCS.PHASECHK.TRANS64 P1, [R0+URZ+0xb0], R8 ;  /* 0x0000b008000095a7 */ /* 0x000ea400080210ff */
[----:B--2---:R-:W-:Y:S05]  /*af70*/  @!P1 BRA `(.L_x_186) ;  /* 0xfffffffc00f09947 */ /* 0x004fea000383ffff */
[----:B------:R-:W-:Y:S05]  /*af80*/  BRA `(.L_x_187) ;  /* 0xffffffb000547947 */ /* 0x000fea000383ffff */
.L_x_92:
[----:B------:R-:W-:Y:S07]  /*af90*/  MOV R0, UR20 ;  /* 0x0000001400007c02 */ /* 0x000fee0008000f00 */
.L_x_188:
[----:B-1----:R1:W2:Y:S02]  /*afa0*/  SYNCS.PHASECHK.TRANS64.TRYWAIT P1, [R0+URZ+0xb8], R8 ;  /* 0x0000b808000075a7 */ /* 0x0022a400080211ff */
[----:B--2---:R-:W-:Y:S05]  /*afb0*/  @!P1 NANOSLEEP.SYNCS 0x989680 ;  /* 0x009896800000995d */ /* 0x004fea0003900000 */
[----:B------:R-:W2:Y:S02]  /*afc0*/  @!P1 SYNCS.PHASECHK.TRANS64 P1, [R0+URZ+0xb8], R8 ;  /* 0x0000b808000095a7 */ /* 0x000ea400080210ff */
[----:B--2---:R-:W-:Y:S05]  /*afd0*/  @!P1 BRA `(.L_x_188) ;  /* 0xfffffffc00f09947 */ /* 0x004fea000383ffff */
[----:B------:R-:W-:Y:S05]  /*afe0*/  BRA `(.L_x_189) ;  /* 0xffffffb000947947 */ /* 0x000fea000383ffff */
.L_x_93:
[----:B------:R-:W-:Y:S07]  /*aff0*/  MOV R0, UR20 ;  /* 0x0000001400007c02 */ /* 0x000fee0008000f00 */
.L_x_190:
[----:B-1----:R1:W2:Y:S02]  /*b000*/  SYNCS.PHASECHK.TRANS64.TRYWAIT P1, [R0+URZ+0xc0], R8 ;  /* 0x0000c008000075a7 */ /* 0x0022a400080211ff */
[----:B--2---:R-:W-:Y:S05]  /*b010*/  @!P1 NANOSLEEP.SYNCS 0x989680 ;  /* 0x009896800000995d */ /* 0x004fea0003900000 */
[----:B------:R-:W2:Y:S02]  /*b020*/  @!P1 SYNCS.PHASECHK.TRANS64 P1, [R0+URZ+0xc0], R8 ;  /* 0x0000c008000095a7 */ /* 0x000ea400080210ff */
[----:B--2---:R-:W-:Y:S05]  /*b030*/  @!P1 BRA `(.L_x_190) ;  /* 0xfffffffc00f09947 */ /* 0x004fea000383ffff */
[----:B------:R-:W-:Y:S05]  /*b040*/  BRA `(.L_x_191) ;  /* 0xffffffb000d47947 */ /* 0x000fea000383ffff */
.L_x_94:
[----:B------:R-:W-:Y:S07]  /*b050*/  MOV R0, UR20 ;  /* 0x0000001400007c02 */ /* 0x000fee0008000f00 */
.L_x_192:
[----:B-1----:R1:W2:Y:S02]  /*b060*/  SYNCS.PHASECHK.TRANS64.TRYWAIT P0, [R0+URZ+0xc8], R8 ;  /* 0x0000c808000075a7 */ /* 0x0022a400080011ff */
[----:B--2---:R-:W-:Y:S05]  /*b070*/  @!P0 NANOSLEEP.SYNCS 0x989680 ;  /* 0x009896800000895d */ /* 0x004fea0003900000 */
[----:B------:R-:W2:Y:S02]  /*b080*/  @!P0 SYNCS.PHASECHK.TRANS64 P0, [R0+URZ+0xc8], R8 ;  /* 0x0000c808000085a7 */ /* 0x000ea400080010ff */
[----:B--2---:R-:W-:Y:S05]  /*b090*/  @!P0 BRA `(.L_x_192) ;  /* 0xfffffffc00f08947 */ /* 0x004fea000383ffff */
[----:B------:R-:W-:Y:S05]  /*b0a0*/  BRA `(.L_x_193) ;  /* 0xffffffb4001c7947 */ /* 0x000fea000383ffff */
.L_x_96:
[----:B------:R-:W-:-:S07]  /*b0b0*/  MOV R0, UR20 ;  /* 0x0000001400007c02 */ /* 0x000fce0008000f00 */
.L_x_194:
[----:B-1----:R1:W2:Y:S02]  /*b0c0*/  SYNCS.PHASECHK.TRANS64.TRYWAIT P0, [R0+URZ+0xb0], R2 ;  /* 0x0000b002000075a7 */ /* 0x0022a400080011ff */
[----:B--2---:R-:W-:Y:S05]  /*b0d0*/  @!P0 NANOSLEEP.SYNCS 0x989680 ;  /* 0x009896800000895d */ /* 0x004fea0003900000 */
[----:B------:R-:W2:Y:S02]  /*b0e0*/  @!P0 SYNCS.PHASECHK.TRANS64 P0, [R0+URZ+0xb0], R2 ;  /* 0x0000b002000085a7 */ /* 0x000ea400080010ff */
[----:B--2---:R-:W-:Y:S05]  /*b0f0*/  @!P0 BRA `(.L_x_194) ;  /* 0xfffffffc00f08947 */ /* 0x004fea000383ffff */
[----:B------:R-:W-:Y:S05]  /*b100*/  BRA `(.L_x_195) ;  /* 0xffffffb4007c7947 */ /* 0x000fea000383ffff */
.L_x_97:
[----:B-1----:R-:W-:-:S07]  /*b110*/  MOV R0, UR20 ;  /* 0x0000001400007c02 */ /* 0x002fce0008000f00 */
.L_x_196:
[----:B-1----:R1:W2:Y:S02]  /*b120*/  SYNCS.PHASECHK.TRANS64.TRYWAIT P0, [R0+URZ+0xb8], R2 ;  /* 0x0000b802000075a7 */ /* 0x0022a400080011ff */
[----:B--2---:R-:W-:Y:S05]  /*b130*/  @!P0 NANOSLEEP.SYNCS 0x989680 ;  /* 0x009896800000895d */ /* 0x004fea0003900000 */
[----:B------:R-:W2:Y:S02]  /*b140*/  @!P0 SYNCS.PHASECHK.TRANS64 P0, [R0+URZ+0xb8], R2 ;  /* 0x0000b802000085a7 */ /* 0x000ea400080010ff */
[----:B--2---:R-:W-:Y:S05]  /*b150*/  @!P0 BRA `(.L_x_196) ;  /* 0xfffffffc00f08947 */ /* 0x004fea000383ffff */
[----:B------:R-:W-:Y:S05]  /*b160*/  BRA `(.L_x_197) ;  /* 0xffffffb4006c7947 */ /* 0x000fea000383ffff */
.L_x_98:
[----:B-1----:R-:W-:-:S07]  /*b170*/  MOV R0, UR20 ;  /* 0x0000001400007c02 */ /* 0x002fce0008000f00 */
.L_x_198:
[----:B-1----:R1:W2:Y:S02]  /*b180*/  SYNCS.PHASECHK.TRANS64.TRYWAIT P0, [R0+URZ+0xc0], R2 ;  /* 0x0000c002000075a7 */ /* 0x0022a400080011ff */
[----:B--2---:R-:W-:Y:S05]  /*b190*/  @!P0 NANOSLEEP.SYNCS 0x989680 ;  /* 0x009896800000895d */ /* 0x004fea0003900000 */
[----:B------:R-:W2:Y:S02]  /*b1a0*/  @!P0 SYNCS.PHASECHK.TRANS64 P0, [R0+URZ+0xc0], R2 ;  /* 0x0000c002000085a7 */ /* 0x000ea400080010ff */
[----:B--2---:R-:W-:Y:S05]  /*b1b0*/  @!P0 BRA `(.L_x_198) ;  /* 0xfffffffc00f08947 */ /* 0x004fea000383ffff */
[----:B------:R-:W-:Y:S05]  /*b1c0*/  BRA `(.L_x_199) ;  /* 0xffffffb4005c7947 */ /* 0x000fea000383ffff */
.L_x_100:
[----:B------:R-:W-:Y:S07]  /*b1d0*/  MOV R0, UR51 ;  /* 0x0000003300007c02 */ /* 0x000fee0008000f00 */
.L_x_200:
[----:B-1----:R1:W2:Y:S02]  /*b1e0*/  SYNCS.PHASECHK.TRANS64.TRYWAIT P0, [R0+URZ+0xe0], R2 ;  /* 0x0000e002000075a7 */ /* 0x0022a400080011ff */
[----:B--2---:R-:W-:Y:S05]  /*b1f0*/  @!P0 NANOSLEEP.SYNCS 0x989680 ;  /* 0x009896800000895d */ /* 0x004fea0003900000 */
[----:B------:R-:W2:Y:S02]  /*b200*/  @!P0 SYNCS.PHASECHK.TRANS64 P0, [R0+URZ+0xe0], R2 ;  /* 0x0000e002000085a7 */ /* 0x000ea400080010ff */
[----:B--2---:R-:W-:Y:S05]  /*b210*/  @!P0 BRA `(.L_x_200) ;  /* 0xfffffffc00f08947 */ /* 0x004fea000383ffff */
[----:B------:R-:W-:Y:S05]  /*b220*/  BRA `(.L_x_201) ;  /* 0xffffffb8002c7947 */ /* 0x000fea000383ffff */
.L_x_111:
[----:B-1----:R-:W-:Y:S04]  /*b230*/  MOV R2, UR51 ;  /* 0x0000003300027c02 */ /* 0x002fe80008000f00 */
[----:B------:R1:W3:Y:S03]  /*b240*/  SYNCS.PHASECHK.TRANS64.TRYWAIT P1, [R2+URZ+0x90], R3 ;  /* 0x00009003020075a7 */ /* 0x0002e600080211ff */
[----:B---3--:R-:W-:Y:S05]  /*b250*/  @!P1 NANOSLEEP.SYNCS 0x989680 ;  /* 0x009896800000995d */ /* 0x008fea0003900000 */
[----:B------:R-:W3:Y:S02]  /*b260*/  @!P1 SYNCS.PHASECHK.TRANS64 P1, [R2+URZ+0x90], R3 ;  /* 0x00009003020095a7 */ /* 0x000ee400080210ff */
[----:B---3--:R-:W-:Y:S05]  /*b270*/  @!P1 BRA `(.L_x_111) ;  /* 0xfffffffc00ec9947 */ /* 0x008fea000383ffff */
[----:B------:R-:W-:Y:S05]  /*b280*/  BRA `(.L_x_110) ;  /* 0xffffffcc00247947 */ /* 0x000fea000383ffff */
.L_x_113:
[----:B-1----:R1:W4:Y:S02]  /*b290*/  SYNCS.PHASECHK.TRANS64.TRYWAIT P0, [R73+URZ+0xf0], R0 ;  /* 0x0000f000490075a7 */ /* 0x00232400080011ff */
[----:B----4-:R-:W-:Y:S05]  /*b2a0*/  @!P0 NANOSLEEP.SYNCS 0x989680 ;  /* 0x009896800000895d */ /* 0x010fea0003900000 */
[----:B------:R-:W4:Y:S02]  /*b2b0*/  @!P0 SYNCS.PHASECHK.TRANS64 P0, [R73+URZ+0xf0], R0 ;  /* 0x0000f000490085a7 */ /* 0x000f2400080010ff */
[----:B----4-:R-:W-:Y:S05]  /*b2c0*/  @!P0 BRA `(.L_x_113) ;  /* 0xfffffffc00f08947 */ /* 0x010fea000383ffff */
[----:B------:R-:W-:Y:S05]  /*b2d0*/  BRA `(.L_x_112) ;  /* 0xffffffcc004c7947 */ /* 0x000fea000383ffff */
.L_x_122:
[----:B-1----:R1:W2:Y:S02]  /*b2e0*/  SYNCS.PHASECHK.TRANS64.TRYWAIT P0, [R2+URZ+0x90], R0 ;  /* 0x00009000020075a7 */ /* 0x0022a400080011ff */
[----:B--2---:R-:W-:Y:S05]  /*b2f0*/  @!P0 NANOSLEEP.SYNCS 0x989680 ;  /* 0x009896800000895d */ /* 0x004fea0003900000 */
[----:B------:R-:W2:Y:S02]  /*b300*/  @!P0 SYNCS.PHASECHK.TRANS64 P0, [R2+URZ+0x90], R0 ;  /* 0x00009000020085a7 */ /* 0x000ea400080010ff */
[----:B--2---:R-:W-:Y:S05]  /*b310*/  @!P0 BRA `(.L_x_122) ;  /* 0xfffffffc00f08947 */ /* 0x004fea000383ffff */
[----:B------:R-:W-:Y:S05]  /*b320*/  BRA `(.L_x_121) ;  /* 0xffffffd400687947 */ /* 0x000fea000383ffff */
.L_x_130:
[----:B-1----:R1:W2:Y:S02]  /*b330*/  SYNCS.PHASECHK.TRANS64.TRYWAIT P0, [R6+URZ+0x90], R5 ;  /* 0x00009005060075a7 */ /* 0x0022a400080011ff */
[----:B--2---:R-:W-:Y:S05]  /*b340*/  @!P0 NANOSLEEP.SYNCS 0x989680 ;  /* 0x009896800000895d */ /* 0x004fea0003900000 */
[----:B------:R-:W2:Y:S02]  /*b350*/  @!P0 SYNCS.PHASECHK.TRANS64 P0, [R6+URZ+0x90], R5 ;  /* 0x00009005060085a7 */ /* 0x000ea400080010ff */
[----:B--2---:R-:W-:Y:S05]  /*b360*/  @!P0 BRA `(.L_x_130) ;  /* 0xfffffffc00f08947 */ /* 0x004fea000383ffff */
[----:B------:R-:W-:Y:S05]  /*b370*/  BRA `(.L_x_129) ;  /* 0xffffffdc00a47947 */ /* 0x000fea000383ffff */
.L_x_138:
[----:B-1----:R1:W2:Y:S02]  /*b380*/  SYNCS.PHASECHK.TRANS64.TRYWAIT P0, [R0+URZ+0x90], R5 ;  /* 0x00009005000075a7 */ /* 0x0022a400080011ff */
[----:B--2---:R-:W-:Y:S05]  /*b390*/  @!P0 NANOSLEEP.SYNCS 0x989680 ;  /* 0x009896800000895d */ /* 0x004fea0003900000 */
[----:B------:R-:W2:Y:S02]  /*b3a0*/  @!P0 SYNCS.PHASECHK.TRANS64 P0, [R0+URZ+0x90], R5 ;  /* 0x00009005000085a7 */ /* 0x000ea400080010ff */
[----:B--2---:R-:W-:Y:S05]  /*b3b0*/  @!P0 BRA `(.L_x_138) ;  /* 0xfffffffc00f08947 */ /* 0x004fea000383ffff */
[----:B------:R-:W-:Y:S05]  /*b3c0*/  BRA `(.L_x_137) ;  /* 0xffffffe400dc7947 */ /* 0x000fea000383ffff */
        .weak           $__internal_0_$__cuda_sm10x_tcgen05_guardrail_trap_col_being_dealloced_not_returned_by_alloc
        .type           $__internal_0_$__cuda_sm10x_tcgen05_guardrail_trap_col_being_dealloced_not_returned_by_alloc,@function
        .size           $__internal_0_$__cuda_sm10x_tcgen05_guardrail_trap_col_being_dealloced_not_returned_by_alloc,($__internal_1_$__cuda_sm10x_tcgen05_guardrail_trap_phase_invalid_during_alloc - $__internal_0_$__cuda_sm10x_tcgen05_guardrail_trap_col_being_dealloced_not_returned_by_alloc)
$__internal_0_$__cuda_sm10x_tcgen05_guardrail_trap_col_being_dealloced_not_returned_by_alloc:
[----:B------:R-:W-:Y:S05]  /*b3d0*/  BPT.TRAP 0x1 ;  /* 0x000000040000795c */ /* 0x000fea0000300000 */
[----:B------:R-:W-:-:S04]  /*b3e0*/  HFMA2 R3, -RZ, RZ, 0, 0 ;  /* 0x00000000ff037431 */ /* 0x000fc800000001ff */
[----:B------:R-:W-:Y:S05]  /*b3f0*/  RET.REL.NODEC R2 `(_ZN7cutlass13device_kernelINS_4conv6kernel13ConvUniversalINS1_16ConvProblemShapeILNS1_8OperatorE2ELi3EEENS1_10collective14CollectiveConvINS1_47MainloopSm100TmaUmmaWarpSpecializedImplicitGemmILS5_2ELi9ELi3ELi1ELi2EN4cute5tupleIJNSA_1CILi2EEENSC_ILi1EEESE_EEEEENSB_IJNSC_ILi256EEENSB_IJNSC_ILi64EEEEEENSB_IJNSC_ILi32EEEEEEEEENS_10tfloat32_tESN_NSA_8TiledMMAINSA_8MMA_AtomIJNSA_23SM100_MMA_TF32_2x1SM_SSISN_SN_fLi256ELi64ELNSA_4UMMA5MajorE1ELSS_1ELNSR_7ScaleInE0ELST_0EEEEEENSA_6LayoutINSB_IJSE_SE_SE_EEENSB_IJNSC_ILi0EEESY_SY_EEEEENSB_IJNSA_10UnderscoreES11_S11_EEEEENS7_6detail27Sm100ImplicitGemmTileTraitsINSA_18SM100_TMA_2SM_LOADENSA_14ComposedLayoutINSA_7SwizzleILi2ELi5ELi2EEENSA_18smem_ptr_flag_bitsILi32EEENSW_INSB_IJSK_NSC_ILi4EEEEEENSB_IJSE_SK_EEEEEEEvEENS15_INSA_25SM100_TMA_2SM_LOAD_IM2COLES1G_vEEEENS_8epilogue10collective18CollectiveEpilogueINS1L_23Sm100TmaWarpSpecializedILi4ELi2ELi16ELb1ELb0EEEJNSB_IJNSC_ILi128EEESJ_SL_EEENSB_IJNSW_IS1Q_SE_EENSW_INSC_ILi16EEESE_EEEEESN_NSB_IJlNSB_IJSE_lllEEESY_EEESN_S1X_NS1L_6fusion15FusionCallbacksIS1P_NS1Y_17LinearCombinationISN_fSN_fLNS_15FloatRoundStyleE2EEES1R_S1V_JEEENSA_5SM1004TMEM4LOAD26SM100_TMEM_LOAD_32dp32b16xENSA_13SM90_TMA_LOADENS17_INS18_ILi2ELi4ELi3EEES1B_NSW_INSB_IJNSC_ILi8EEES1T_EEENSB_IJS1T_SE_EEEEEEENSA_39AutoVectorizingCopyWithAssumedAlignmentILi128EEENSA_14SM90_TMA_STOREES2E_S2G_S2G_EEEvvEEEEvNT_6ParamsE) ;  /* 0xffffff4c02007950 */ /* 0x000fea0003c3ffff */
        .weak           $__internal_1_$__cuda_sm10x_tcgen05_guardrail_trap_phase_invalid_during_alloc
        .type           $__internal_1_$__cuda_sm10x_tcgen05_guardrail_trap_phase_invalid_during_alloc,@function
        .size           $__internal_1_$__cuda_sm10x_tcgen05_guardrail_trap_phase_invalid_during_alloc,($__internal_2_$__cuda_sm10x_tcgen05_guardrail_trap_unallocated_columns_being_dealloced - $__internal_1_$__cuda_sm10x_tcgen05_guardrail_trap_phase_invalid_during_alloc)
$__internal_1_$__cuda_sm10x_tcgen05_guardrail_trap_phase_invalid_during_alloc:
[----:B------:R-:W-:Y:S05]  /*b400*/  BPT.TRAP 0x1 ;  /* 0x000000040000795c */ /* 0x000fea0000300000 */
[----:B------:R-:W-:-:S04]  /*b410*/  MOV R5, 0x0 ;  /* 0x0000000000057802 */ /* 0x000fc80000000f00 */
[----:B------:R-:W-:Y:S05]  /*b420*/  RET.REL.NODEC R4 `(_ZN7cutlass13device_kernelINS_4conv6kernel13ConvUniversalINS1_16ConvProblemShapeILNS1_8OperatorE2ELi3EEENS1_10collective14CollectiveConvINS1_47MainloopSm100TmaUmmaWarpSpecializedImplicitGemmILS5_2ELi9ELi3ELi1ELi2EN4cute5tupleIJNSA_1CILi2EEENSC_ILi1EEESE_EEEEENSB_IJNSC_ILi256EEENSB_IJNSC_ILi64EEEEEENSB_IJNSC_ILi32EEEEEEEEENS_10tfloat32_tESN_NSA_8TiledMMAINSA_8MMA_AtomIJNSA_23SM100_MMA_TF32_2x1SM_SSISN_SN_fLi256ELi64ELNSA_4UMMA5MajorE1ELSS_1ELNSR_7ScaleInE0ELST_0EEEEEENSA_6LayoutINSB_IJSE_SE_SE_EEENSB_IJNSC_ILi0EEESY_SY_EEEEENSB_IJNSA_10UnderscoreES11_S11_EEEEENS7_6detail27Sm100ImplicitGemmTileTraitsINSA_18SM100_TMA_2SM_LOADENSA_14ComposedLayoutINSA_7SwizzleILi2ELi5ELi2EEENSA_18smem_ptr_flag_bitsILi32EEENSW_INSB_IJSK_NSC_ILi4EEEEEENSB_IJSE_SK_EEEEEEEvEENS15_INSA_25SM100_TMA_2SM_LOAD_IM2COLES1G_vEEEENS_8epilogue10collective18CollectiveEpilogueINS1L_23Sm100TmaWarpSpecializedILi4ELi2ELi16ELb1ELb0EEEJNSB_IJNSC_ILi128EEESJ_SL_EEENSB_IJNSW_IS1Q_SE_EENSW_INSC_ILi16EEESE_EEEEESN_NSB_IJlNSB_IJSE_lllEEESY_EEESN_S1X_NS1L_6fusion15FusionCallbacksIS1P_NS1Y_17LinearCombinationISN_fSN_fLNS_15FloatRoundStyleE2EEES1R_S1V_JEEENSA_5SM1004TMEM4LOAD26SM100_TMEM_LOAD_32dp32b16xENSA_13SM90_TMA_LOADENS17_INS18_ILi2ELi4ELi3EEES1B_NSW_INSB_IJNSC_ILi8EEES1T_EEENSB_IJS1T_SE_EEEEEEENSA_39AutoVectorizingCopyWithAssumedAlignmentILi128EEENSA_14SM90_TMA_STOREES2E_S2G_S2G_EEEvvEEEEvNT_6ParamsE) ;  /* 0xffffff4804f47950 */ /* 0x000fea0003c3ffff */
        .weak           $__internal_2_$__cuda_sm10x_tcgen05_guardrail_trap_unallocated_columns_being_dealloced
        .type           $__internal_2_$__cuda_sm10x_tcgen05_guardrail_trap_unallocated_columns_being_dealloced,@function
        .size           $__internal_2_$__cuda_sm10x_tcgen05_guardrail_trap_unallocated_columns_being_dealloced,(.L_x_203 - $__internal_2_$__cuda_sm10x_tcgen05_guardrail_trap_unallocated_columns_being_dealloced)
$__internal_2_$__cuda_sm10x_tcgen05_guardrail_trap_unallocated_columns_being_dealloced:
[----:B------:R-:W-:Y:S05]  /*b430*/  BPT.TRAP 0x1 ;  /* 0x000000040000795c */ /* 0x000fea0000300000 */
[----:B------:R-:W-:-:S04]  /*b440*/  HFMA2 R3, -RZ, RZ, 0, 0 ;  /* 0x00000000ff037431 */ /* 0x000fc800000001ff */
[----:B------:R-:W-:Y:S05]  /*b450*/  RET.REL.NODEC R2 `(_ZN7cutlass13device_kernelINS_4conv6kernel13ConvUniversalINS1_16ConvProblemShapeILNS1_8OperatorE2ELi3EEENS1_10collective14CollectiveConvINS1_47MainloopSm100TmaUmmaWarpSpecializedImplicitGemmILS5_2ELi9ELi3ELi1ELi2EN4cute5tupleIJNSA_1CILi2EEENSC_ILi1EEESE_EEEEENSB_IJNSC_ILi256EEENSB_IJNSC_ILi64EEEEEENSB_IJNSC_ILi32EEEEEEEEENS_10tfloat32_tESN_NSA_8TiledMMAINSA_8MMA_AtomIJNSA_23SM100_MMA_TF32_2x1SM_SSISN_SN_fLi256ELi64ELNSA_4UMMA5MajorE1ELSS_1ELNSR_7ScaleInE0ELST_0EEEEEENSA_6LayoutINSB_IJSE_SE_SE_EEENSB_IJNSC_ILi0EEESY_SY_EEEEENSB_IJNSA_10UnderscoreES11_S11_EEEEENS7_6detail27Sm100ImplicitGemmTileTraitsINSA_18SM100_TMA_2SM_LOADENSA_14ComposedLayoutINSA_7SwizzleILi2ELi5ELi2EEENSA_18smem_ptr_flag_bitsILi32EEENSW_INSB_IJSK_NSC_ILi4EEEEEENSB_IJSE_SK_EEEEEEEvEENS15_INSA_25SM100_TMA_2SM_LOAD_IM2COLES1G_vEEEENS_8epilogue10collective18CollectiveEpilogueINS1L_23Sm100TmaWarpSpecializedILi4ELi2ELi16ELb1ELb0EEEJNSB_IJNSC_ILi128EEESJ_SL_EEENSB_IJNSW_IS1Q_SE_EENSW_INSC_ILi16EEESE_EEEEESN_NSB_IJlNSB_IJSE_lllEEESY_EEESN_S1X_NS1L_6fusion15FusionCallbacksIS1P_NS1Y_17LinearCombinationISN_fSN_fLNS_15FloatRoundStyleE2EEES1R_S1V_JEEENSA_5SM1004TMEM4LOAD26SM100_TMEM_LOAD_32dp32b16xENSA_13SM90_TMA_LOADENS17_INS18_ILi2ELi4ELi3EEES1B_NSW_INSB_IJNSC_ILi8EEES1T_EEENSB_IJS1T_SE_EEEEEEENSA_39AutoVectorizingCopyWithAssumedAlignmentILi128EEENSA_14SM90_TMA_STOREES2E_S2G_S2G_EEEvvEEEEvNT_6ParamsE) ;  /* 0xffffff4802e87950 */ /* 0x000fea0003c3ffff */
.L_x_202:
[----:B------:R-:W-:-:S00]  /*b460*/  BRA `(.L_x_202) ;  /* 0xfffffffc00fc7947 */ /* 0x000fc0000383ffff */
[----:B------:R-:W-:-:S00]  /*b470*/  NOP ;  /* 0x0000000000007918 */ /* 0x000fc00000000000 */
        /* <DEDUP_REMOVED lines=8> */
.L_x_203:


//--------------------- .nv.global.init           --------------------------
	.section	.nv.global.init,"aw",@progbits
.nv.global.init:
	.type		$str$29,@object
	.size		$str$29,($str$30 - $str$29)
$str$29:
        /*0000*/ 	.byte	0x28, 0x61, 0x64, 0x64, 0x72, 0x65, 0x73, 0x73, 0x20, 0x26, 0x20, 0x6d, 0x61, 0x73, 0x6b, 0x29
        /*0010*/ 	.byte	0x20, 0x3d, 0x3d, 0x20, 0x30, 0x00
	.type		$str$30,@object
	.size		$str$30,($str$28 - $str$30)
$str$30:
        /*0016*/ 	.byte	0x2f, 0x74, 0x6d, 0x70, 0x2f, 0x63, 0x75, 0x74, 0x6c, 0x61, 0x73, 0x73, 0x5f, 0x73, 0x77, 0x65
        /*0026*/ 	.byte	0x65, 0x70, 0x5f, 0x73, 0x72, 0x63, 0x2f, 0x69, 0x6e, 0x63, 0x6c, 0x75, 0x64, 0x65, 0x2f, 0x63
        /*0036*/ 	.byte	0x75, 0x74, 0x65, 0x2f, 0x70, 0x6f, 0x69, 0x6e, 0x74, 0x65, 0x72, 0x5f, 0x66, 0x6c, 0x61, 0x67
        /*0046*/ 	.byte	0x67, 0x65, 0x64, 0x2e, 0x68, 0x70, 0x70, 0x00
	.type		$str$28,@object
	.size		$str$28,($str$27 - $str$28)
$str$28:
        /*004e*/ 	.byte	0x2f, 0x74, 0x6d, 0x70, 0x2f, 0x63, 0x75, 0x74, 0x6c, 0x61, 0x73, 0x73, 0x5f, 0x73, 0x77, 0x65
        /*005e*/ 	.byte	0x65, 0x70, 0x5f, 0x73, 0x72, 0x63, 0x2f, 0x69, 0x6e, 0x63, 0x6c, 0x75, 0x64, 0x65, 0x2f, 0x63
        /*006e*/ 	.byte	0x75, 0x74, 0x65, 0x2f, 0x61, 0x74, 0x6f, 0x6d, 0x2f, 0x63, 0x6f, 0x70, 0x79, 0x5f, 0x74, 0x72
        /*007e*/ 	.byte	0x61, 0x69, 0x74, 0x73, 0x5f, 0x73, 0x6d, 0x31, 0x30, 0x30, 0x2e, 0x68, 0x70, 0x70, 0x00
	.type		$str$27,@object
	.size		$str$27,(__unnamed_1 - $str$27)
$str$27:
        /*008d*/ 	.byte	0x28, 0x28, 0x75, 0x69, 0x6e, 0x74, 0x33, 0x32, 0x5f, 0x74, 0x28, 0x74, 0x68, 0x72, 0x65, 0x61
        /*009d*/ 	.byte	0x64, 0x49, 0x64, 0x78, 0x2e, 0x78, 0x29, 0x20, 0x2f, 0x20, 0x33, 0x32, 0x29, 0x20, 0x25, 0x20
        /*00ad*/ 	.byte	0x34, 0x29, 0x20, 0x3d, 0x3d, 0x20, 0x28, 0x28, 0x28, 0x74, 0x6d, 0x65, 0x6d, 0x5f, 0x61, 0x64
        /*00bd*/ 	.byte	0x64, 0x72, 0x20, 0x3e, 0x3e, 0x20, 0x31, 0x36, 0x29, 0x20, 0x2f, 0x20, 0x33, 0x32, 0x29, 0x20
        /*00cd*/ 	.byte	0x25, 0x20, 0x34, 0x29, 0x00
	.type		__unnamed_1,@object
	.size		__unnamed_1,(__unnamed_2 - __unnamed_1)
__unnamed_1:
        /*00d2*/ 	.byte	0x61, 0x75, 0x74, 0x6f, 0x20, 0x63, 0x75, 0x74, 0x65, 0x3a, 0x3a, 0x61, 0x73, 0x5f, 0x70, 0x6f
        /* <DEDUP_REMOVED lines=24> */
        /*0262*/ 	.byte	0x32, 0x30, 0x34, 0x38, 0x3e, 0x3e, 0x3e, 0x3e, 0x5d, 0x00
	.type		__unnamed_2,@object
	.size		__unnamed_2,(.L_2 - __unnamed_2)
__unnamed_2:
        /* <DEDUP_REMOVED lines=42> */
        /*050c*/ 	.byte	0x3e, 0x5d, 0x00
.L_2:


//--------------------- .nv.shared._ZN7cutlass13device_kernelINS_4conv6kernel13ConvUniversalINS1_16ConvProblemShapeILNS1_8OperatorE2ELi3EEENS1_10collective14CollectiveConvINS1_47MainloopSm100TmaUmmaWarpSpecializedImplicitGemmILS5_2ELi9ELi3ELi1ELi2EN4cute5tupleIJNSA_1CILi2EEENSC_ILi1EEESE_EEEEENSB_IJNSC_ILi256EEENSB_IJNSC_ILi64EEEEEENSB_IJNSC_ILi32EEEEEEEEENS_10tfloat32_tESN_NSA_8TiledMMAINSA_8MMA_AtomIJNSA_23SM100_MMA_TF32_2x1SM_SSISN_SN_fLi256ELi64ELNSA_4UMMA5MajorE1ELSS_1ELNSR_7ScaleInE0ELST_0EEEEEENSA_6LayoutINSB_IJSE_SE_SE_EEENSB_IJNSC_ILi0EEESY_SY_EEEEENSB_IJNSA_10UnderscoreES11_S11_EEEEENS7_6detail27Sm100ImplicitGemmTileTraitsINSA_18SM100_TMA_2SM_LOADENSA_14ComposedLayoutINSA_7SwizzleILi2ELi5ELi2EEENSA_18smem_ptr_flag_bitsILi32EEENSW_INSB_IJSK_NSC_ILi4EEEEEENSB_IJSE_SK_EEEEEEEvEENS15_INSA_25SM100_TMA_2SM_LOAD_IM2COLES1G_vEEEENS_8epilogue10collective18CollectiveEpilogueINS1L_23Sm100TmaWarpSpecializedILi4ELi2ELi16ELb1ELb0EEEJNSB_IJNSC_ILi128EEESJ_SL_EEENSB_IJNSW_IS1Q_SE_EENSW_INSC_ILi16EEESE_EEEEESN_NSB_IJlNSB_IJSE_lllEEESY_EEESN_S1X_NS1L_6fusion15FusionCallbacksIS1P_NS1Y_17LinearCombinationISN_fSN_fLNS_15FloatRoundStyleE2EEES1R_S1V_JEEENSA_5SM1004TMEM4LOAD26SM100_TMEM_LOAD_32dp32b16xENSA_13SM90_TMA_LOADENS17_INS18_ILi2ELi4ELi3EEES1B_NSW_INSB_IJNSC_ILi8EEES1T_EEENSB_IJS1T_SE_EEEEEEENSA_39AutoVectorizingCopyWithAssumedAlignmentILi128EEENSA_14SM90_TMA_STOREES2E_S2G_S2G_EEEvvEEEEvNT_6ParamsE --------------------------
	.section	.nv.shared._ZN7cutlass13device_kernelINS_4conv6kernel13ConvUniversalINS1_16ConvProblemShapeILNS1_8OperatorE2ELi3EEENS1_10collective14CollectiveConvINS1_47MainloopSm100TmaUmmaWarpSpecializedImplicitGemmILS5_2ELi9ELi3ELi1ELi2EN4cute5tupleIJNSA_1CILi2EEENSC_ILi1EEESE_EEEEENSB_IJNSC_ILi256EEENSB_IJNSC_ILi64EEEEEENSB_IJNSC_ILi32EEEEEEEEENS_10tfloat32_tESN_NSA_8TiledMMAINSA_8MMA_AtomIJNSA_23SM100_MMA_TF32_2x1SM_SSISN_SN_fLi256ELi64ELNSA_4UMMA5MajorE1ELSS_1ELNSR_7ScaleInE0ELST_0EEEEEENSA_6LayoutINSB_IJSE_SE_SE_EEENSB_IJNSC_ILi0EEESY_SY_EEEEENSB_IJNSA_10UnderscoreES11_S11_EEEEENS7_6detail27Sm100ImplicitGemmTileTraitsINSA_18SM100_TMA_2SM_LOADENSA_14ComposedLayoutINSA_7SwizzleILi2ELi5ELi2EEENSA_18smem_ptr_flag_bitsILi32EEENSW_INSB_IJSK_NSC_ILi4EEEEEENSB_IJSE_SK_EEEEEEEvEENS15_INSA_25SM100_TMA_2SM_LOAD_IM2COLES1G_vEEEENS_8epilogue10collective18CollectiveEpilogueINS1L_23Sm100TmaWarpSpecializedILi4ELi2ELi16ELb1ELb0EEEJNSB_IJNSC_ILi128EEESJ_SL_EEENSB_IJNSW_IS1Q_SE_EENSW_INSC_ILi16EEESE_EEEEESN_NSB_IJlNSB_IJSE_lllEEESY_EEESN_S1X_NS1L_6fusion15FusionCallbacksIS1P_NS1Y_17LinearCombinationISN_fSN_fLNS_15FloatRoundStyleE2EEES1R_S1V_JEEENSA_5SM1004TMEM4LOAD26SM100_TMEM_LOAD_32dp32b16xENSA_13SM90_TMA_LOADENS17_INS18_ILi2ELi4ELi3EEES1B_NSW_INSB_IJNSC_ILi8EEES1T_EEENSB_IJS1T_SE_EEEEEEENSA_39AutoVectorizingCopyWithAssumedAlignmentILi128EEENSA_14SM90_TMA_STOREES2E_S2G_S2G_EEEvvEEEEvNT_6ParamsE,"aw",@nobits
	.sectionflags	@""
	.align	16
	.zero		1024


//--------------------- .nv.shared.reserved.0     --------------------------
	.section	.nv.shared.reserved.0,"aw",@nobits
	.weak		__nv_reservedSMEM_offset_0_alias
	.size		__nv_reservedSMEM_offset_0_alias, 0, 64
	.other		__nv_reservedSMEM_offset_0_alias,@"STO_CUDA_RESERVED_SHARED STV_DEFAULT"
__nv_reservedSMEM_offset_0_alias:
	.zero		0
.nv.shared.reserved.0:
	.zero		64
	.weak		__nv_reservedSMEM_tcgen05_partition
	.type		__nv_reservedSMEM_tcgen05_partition,@object
	.size		__nv_reservedSMEM_tcgen05_partition,(.L_0 - __nv_reservedSMEM_tcgen05_partition)
__nv_reservedSMEM_tcgen05_partition:
	.zero		32
.L_0:


//--------------------- .nv.global                --------------------------
	.section	.nv.global,"aw",@nobits
.nv.global:
	.type		_ZN39_INTERNAL_bf9262bd_4_k_cu_c2743bdd_34124cute1_E,@object
	.size		_ZN39_INTERNAL_bf9262bd_4_k_cu_c2743bdd_34124cute1_E,(_ZN39_INTERNAL_bf9262bd_4_k_cu_c2743bdd_34124cuda3std3__45__cpo6cbeginE - _ZN39_INTERNAL_bf9262bd_4_k_cu_c2743bdd_34124cute1_E)
_ZN39_INTERNAL_bf9262bd_4_k_cu_c2743bdd_34124cute1_E:
	.zero		1
	.type		_ZN39_INTERNAL_bf9262bd_4_k_cu_c2743bdd_34124cuda3std3__45__cpo6cbeginE,@object
	.size		_ZN39_INTERNAL_bf9262bd_4_k_cu_c2743bdd_34124cuda3std3__45__cpo6cbeginE,(_ZN39_INTERNAL_bf9262bd_4_k_cu_c2743bdd_34124cuda3std3__48in_placeE - _ZN39_INTERNAL_bf9262bd_4_k_cu_c2743bdd_34124cuda3std3__45__cpo6cbeginE)
_ZN39_INTERNAL_bf9262bd_4_k_cu_c2743bdd_34124cuda3std3__45__cpo6cbeginE:
	.zero		1
	.type		_ZN39_INTERNAL_bf9262bd_4_k_cu_c2743bdd_34124cuda3std3__48in_placeE,@object
	.size		_ZN39_INTERNAL_bf9262bd_4_k_cu_c2743bdd_34124cuda3std3__48in_placeE,(_ZN39_INTERNAL_bf9262bd_4_k_cu_c2743bdd_34124cuda3std6ranges3__45__cpo9iter_moveE - _ZN39_INTERNAL_bf9262bd_4_k_cu_c2743bdd_34124cuda3std3__48in_placeE)
_ZN39_INTERNAL_bf9262bd_4_k_cu_c2743bdd_34124cuda3std3__48in_placeE:
	.zero		1
	.type		_ZN39_INTERNAL_bf9262bd_4_k_cu_c2743bdd_34124cuda3std6ranges3__45__cpo9iter_moveE,@object
	.size		_ZN39_INTERNAL_bf9262bd_4_k_cu_c2743bdd_34124cuda3std6ranges3__45__cpo9iter_moveE,(_ZN39_INTERNAL_bf9262bd_4_k_cu_c2743bdd_34124cuda3std3__45__cpo5beginE - _ZN39_INTERNAL_bf9262bd_4_k_cu_c2743bdd_34124cuda3std6ranges3__45__cpo9iter_moveE)
_ZN39_INTERNAL_bf9262bd_4_k_cu_c2743bdd_34124cuda3std6ranges3__45__cpo9iter_moveE:
	.zero		1
	.type		_ZN39_INTERNAL_bf9262bd_4_k_cu_c2743bdd_34124cuda3std3__45__cpo5beginE,@object
	.size		_ZN39_INTERNAL_bf9262bd_4_k_cu_c2743bdd_34124cuda3std3__45__cpo5beginE,(_ZN39_INTERNAL_bf9262bd_4_k_cu_c2743bdd_34124cuda3std3__441_GLOBAL__N__bf9262bd_4_k_cu_c2743bdd_34126ignoreE - _ZN39_INTERNAL_bf9262bd_4_k_cu_c2743bdd_34124cuda3std3__45__cpo5beginE)
_ZN39_INTERNAL_bf9262bd_4_k_cu_c2743bdd_34124cuda3std3__45__cpo5beginE:
	.zero		1
	.type		_ZN39_INTERNAL_bf9262bd_4_k_cu_c2743bdd_34124cuda3std3__441_GLOBAL__N__bf9262bd_4_k_cu_c2743bdd_34126ignoreE,@object
	.size		_ZN39_INTERNAL_bf9262bd_4_k_cu_c2743bdd_34124cuda3std3__441_GLOBAL__N__bf9262bd_4_k_cu_c2743bdd_34126ignoreE,(_ZN39_INTERNAL_bf9262bd_4_k_cu_c2743bdd_34124cute7productE - _ZN39_INTERNAL_bf9262bd_4_k_cu_c2743bdd_34124cuda3std3__441_GLOBAL__N__bf9262bd_4_k_cu_c2743bdd_34126ignoreE)
_ZN39_INTERNAL_bf9262bd_4_k_cu_c2743bdd_34124cuda3std3__441_GLOBAL__N__bf9262bd_4_k_cu_c2743bdd_34126ignoreE:
	.zero		1
	.type		_ZN39_INTERNAL_bf9262bd_4_k_cu_c2743bdd_34124cute7productE,@object
	.size		_ZN39_INTERNAL_bf9262bd_4_k_cu_c2743bdd_34124cute7productE,(_ZN39_INTERNAL_bf9262bd_4_k_cu_c2743bdd_34124cuda3std3__45__cpo3endE - _ZN39_INTERNAL_bf9262bd_4_k_cu_c2743bdd_34124cute7productE)
_ZN39_INTERNAL_bf9262bd_4_k_cu_c2743bdd_34124cute7productE:
	.zero		1
	.type		_ZN39_INTERNAL_bf9262bd_4_k_cu_c2743bdd_34124cuda3std3__45__cpo3endE,@object
	.size		_ZN39_INTERNAL_bf9262bd_4_k_cu_c2743bdd_34124cuda3std3__45__cpo3endE,(_ZN39_INTERNAL_bf9262bd_4_k_cu_c2743bdd_34124cuda3std3__419piecewise_constructE - _ZN39_INTERNAL_bf9262bd_4_k_cu_c2743bdd_34124cuda3std3__45__cpo3endE)
_ZN39_INTERNAL_bf9262bd_4_k_cu_c2743bdd_34124cuda3std3__45__cpo3endE:
	.zero		1
	.type		_ZN39_INTERNAL_bf9262bd_4_k_cu_c2743bdd_34124cuda3std3__419piecewise_constructE,@object
	.size		_ZN39_INTERNAL_bf9262bd_4_k_cu_c2743bdd_34124cuda3std3__419piecewise_constructE,(_ZN39_INTERNAL_bf9262bd_4_k_cu_c2743bdd_34124cuda3std3__45__cpo4cendE - _ZN39_INTERNAL_bf9262bd_4_k_cu_c2743bdd_34124cuda3std3__419piecewise_constructE)
_ZN39_INTERNAL_bf9262bd_4_k_cu_c2743bdd_34124cuda3std3__419piecewise_constructE:
	.zero		1
	.type		_ZN39_INTERNAL_bf9262bd_4_k_cu_c2743bdd_34124cuda3std3__45__cpo4cendE,@object
	.size		_ZN39_INTERNAL_bf9262bd_4_k_cu_c2743bdd_34124cuda3std3__45__cpo4cendE,(_ZN39_INTERNAL_bf9262bd_4_k_cu_c2743bdd_34124cuda3std6ranges3__45__cpo4swapE - _ZN39_INTERNAL_bf9262bd_4_k_cu_c2743bdd_34124cuda3std3__45__cpo4cendE)
_ZN39_INTERNAL_bf9262bd_4_k_cu_c2743bdd_34124cuda3std3__45__cpo4cendE:
	.zero		1
	.type		_ZN39_INTERNAL_bf9262bd_4_k_cu_c2743bdd_34124cuda3std6ranges3__45__cpo4swapE,@object
	.size		_ZN39_INTERNAL_bf9262bd_4_k_cu_c2743bdd_34124cuda3std6ranges3__45__cpo4swapE,(.L_10 - _ZN39_INTERNAL_bf9262bd_4_k_cu_c2743bdd_34124cuda3std6ranges3__45__cpo4swapE)
_ZN39_INTERNAL_bf9262bd_4_k_cu_c2743bdd_34124cuda3std6ranges3__45__cpo4swapE:
	.zero		1
.L_10:


//--------------------- .nv.constant0._ZN7cutlass13device_kernelINS_4conv6kernel13ConvUniversalINS1_16ConvProblemShapeILNS1_8OperatorE2ELi3EEENS1_10collective14CollectiveConvINS1_47MainloopSm100TmaUmmaWarpSpecializedImplicitGemmILS5_2ELi9ELi3ELi1ELi2EN4cute5tupleIJNSA_1CILi2EEENSC_ILi1EEESE_EEEEENSB_IJNSC_ILi256EEENSB_IJNSC_ILi64EEEEEENSB_IJNSC_ILi32EEEEEEEEENS_10tfloat32_tESN_NSA_8TiledMMAINSA_8MMA_AtomIJNSA_23SM100_MMA_TF32_2x1SM_SSISN_SN_fLi256ELi64ELNSA_4UMMA5MajorE1ELSS_1ELNSR_7ScaleInE0ELST_0EEEEEENSA_6LayoutINSB_IJSE_SE_SE_EEENSB_IJNSC_ILi0EEESY_SY_EEEEENSB_IJNSA_10UnderscoreES11_S11_EEEEENS7_6detail27Sm100ImplicitGemmTileTraitsINSA_18SM100_TMA_2SM_LOADENSA_14ComposedLayoutINSA_7SwizzleILi2ELi5ELi2EEENSA_18smem_ptr_flag_bitsILi32EEENSW_INSB_IJSK_NSC_ILi4EEEEEENSB_IJSE_SK_EEEEEEEvEENS15_INSA_25SM100_TMA_2SM_LOAD_IM2COLES1G_vEEEENS_8epilogue10collective18CollectiveEpilogueINS1L_23Sm100TmaWarpSpecializedILi4ELi2ELi16ELb1ELb0EEEJNSB_IJNSC_ILi128EEESJ_SL_EEENSB_IJNSW_IS1Q_SE_EENSW_INSC_ILi16EEESE_EEEEESN_NSB_IJlNSB_IJSE_lllEEESY_EEESN_S1X_NS1L_6fusion15FusionCallbacksIS1P_NS1Y_17LinearCombinationISN_fSN_fLNS_15FloatRoundStyleE2EEES1R_S1V_JEEENSA_5SM1004TMEM4LOAD26SM100_TMEM_LOAD_32dp32b16xENSA_13SM90_TMA_LOADENS17_INS18_ILi2ELi4ELi3EEES1B_NSW_INSB_IJNSC_ILi8EEES1T_EEENSB_IJS1T_SE_EEEEEEENSA_39AutoVectorizingCopyWithAssumedAlignmentILi128EEENSA_14SM90_TMA_STOREES2E_S2G_S2G_EEEvvEEEEvNT_6ParamsE --------------------------
	.section	.nv.constant0._ZN7cutlass13device_kernelINS_4conv6kernel13ConvUniversalINS1_16ConvProblemShapeILNS1_8OperatorE2ELi3EEENS1_10collective14CollectiveConvINS1_47MainloopSm100TmaUmmaWarpSpecializedImplicitGemmILS5_2ELi9ELi3ELi1ELi2EN4cute5tupleIJNSA_1CILi2EEENSC_ILi1EEESE_EEEEENSB_IJNSC_ILi256EEENSB_IJNSC_ILi64EEEEEENSB_IJNSC_ILi32EEEEEEEEENS_10tfloat32_tESN_NSA_8TiledMMAINSA_8MMA_AtomIJNSA_23SM100_MMA_TF32_2x1SM_SSISN_SN_fLi256ELi64ELNSA_4UMMA5MajorE1ELSS_1ELNSR_7ScaleInE0ELST_0EEEEEENSA_6LayoutINSB_IJSE_SE_SE_EEENSB_IJNSC_ILi0EEESY_SY_EEEEENSB_IJNSA_10UnderscoreES11_S11_EEEEENS7_6detail27Sm100ImplicitGemmTileTraitsINSA_18SM100_TMA_2SM_LOADENSA_14ComposedLayoutINSA_7SwizzleILi2ELi5ELi2EEENSA_18smem_ptr_flag_bitsILi32EEENSW_INSB_IJSK_NSC_ILi4EEEEEENSB_IJSE_SK_EEEEEEEvEENS15_INSA_25SM100_TMA_2SM_LOAD_IM2COLES1G_vEEEENS_8epilogue10collective18CollectiveEpilogueINS1L_23Sm100TmaWarpSpecializedILi4ELi2ELi16ELb1ELb0EEEJNSB_IJNSC_ILi128EEESJ_SL_EEENSB_IJNSW_IS1Q_SE_EENSW_INSC_ILi16EEESE_EEEEESN_NSB_IJlNSB_IJSE_lllEEESY_EEESN_S1X_NS1L_6fusion15FusionCallbacksIS1P_NS1Y_17LinearCombinationISN_fSN_fLNS_15FloatRoundStyleE2EEES1R_S1V_JEEENSA_5SM1004TMEM4LOAD26SM100_TMEM_LOAD_32dp32b16xENSA_13SM90_TMA_LOADENS17_INS18_ILi2ELi4ELi3EEES1B_NSW_INSB_IJNSC_ILi8EEES1T_EEENSB_IJS1T_SE_EEEEEEENSA_39AutoVectorizingCopyWithAssumedAlignmentILi128EEENSA_14SM90_TMA_STOREES2E_S2G_S2G_EEEvvEEEEvNT_6ParamsE,"a",@progbits
	.sectionflags	@""
	.align	4
.nv.constant0._ZN7cutlass13device_kernelINS_4conv6kernel13ConvUniversalINS1_16ConvProblemShapeILNS1_8OperatorE2ELi3EEENS1_10collective14CollectiveConvINS1_47MainloopSm100TmaUmmaWarpSpecializedImplicitGemmILS5_2ELi9ELi3ELi1ELi2EN4cute5tupleIJNSA_1CILi2EEENSC_ILi1EEESE_EEEEENSB_IJNSC_ILi256EEENSB_IJNSC_ILi64EEEEEENSB_IJNSC_ILi32EEEEEEEEENS_10tfloat32_tESN_NSA_8TiledMMAINSA_8MMA_AtomIJNSA_23SM100_MMA_TF32_2x1SM_SSISN_SN_fLi256ELi64ELNSA_4UMMA5MajorE1ELSS_1ELNSR_7ScaleInE0ELST_0EEEEEENSA_6LayoutINSB_IJSE_SE_SE_EEENSB_IJNSC_ILi0EEESY_SY_EEEEENSB_IJNSA_10UnderscoreES11_S11_EEEEENS7_6detail27Sm100ImplicitGemmTileTraitsINSA_18SM100_TMA_2SM_LOADENSA_14ComposedLayoutINSA_7SwizzleILi2ELi5ELi2EEENSA_18smem_ptr_flag_bitsILi32EEENSW_INSB_IJSK_NSC_ILi4EEEEEENSB_IJSE_SK_EEEEEEEvEENS15_INSA_25SM100_TMA_2SM_LOAD_IM2COLES1G_vEEEENS_8epilogue10collective18CollectiveEpilogueINS1L_23Sm100TmaWarpSpecializedILi4ELi2ELi16ELb1ELb0EEEJNSB_IJNSC_ILi128EEESJ_SL_EEENSB_IJNSW_IS1Q_SE_EENSW_INSC_ILi16EEESE_EEEEESN_NSB_IJlNSB_IJSE_lllEEESY_EEESN_S1X_NS1L_6fusion15FusionCallbacksIS1P_NS1Y_17LinearCombinationISN_fSN_fLNS_15FloatRoundStyleE2EEES1R_S1V_JEEENSA_5SM1004TMEM4LOAD26SM100_TMEM_LOAD_32dp32b16xENSA_13SM90_TMA_LOADENS17_INS18_ILi2ELi4ELi3EEES1B_NSW_INSB_IJNSC_ILi8EEES1T_EEENSB_IJS1T_SE_EEEEEEENSA_39AutoVectorizingCopyWithAssumedAlignmentILi128EEENSA_14SM90_TMA_STOREES2E_S2G_S2G_EEEvvEEEEvNT_6ParamsE:
	.zero		3200


//--------------------- SYMBOLS --------------------------

	.type		.nv.reservedSmem.offset0,@object
	.size		.nv.reservedSmem.offset0,0x4
	.type		.nv.reservedSmem.cap,@object
	.size		.nv.reservedSmem.cap,0x4
	.type		__assertfail,@function
